def matmul_kernel(
    a_ptr,
    b_ptr,
    c_ptr,
    M,
    N,
    K,
    stride_am,
    stride_ak,
    stride_bk,
    stride_bn,
    stride_cm,
    stride_cn,
    BLOCK_M: tl.constexpr,
    BLOCK_N: tl.constexpr,
    BLOCK_K: tl.constexpr,
    GROUP_M: tl.constexpr,
):
    pid = tl.program_id(axis=0)
    num_pid_m = tl.cdiv(M, BLOCK_M)
    num_pid_n = tl.cdiv(N, BLOCK_N)
    num_pid_in_group = GROUP_M * num_pid_n
    group_id = pid // num_pid_in_group
    first_pid_m = group_id * GROUP_M
    group_size_m = min(num_pid_m - first_pid_m, GROUP_M)
    pid_m = first_pid_m + ((pid % num_pid_in_group) % group_size_m)
    pid_n = (pid % num_pid_in_group) // group_size_m

    offs_am = (pid_m * BLOCK_M + tl.arange(0, BLOCK_M)) % M
    offs_bn = (pid_n * BLOCK_N + tl.arange(0, BLOCK_N)) % N
    offs_k = tl.arange(0, BLOCK_K)
    a_ptrs = a_ptr + offs_am[:, None] * stride_am + offs_k[None, :] * stride_ak
    b_ptrs = b_ptr + offs_k[:, None] * stride_bk + offs_bn[None, :] * stride_bn

    acc = tl.zeros((BLOCK_M, BLOCK_N), dtype=tl.float32)
    for kk in range(0, tl.cdiv(K, BLOCK_K)):
        a = tl.load(a_ptrs, mask=offs_k[None, :] < K - kk * BLOCK_K, other=0.0)
        b = tl.load(b_ptrs, mask=offs_k[:, None] < K - kk * BLOCK_K, other=0.0)
        acc = tl.dot(a, b, acc)
        a_ptrs += BLOCK_K * stride_ak
        b_ptrs += BLOCK_K * stride_bk

    c = acc.to(c_ptr.dtype.element_ty)
    offs_cm = pid_m * BLOCK_M + tl.arange(0, BLOCK_M)
    offs_cn = pid_n * BLOCK_N + tl.arange(0, BLOCK_N)
    c_ptrs = c_ptr + offs_cm[:, None] * stride_cm + offs_cn[None, :] * stride_cn
    mask = (offs_cm[:, None] < M) & (offs_cn[None, :] < N)
    tl.store(c_ptrs, c, mask=mask)

# config = {"BLOCK_K": 128, "BLOCK_M": 512, "BLOCK_N": 64, "GROUP_M": 8, "arch": "sm_100", "dtype": "fp16", "num_ctas": 1, "num_stages": 3, "num_warps": 8}
# arch = sm_100


// ===== COMPILED SASS (sm_100a) =====

	.target	sm_100a

	.elftype	@"ET_EXEC"


//--------------------- .note.nv.tkinfo           --------------------------
	.section	.note.nv.tkinfo,"",@"SHT_NOTE"
	.sectionflags	@"SHF_NOTE_NV_TKINFO"
	.tkinfo
        /*0018*/ 	.word	0x00000081
        /*0030*/ 	.string	""
        /*0030*/ 	.string	"ptxas-blackwell"
        /*0030*/ 	.string	"Cuda compilation tools, release 12.9, V12.9.86"
        /*0030*/ 	.string	"Build cuda_12.9.r12.9/compiler.36037853_0"
        /*0030*/ 	.string	"-v  -suppress-debug-info  -lineinfo  -arch sm_100a "



//--------------------- .note.nv.cuver            --------------------------
	.section	.note.nv.cuver,"",@"SHT_NOTE"
	.sectionflags	@"SHF_NOTE_NV_CUVER"
        /*0018*/ 	.short	0x0001
        /*001a*/ 	.short	0x0064
        /*001c*/ 	.short	0x0001
        /*001e*/ 	.short	0x0000
        /*0020*/ 	.short	0x0001
        /*0022*/ 	.short	0x0000


//--------------------- .nv.info                  --------------------------
	.section	.nv.info,"",@"SHT_CUDA_INFO"
	.align	4


	//----- nvinfo : EIATTR_REGCOUNT
	.align		4
        /*0000*/ 	.byte	0x04, 0x2f
        /*0002*/ 	.short	(.L_4 - .L_3)
	.align		4
.L_3:
        /*0004*/ 	.word	index@(matmul_kernel)
        /*0008*/ 	.word	0x000000ff


	//----- nvinfo : EIATTR_FRAME_SIZE
	.align		4
.L_4:
        /*000c*/ 	.byte	0x04, 0x11
        /*000e*/ 	.short	(.L_6 - .L_5)
	.align		4
.L_5:
        /*0010*/ 	.word	index@($__internal_2_$__cuda_sm10x_tcgen05_guardrail_trap_unallocated_columns_being_dealloced)
        /*0014*/ 	.word	0x00001358


	//----- nvinfo : EIATTR_FRAME_SIZE
	.align		4
.L_6:
        /*0018*/ 	.byte	0x04, 0x11
        /*001a*/ 	.short	(.L_8 - .L_7)
	.align		4
.L_7:
        /*001c*/ 	.word	index@($__internal_1_$__cuda_sm10x_tcgen05_guardrail_trap_phase_invalid_during_alloc)
        /*0020*/ 	.word	0x00001358


	//----- nvinfo : EIATTR_FRAME_SIZE
	.align		4
.L_8:
        /*0024*/ 	.byte	0x04, 0x11
        /*0026*/ 	.short	(.L_10 - .L_9)
	.align		4
.L_9:
        /*0028*/ 	.word	index@($__internal_0_$__cuda_sm10x_tcgen05_guardrail_trap_col_being_dealloced_not_returned_by_alloc)
        /*002c*/ 	.word	0x00001358


	//----- nvinfo : EIATTR_FRAME_SIZE
	.align		4
.L_10:
        /*0030*/ 	.byte	0x04, 0x11
        /*0032*/ 	.short	(.L_12 - .L_11)
	.align		4
.L_11:
        /*0034*/ 	.word	index@(matmul_kernel)
        /*0038*/ 	.word	0x00001358


	//----- nvinfo : EIATTR_MIN_STACK_SIZE
	.align		4
.L_12:
        /*003c*/ 	.byte	0x04, 0x12
        /*003e*/ 	.short	(.L_14 - .L_13)
	.align		4
.L_13:
        /*0040*/ 	.word	index@(matmul_kernel)
        /*0044*/ 	.word	0x00001358
.L_14:


//--------------------- .nv.info.matmul_kernel    --------------------------
	.section	.nv.info.matmul_kernel,"",@"SHT_CUDA_INFO"
	.sectionflags	@""
	.align	4


	//----- nvinfo : EIATTR_CUDA_API_VERSION
	.align		4
        /*0000*/ 	.byte	0x04, 0x37
        /*0002*/ 	.short	(.L_16 - .L_15)
.L_15:
        /*0004*/ 	.word	0x00000081


	//----- nvinfo : EIATTR_KPARAM_INFO
	.align		4
.L_16:
        /*0008*/ 	.byte	0x04, 0x17
        /*000a*/ 	.short	(.L_18 - .L_17)
.L_17:
        /*000c*/ 	.word	0x00000000
        /*0010*/ 	.short	0x000d
        /*0012*/ 	.short	0x0048
        /*0014*/ 	.byte	0x00, 0xf4, 0x21, 0x00


	//----- nvinfo : EIATTR_KPARAM_INFO
	.align		4
.L_18:
        /*0018*/ 	.byte	0x04, 0x17
        /*001a*/ 	.short	(.L_20 - .L_19)
.L_19:
        /*001c*/ 	.word	0x00000000
        /*0020*/ 	.short	0x000c
        /*0022*/ 	.short	0x0040
        /*0024*/ 	.byte	0x00, 0xf4, 0x21, 0x00


	//----- nvinfo : EIATTR_KPARAM_INFO
	.align		4
.L_20:
        /*0028*/ 	.byte	0x04, 0x17
        /*002a*/ 	.short	(.L_22 - .L_21)
.L_21:
        /*002c*/ 	.word	0x00000000
        /*0030*/ 	.short	0x000b
        /*0032*/ 	.short	0x0038
        /*0034*/ 	.byte	0x00, 0xf0, 0x11, 0x00


	//----- nvinfo : EIATTR_KPARAM_INFO
	.align		4
.L_22:
        /*0038*/ 	.byte	0x04, 0x17
        /*003a*/ 	.short	(.L_24 - .L_23)
.L_23:
        /*003c*/ 	.word	0x00000000
        /*0040*/ 	.short	0x000a
        /*0042*/ 	.short	0x0034
        /*0044*/ 	.byte	0x00, 0xf0, 0x11, 0x00


	//----- nvinfo : EIATTR_KPARAM_INFO
	.align		4
.L_24:
        /*0048*/ 	.byte	0x04, 0x17
        /*004a*/ 	.short	(.L_26 - .L_25)
.L_25:
        /*004c*/ 	.word	0x00000000
        /*0050*/ 	.short	0x0009
        /*0052*/ 	.short	0x0030
        /*0054*/ 	.byte	0x00, 0xf0, 0x11, 0x00


	//----- nvinfo : EIATTR_KPARAM_INFO
	.align		4
.L_26:
        /*0058*/ 	.byte	0x04, 0x17
        /*005a*/ 	.short	(.L_28 - .L_27)
.L_27:
        /*005c*/ 	.word	0x00000000
        /*0060*/ 	.short	0x0008
        /*0062*/ 	.short	0x002c
        /*0064*/ 	.byte	0x00, 0xf0, 0x11, 0x00


	//----- nvinfo : EIATTR_KPARAM_INFO
	.align		4
.L_28:
        /*0068*/ 	.byte	0x04, 0x17
        /*006a*/ 	.short	(.L_30 - .L_29)
.L_29:
        /*006c*/ 	.word	0x00000000
        /*0070*/ 	.short	0x0007
        /*0072*/ 	.short	0x0028
        /*0074*/ 	.byte	0x00, 0xf0, 0x11, 0x00


	//----- nvinfo : EIATTR_KPARAM_INFO
	.align		4
.L_30:
        /*0078*/ 	.byte	0x04, 0x17
        /*007a*/ 	.short	(.L_32 - .L_31)
.L_31:
        /*007c*/ 	.word	0x00000000
        /*0080*/ 	.short	0x0006
        /*0082*/ 	.short	0x0024
        /*0084*/ 	.byte	0x00, 0xf0, 0x11, 0x00


	//----- nvinfo : EIATTR_KPARAM_INFO
	.align		4
.L_32:
        /*0088*/ 	.byte	0x04, 0x17
        /*008a*/ 	.short	(.L_34 - .L_33)
.L_33:
        /*008c*/ 	.word	0x00000000
        /*0090*/ 	.short	0x0005
        /*0092*/ 	.short	0x0020
        /*0094*/ 	.byte	0x00, 0xf0, 0x11, 0x00


	//----- nvinfo : EIATTR_KPARAM_INFO
	.align		4
.L_34:
        /*0098*/ 	.byte	0x04, 0x17
        /*009a*/ 	.short	(.L_36 - .L_35)
.L_35:
        /*009c*/ 	.word	0x00000000
        /*00a0*/ 	.short	0x0004
        /*00a2*/ 	.short	0x001c
        /*00a4*/ 	.byte	0x00, 0xf0, 0x11, 0x00


	//----- nvinfo : EIATTR_KPARAM_INFO
	.align		4
.L_36:
        /*00a8*/ 	.byte	0x04, 0x17
        /*00aa*/ 	.short	(.L_38 - .L_37)
.L_37:
        /*00ac*/ 	.word	0x00000000
        /*00b0*/ 	.short	0x0003
        /*00b2*/ 	.short	0x0018
        /*00b4*/ 	.byte	0x00, 0xf0, 0x11, 0x00


	//----- nvinfo : EIATTR_KPARAM_INFO
	.align		4
.L_38:
        /*00b8*/ 	.byte	0x04, 0x17
        /*00ba*/ 	.short	(.L_40 - .L_39)
.L_39:
        /*00bc*/ 	.word	0x00000000
        /*00c0*/ 	.short	0x0002
        /*00c2*/ 	.short	0x0010
        /*00c4*/ 	.byte	0x00, 0xf4, 0x21, 0x00


	//----- nvinfo : EIATTR_KPARAM_INFO
	.align		4
.L_40:
        /*00c8*/ 	.byte	0x04, 0x17
        /*00ca*/ 	.short	(.L_42 - .L_41)
.L_41:
        /*00cc*/ 	.word	0x00000000
        /*00d0*/ 	.short	0x0001
        /*00d2*/ 	.short	0x0008
        /*00d4*/ 	.byte	0x00, 0xf4, 0x21, 0x00


	//----- nvinfo : EIATTR_KPARAM_INFO
	.align		4
.L_42:
        /*00d8*/ 	.byte	0x04, 0x17
        /*00da*/ 	.short	(.L_44 - .L_43)
.L_43:
        /*00dc*/ 	.word	0x00000000
        /*00e0*/ 	.short	0x0000
        /*00e2*/ 	.short	0x0000
        /*00e4*/ 	.byte	0x00, 0xf4, 0x21, 0x00


	//----- nvinfo : EIATTR_AT_ENTRY_FRAGMENTS
	.align		4
.L_44:
        /*00e8*/ 	.byte	0x04, 0x4f
        /*00ea*/ 	.short	(.L_46 - .L_45)


	//   ....[0]....
.L_45:
        /*00ec*/ 	.word	0x00000004


	//----- nvinfo : EIATTR_RESERVED_SMEM_USED
	.align		4
.L_46:
        /*00f0*/ 	.byte	0x01, 0x41
	.zero		2


	//----- nvinfo : EIATTR_SPARSE_MMA_MASK
	.align		4
        /*00f4*/ 	.byte	0x03, 0x50
        /*00f6*/ 	.short	0x0000


	//----- nvinfo : EIATTR_TCGEN05_1CTA_USED
	.align		4
        /*00f8*/ 	.byte	0x01, 0x51
	.zero		2


	//----- nvinfo : EIATTR_MAXREG_COUNT
	.align		4
        /*00fc*/ 	.byte	0x03, 0x1b
        /*00fe*/ 	.short	0x00ff


	//----- nvinfo : EIATTR_NUM_BARRIERS
	.align		4
        /*0100*/ 	.byte	0x02, 0x4c
        /*0102*/ 	.byte	0x01
	.zero		1


	//----- nvinfo : EIATTR_ANNOTATIONS
	.align		4
        /*0104*/ 	.byte	0x04, 0x55
        /*0106*/ 	.short	(.L_48 - .L_47)


	//   ....[0]....
.L_47:
        /*0108*/ 	.word	0x00000001
        /*010c*/ 	.byte	0x90, 0x03, 0x00, 0x00, 0x01, 0x00, 0x00, 0x00, 0x10, 0x09, 0x00, 0x00, 0x01, 0x00, 0x00, 0x00
        /* <DEDUP_REMOVED lines=1543> */
        /*618c*/ 	.byte	0xa0, 0x22, 0x02, 0x00


	//----- nvinfo : EIATTR_INT_WARP_WIDE_INSTR_OFFSETS
	.align		4
.L_48:
        /*6190*/ 	.byte	0x04, 0x31
        /*6192*/ 	.short	(.L_50 - .L_49)


	//   ....[0]....
.L_49:
        /*6194*/ 	.word	0x00000d10


	//   ....[1]....
        /*6198*/ 	.word	0x00000d20


	//   ....[2]....
        /*619c*/ 	.word	0x00005080


	//   ....[3]....
        /*61a0*/ 	.word	0x00022160


	//   ....[4]....
        /*61a4*/ 	.word	0x000221a0


	//----- nvinfo : EIATTR_COOP_GROUP_MASK_REGIDS
	.align		4
.L_50:
        /*61a8*/ 	.byte	0x04, 0x29
        /*61aa*/ 	.short	(.L_52 - .L_51)


	//   ....[0]....
.L_51:
        /*61ac*/ 	.word	0xffffffff


	//   ....[1]....
        /*61b0*/ 	.word	0xffffffff


	//   ....[2]....
        /*61b4*/ 	.word	0xffffffff


	//   ....[3]....
        /*61b8*/ 	.word	0xffffffff


	//----- nvinfo : EIATTR_COOP_GROUP_INSTR_OFFSETS
	.align		4
.L_52:
        /*61bc*/ 	.byte	0x04, 0x28
        /*61be*/ 	.short	(.L_54 - .L_53)


	//   ....[0]....
.L_53:
        /*61c0*/ 	.word	0x00000060


	//   ....[1]....
        /*61c4*/ 	.word	0x00000320


	//   ....[2]....
        /*61c8*/ 	.word	0x00021fe0


	//   ....[3]....
        /*61cc*/ 	.word	0x00022250


	//----- nvinfo : EIATTR_VRC_CTA_INIT_COUNT
	.align		4
.L_54:
        /*61d0*/ 	.byte	0x02, 0x4a
        /*61d2*/ 	.byte	0x80
	.zero		1


	//----- nvinfo : EIATTR_MBARRIER_INSTR_OFFSETS
	.align		4
        /*61d4*/ 	.byte	0x04, 0x39
        /*61d6*/ 	.short	(.L_56 - .L_55)


	//   ....[0]....
.L_55:
        /*61d8*/ 	.word	0x00000eb0
        /*61dc*/ 	.word	0x000000ff
        /*61e0*/ 	.word	0x00000000
        /*61e4*/ 	.short	0x0100
        /*61e6*/ 	.byte	0x4c
	.zero		1


	//   ....[1]....
        /*61e8*/ 	.word	0x00005100
        /*61ec*/ 	.word	0x000000ff
        /*61f0*/ 	.word	0x00048008
        /*61f4*/ 	.short	0x0100
        /*61f6*/ 	.byte	0x04
	.zero		1


	//   ....[2]....
        /*61f8*/ 	.word	0x0000cb50
        /*61fc*/ 	.word	0x000000ff
        /*6200*/ 	.word	0x00000000
        /*6204*/ 	.short	0x010a
        /*6206*/ 	.byte	0x4c
	.zero		1


	//   ....[3]....
        /*6208*/ 	.word	0x0001eed0
        /*620c*/ 	.word	0x000000ff
        /*6210*/ 	.word	0x00000000
        /*6214*/ 	.short	0x010a
        /*6216*/ 	.byte	0x4c
	.zero		1


	//   ....[4]....
        /*6218*/ 	.word	0x0001ef40
        /*621c*/ 	.word	0x000000ff
        /*6220*/ 	.word	0x00048000
        /*6224*/ 	.short	0x0108
        /*6226*/ 	.byte	0x04
	.zero		1


	//   ....[5]....
        /*6228*/ 	.word	0x0001ef90
        /*622c*/ 	.word	0x000000ff
        /*6230*/ 	.word	0x00048008
        /*6234*/ 	.short	0x0108
        /*6236*/ 	.byte	0x04
	.zero		1


	//   ....[6]....
        /*6238*/ 	.word	0x00022290
        /*623c*/ 	.word	0x000000ff
        /*6240*/ 	.word	0x00000000
        /*6244*/ 	.short	0x010a
        /*6246*/ 	.byte	0x4c
	.zero		1


	//   ....[7]....
        /*6248*/ 	.word	0x000222d0
        /*624c*/ 	.word	0x000000ff
        /*6250*/ 	.word	0x00000000
        /*6254*/ 	.short	0x010a
        /*6256*/ 	.byte	0x4c
	.zero		1


	//----- nvinfo : EIATTR_NUM_MBARRIERS
	.align		4
.L_56:
        /*6258*/ 	.byte	0x03, 0x38
        /*625a*/ 	.short	0x0002


	//----- nvinfo : EIATTR_EXIT_INSTR_OFFSETS
	.align		4
        /*625c*/ 	.byte	0x04, 0x1c
        /*625e*/ 	.short	(.L_58 - .L_57)


	//   ....[0]....
.L_57:
        /*6260*/ 	.word	0x00022260


	//----- nvinfo : EIATTR_REQNTID
	.align		4
.L_58:
        /*6264*/ 	.byte	0x04, 0x10
        /*6266*/ 	.short	(.L_60 - .L_59)
.L_59:
        /*6268*/ 	.word	0x00000100
        /*626c*/ 	.word	0x00000001
        /*6270*/ 	.word	0x00000001


	//----- nvinfo : EIATTR_CRS_STACK_SIZE
	.align		4
.L_60:
        /*6274*/ 	.byte	0x04, 0x1e
        /*6276*/ 	.short	(.L_62 - .L_61)
.L_61:
        /*6278*/ 	.word	0x00000000


	//----- nvinfo : EIATTR_CBANK_PARAM_SIZE
	.align		4
.L_62:
        /*627c*/ 	.byte	0x03, 0x19
        /*627e*/ 	.short	0x0050


	//----- nvinfo : EIATTR_PARAM_CBANK
	.align		4
        /*6280*/ 	.byte	0x04, 0x0a
        /*6282*/ 	.short	(.L_64 - .L_63)
	.align		4
.L_63:
        /*6284*/ 	.word	index@(.nv.constant0.matmul_kernel)
        /*6288*/ 	.short	0x0380
        /*628a*/ 	.short	0x0050


	//----- nvinfo : EIATTR_SW_WAR
	.align		4
.L_64:
        /*628c*/ 	.byte	0x04, 0x36
        /*628e*/ 	.short	(.L_66 - .L_65)
.L_65:
        /*6290*/ 	.word	0x00000008
.L_66:


//--------------------- .nv.compat                --------------------------
	.section	.nv.compat,"",@"SHT_CUDA_COMPAT_INFO"
	.align	4
        /*0000*/ 	.byte	0x02, 0x02, 0x02, 0x00, 0x02, 0x05, 0x05, 0x00, 0x02, 0x03, 0x00, 0x00, 0x02, 0x06, 0x01, 0x00


//--------------------- .nv.callgraph             --------------------------
	.section	.nv.callgraph,"",@"SHT_CUDA_CALLGRAPH"
	.align	4
	.sectionentsize	8
	.align		4
        /*0000*/ 	.word	0x00000000
	.align		4
        /*0004*/ 	.word	0xffffffff
	.align		4
        /*0008*/ 	.word	0x00000000
	.align		4
        /*000c*/ 	.word	0xfffffffe
	.align		4
        /*0010*/ 	.word	0x00000000
	.align		4
        /*0014*/ 	.word	0xfffffffd
	.align		4
        /*0018*/ 	.word	0x00000000
	.align		4
        /*001c*/ 	.word	0xfffffffc


//--------------------- .text.matmul_kernel       --------------------------
	.section	.text.matmul_kernel,"ax",@progbits
	.align	128
        .global         matmul_kernel
        .type           matmul_kernel,@function
        .size           matmul_kernel,(.L_x_20 - matmul_kernel)
        .other          matmul_kernel,@"STO_CUDA_ENTRY STV_DEFAULT"
matmul_kernel:
.text.matmul_kernel:
[----:B------:R-:W0:Y:S01]  /*0000*/  LDC R1, c[0x0][0x37c] ;  /* 0x0000df00ff017b82 */ /* 0x000e220000000800 */
[----:B------:R-:W1:Y:S01]  /*0010*/  S2R R0, SR_TID.X ;  /* 0x0000000000007919 */ /* 0x000e620000002100 */
[----:B0-----:R-:W-:Y:S01]  /*0020*/  VIADD R1, R1, 0xffffeca8 ;  /* 0xffffeca801017836 */ /* 0x001fe20000000000 */
[----:B-1----:R-:W-:-:S13]  /*0030*/  ISETP.GE.U32.AND P5, PT, R0, 0x20, PT ;  /* 0x000000200000780c */ /* 0x002fda0003fa6070 */
[----:B------:R-:W-:Y:S05]  /*0040*/  @P5 BRA `(.L_x_0) ;  /* 0x0000000000b85947 */ /* 0x000fea0003800000 */
[----:B------:R-:W0:Y:S01]  /*0050*/  S2R R7, SR_CgaCtaId ;  /* 0x0000000000077919 */ /* 0x000e220000008800 */
[----:B------:R-:W-:Y:S01]  /*0060*/  NOP ;  /* 0x0000000000007918 */ /* 0x000fe20000000000 */
[----:B------:R-:W-:-:S04]  /*0070*/  MOV R0, 0x40 ;  /* 0x0000004000007802 */ /* 0x000fc80000000f00 */
[----:B0-----:R-:W-:Y:S02]  /*0080*/  LEA R2, R7, R0, 0x18 ;  /* 0x0000000007027211 */ /* 0x001fe400078ec0ff */
[----:B------:R-:W-:-:S04]  /*0090*/  MOV R0, 0x400 ;  /* 0x0000040000007802 */ /* 0x000fc80000000f00 */
[----:B------:R-:W0:Y:S01]  /*00a0*/  LDS.U8 R2, [R2] ;  /* 0x0000000002027984 */ /* 0x000e220000000000 */
[----:B------:R-:W-:Y:S02]  /*00b0*/  LEA R0, R7, R0, 0x18 ;  /* 0x0000000007007211 */ /* 0x000fe400078ec0ff */
[----:B0-----:R-:W-:-:S13]  /*00c0*/  ISETP.NE.AND P0, PT, R2, RZ, PT ;  /* 0x000000ff0200720c */ /* 0x001fda0003f05270 */
[----:B------:R-:W-:Y:S05]  /*00d0*/  @P0 BRA `(.L_x_1) ;  /* 0x00000000007c0947 */ /* 0x000fea0003800000 */
[----:B------:R-:W-:-:S13]  /*00e0*/  ELECT P0, URZ, PT ;  /* 0x0000000000ff782f */ /* 0x000fda0003800000 */
[----:B------:R-:W-:Y:S05]  /*00f0*/  @!P0 BRA `(.L_x_2) ;  /* 0x0000000000848947 */ /* 0x000fea0003800000 */
[----:B------:R-:W-:Y:S01]  /*0100*/  UMOV UR4, 0x8 ;  /* 0x0000000800047882 */ /* 0x000fe20000000000 */
[----:B------:R-:W-:Y:S02]  /*0110*/  IMAD.MOV.U32 R9, RZ, RZ, 0x1 ;  /* 0x00000001ff097424 */ /* 0x000fe400078e00ff */
[----:B------:R-:W-:Y:S02]  /*0120*/  IMAD.MOV.U32 R3, RZ, RZ, 0xff ;  /* 0x000000ffff037424 */ /* 0x000fe400078e00ff */
[----:B------:R-:W-:Y:S04]  /*0130*/  DEPBAR.LE SB0, 0x36 ;  /* 0x00008d800000791a */ /* 0x000fe80000000000 */
[----:B------:R-:W0:Y:S02]  /*0140*/  UTCATOMSWS.FIND_AND_SET.ALIGN UP0, UR4, UR4 ;  /* 0x00000004000475e3 */ /* 0x000e240008000800 */
[----:B0-----:R-:W-:-:S04]  /*0150*/  PLOP3.LUT P0, PT, PT, PT, UP0, 0x80, 0x8 ;  /* 0x000000000008781c */ /* 0x001fc80003f0f008 */
[----:B------:R-:W-:-:S04]  /*0160*/  SEL R2, RZ, 0xffffffff, !P0 ;  /* 0xffffffffff027807 */ /* 0x000fc80004000000 */
[----:B------:R-:W-:Y:S01]  /*0170*/  ISETP.NE.AND P0, PT, R2, RZ, PT ;  /* 0x000000ff0200720c */ /* 0x000fe20003f05270 */
[----:B------:R-:W-:-:S12]  /*0180*/  IMAD.U32 R2, RZ, RZ, UR4 ;  /* 0x00000004ff027e24 */ /* 0x000fd8000f8e00ff */
[----:B------:R-:W-:Y:S05]  /*0190*/  @P0 BRA `(.L_x_3) ;  /* 0x0000000000240947 */ /* 0x000fea0003800000 */
.L_x_4:
[----:B------:R-:W-:Y:S05]  /*01a0*/  NANOSLEEP 0x64 ;  /* 0x000000640000795d */ /* 0x000fea0003800000 */
[----:B------:R-:W-:-:S05]  /*01b0*/  UMOV UR4, 0x8 ;  /* 0x0000000800047882 */ /* 0x000fca0000000000 */
[----:B------:R-:W-:Y:S04]  /*01c0*/  DEPBAR.LE SB0, 0x36 ;  /* 0x00008d800000791a */ /* 0x000fe80000000000 */
[----:B------:R-:W0:Y:S02]  /*01d0*/  UTCATOMSWS.FIND_AND_SET.ALIGN UP0, UR4, UR4 ;  /* 0x00000004000475e3 */ /* 0x000e240008000800 */
[----:B0-----:R-:W-:-:S04]  /*01e0*/  PLOP3.LUT P0, PT, PT, PT, UP0, 0x80, 0x8 ;  /* 0x000000000008781c */ /* 0x001fc80003f0f008 */
[----:B------:R-:W-:-:S04]  /*01f0*/  SEL R2, RZ, 0xffffffff, !P0 ;  /* 0xffffffffff027807 */ /* 0x000fc80004000000 */
[----:B------:R-:W-:Y:S01]  /*0200*/  ISETP.NE.AND P0, PT, R2, RZ, PT ;  /* 0x000000ff0200720c */ /* 0x000fe20003f05270 */
[----:B------:R-:W-:-:S12]  /*0210*/  IMAD.U32 R2, RZ, RZ, UR4 ;  /* 0x00000004ff027e24 */ /* 0x000fd8000f8e00ff */
[----:B------:R-:W-:Y:S05]  /*0220*/  @!P0 BRA `(.L_x_4) ;  /* 0xfffffffc00dc8947 */ /* 0x000fea000383ffff */
.L_x_3:
[C---:B------:R-:W-:Y:S01]  /*0230*/  VIADD R4, R2.reuse, 0x10 ;  /* 0x0000001002047836 */ /* 0x040fe20000000000 */
[----:B------:R-:W-:Y:S02]  /*0240*/  SHF.L.U32 R3, R3, R2, RZ ;  /* 0x0000000203037219 */ /* 0x000fe400000006ff */
[----:B------:R-:W-:Y:S02]  /*0250*/  MOV R5, 0x50 ;  /* 0x0000005000057802 */ /* 0x000fe40000000f00 */
[----:B------:R-:W-:Y:S02]  /*0260*/  SHF.L.U32 R4, R9, R4, RZ ;  /* 0x0000000409047219 */ /* 0x000fe400000006ff */
[----:B------:R-:W-:Y:S01]  /*0270*/  LEA R6, R7, R5, 0x18 ;  /* 0x0000000507067211 */ /* 0x000fe200078ec0ff */
[----:B------:R-:W-:Y:S01]  /*0280*/  IMAD.SHL.U32 R5, R2, 0x20, RZ ;  /* 0x0000002002057824 */ /* 0x000fe200078e00ff */
[----:B------:R-:W-:-:S05]  /*0290*/  LOP3.LUT R3, R4, R3, RZ, 0xfc, !PT ;  /* 0x0000000304037212 */ /* 0x000fca00078efcff */
[----:B------:R0:W-:Y:S04]  /*02a0*/  ATOMS.OR RZ, [R6], R3 ;  /* 0x0000000306ff738c */ /* 0x0001e80003000000 */
[----:B------:R0:W-:Y:S01]  /*02b0*/  STS [R0], R5 ;  /* 0x0000000500007388 */ /* 0x0001e20000000800 */
[----:B------:R-:W-:Y:S05]  /*02c0*/  BRA `(.L_x_2) ;  /* 0x0000000000107947 */ /* 0x000fea0003800000 */
.L_x_1:
[----:B------:R-:W-:Y:S01]  /*02d0*/  IMAD.MOV.U32 R3, RZ, RZ, -0x1 ;  /* 0xffffffffff037424 */ /* 0x000fe200078e00ff */
[----:B------:R-:W-:-:S04]  /*02e0*/  MOV R2, 0x310 ;  /* 0x0000031000027802 */ /* 0x000fc80000000f00 */
[----:B------:R0:W-:Y:S03]  /*02f0*/  STS [R0], R3 ;  /* 0x0000000300007388 */ /* 0x0001e60000000800 */
[----:B0-----:R-:W-:Y:S05]  /*0300*/  CALL.REL.NOINC `($__internal_1_$__cuda_sm10x_tcgen05_guardrail_trap_phase_invalid_during_alloc) ;  /* 0x0000022000087944 */ /* 0x001fea0003c00000 */
.L_x_2:
[----:B------:R-:W-:Y:S05]  /*0310*/  WARPSYNC.ALL ;  /* 0x0000000000007948 */ /* 0x000fea0003800000 */
[----:B------:R-:W-:Y:S01]  /*0320*/  NOP ;  /* 0x0000000000007918 */ /* 0x000fe20000000000 */
.L_x_0:
[----:B0-----:R-:W0:Y:S01]  /*0330*/  LDC.64 R2, c[0x0][0x398] ;  /* 0x0000e600ff027b82 */ /* 0x001e220000000a00 */
[----:B------:R-:W1:Y:S01]  /*0340*/  S2R R5, SR_CTAID.X ;  /* 0x0000000000057919 */ /* 0x000e620000002500 */
[----:B------:R-:W2:Y:S06]  /*0350*/  S2R R15, SR_TID.X ;  /* 0x00000000000f7919 */ /* 0x000eac0000002100 */
[----:B------:R-:W3:Y:S08]  /*0360*/  S2UR UR5, SR_CgaCtaId ;  /* 0x00000000000579c3 */ /* 0x000ef00000008800 */
[----:B------:R-:W4:Y:S01]  /*0370*/  LDC R48, c[0x0][0x3a0] ;  /* 0x0000e800ff307b82 */ /* 0x000f220000000800 */
[----:B0-----:R-:W-:Y:S01]  /*0380*/  IMAD.MOV.U32 R0, RZ, RZ, R3 ;  /* 0x000000ffff007224 */ /* 0x001fe200078e0003 */
[----:B------:R0:W-:Y:S01]  /*0390*/  STL [R1+0x42c], R3 ;  /* 0x00042c0301007387 */ /* 0x0001e20000100800 */
[----:B------:R-:W-:-:S05]  /*03a0*/  IMAD.MOV.U32 R12, RZ, RZ, R2 ;  /* 0x000000ffff0c7224 */ /* 0x000fca00078e0002 */
[----:B------:R-:W3:Y:S01]  /*03b0*/  LDC.64 R160, c[0x0][0x380] ;  /* 0x0000e000ffa07b82 */ /* 0x000ee20000000a00 */
[----:B------:R-:W-:Y:S01]  /*03c0*/  VIADD R0, R0, 0x3f ;  /* 0x0000003f00007836 */ /* 0x000fe20000000000 */
[----:B-1----:R-:W-:-:S04]  /*03d0*/  IABS R8, R5 ;  /* 0x0000000500087213 */ /* 0x002fc80000000000 */
[----:B0-----:R-:W-:Y:S02]  /*03e0*/  SHF.R.S32.HI R3, RZ, 0x1f, R0 ;  /* 0x0000001fff037819 */ /* 0x001fe40000011400 */
[----:B--2---:R-:W-:Y:S02]  /*03f0*/  LOP3.LUT R49, R15, 0xff, RZ, 0xc0, !PT ;  /* 0x000000ff0f317812 */ /* 0x004fe400078ec0ff */
[----:B------:R-:W-:-:S04]  /*0400*/  LEA.HI R3, R3, R0, RZ, 0x6 ;  /* 0x0000000003037211 */ /* 0x000fc800078f30ff */
[----:B------:R-:W-:-:S05]  /*0410*/  SHF.R.S32.HI R3, RZ, 0x6, R3 ;  /* 0x00000006ff037819 */ /* 0x000fca0000011403 */
[----:B------:R-:W-:-:S05]  /*0420*/  IMAD.SHL.U32 R4, R3, 0x8, RZ ;  /* 0x0000000803047824 */ /* 0x000fca00078e00ff */
[-C--:B------:R-:W-:Y:S02]  /*0430*/  IABS R7, R4.reuse ;  /* 0x0000000400077213 */ /* 0x080fe40000000000 */
[----:B------:R-:W-:Y:S02]  /*0440*/  IABS R10, R4 ;  /* 0x00000004000a7213 */ /* 0x000fe40000000000 */
[----:B------:R-:W0:Y:S08]  /*0450*/  I2F.RP R0, R7 ;  /* 0x0000000700007306 */ /* 0x000e300000209400 */
[----:B0-----:R-:W0:Y:S02]  /*0460*/  MUFU.RCP R0, R0 ;  /* 0x0000000000007308 */ /* 0x001e240000001000 */
[----:B0-----:R-:W-:-:S02]  /*0470*/  VIADD R2, R0, 0xffffffe ;  /* 0x0ffffffe00027836 */ /* 0x001fc40000000000 */
[----:B------:R-:W-:-:S04]  /*0480*/  IMAD.MOV R0, RZ, RZ, -R10 ;  /* 0x000000ffff007224 */ /* 0x000fc800078e0a0a */
[----:B------:R0:W1:Y:S02]  /*0490*/  F2I.FTZ.U32.TRUNC.NTZ R3, R2 ;  /* 0x0000000200037305 */ /* 0x000064000021f000 */
[----:B0-----:R-:W-:Y:S02]  /*04a0*/  IMAD.MOV.U32 R2, RZ, RZ, RZ ;  /* 0x000000ffff027224 */ /* 0x001fe400078e00ff */
[----:B-1----:R-:W-:-:S04]  /*04b0*/  IMAD.MOV R6, RZ, RZ, -R3 ;  /* 0x000000ffff067224 */ /* 0x002fc800078e0a03 */
[----:B------:R-:W-:Y:S02]  /*04c0*/  IMAD R9, R6, R7, RZ ;  /* 0x0000000706097224 */ /* 0x000fe400078e02ff */
[----:B------:R-:W-:Y:S02]  /*04d0*/  IMAD.MOV.U32 R6, RZ, RZ, R8 ;  /* 0x000000ffff067224 */ /* 0x000fe400078e0008 */
[----:B------:R-:W-:-:S06]  /*04e0*/  IMAD.HI.U32 R3, R3, R9, R2 ;  /* 0x0000000903037227 */ /* 0x000fcc00078e0002 */
[----:B------:R-:W-:-:S04]  /*04f0*/  IMAD.HI.U32 R3, R3, R6, RZ ;  /* 0x0000000603037227 */ /* 0x000fc800078e00ff */
[----:B------:R-:W-:Y:S01]  /*0500*/  IMAD R0, R3, R0, R6 ;  /* 0x0000000003007224 */ /* 0x000fe200078e0206 */
[----:B------:R-:W-:Y:S04]  /*0510*/  BAR.SYNC.DEFER_BLOCKING 0x0 ;  /* 0x0000000000007b1d */ /* 0x000fe80000010000 */
[----:B------:R-:W-:-:S13]  /*0520*/  ISETP.GT.U32.AND P1, PT, R7, R0, PT ;  /* 0x000000000700720c */ /* 0x000fda0003f24070 */
[----:B------:R-:W-:Y:S02]  /*0530*/  @!P1 IMAD.IADD R0, R0, 0x1, -R7 ;  /* 0x0000000100009824 */ /* 0x000fe400078e0a07 */
[----:B------:R-:W-:Y:S01]  /*0540*/  @!P1 VIADD R3, R3, 0x1 ;  /* 0x0000000103039836 */ /* 0x000fe20000000000 */
[----:B------:R-:W-:Y:S02]  /*0550*/  ISETP.NE.AND P1, PT, R4, RZ, PT ;  /* 0x000000ff0400720c */ /* 0x000fe40003f25270 */
[----:B------:R-:W-:Y:S02]  /*0560*/  ISETP.GE.U32.AND P0, PT, R0, R7, PT ;  /* 0x000000070000720c */ /* 0x000fe40003f06070 */
[----:B------:R-:W-:-:S04]  /*0570*/  LOP3.LUT R0, R5, R4, RZ, 0x3c, !PT ;  /* 0x0000000405007212 */ /* 0x000fc800078e3cff */
[----:B------:R-:W-:Y:S01]  /*0580*/  ISETP.GE.AND P2, PT, R0, RZ, PT ;  /* 0x000000ff0000720c */ /* 0x000fe20003f46270 */
[----:B------:R-:W-:-:S06]  /*0590*/  VIADD R0, R12, 0x1ff ;  /* 0x000001ff0c007836 */ /* 0x000fcc0000000000 */
[----:B------:R-:W-:-:S04]  /*05a0*/  @P0 VIADD R3, R3, 0x1 ;  /* 0x0000000103030836 */ /* 0x000fc80000000000 */
[----:B------:R-:W-:Y:S01]  /*05b0*/  IMAD.MOV.U32 R2, RZ, RZ, R3 ;  /* 0x000000ffff027224 */ /* 0x000fe200078e0003 */
[----:B------:R-:W-:-:S03]  /*05c0*/  SHF.R.S32.HI R3, RZ, 0x1f, R0 ;  /* 0x0000001fff037819 */ /* 0x000fc60000011400 */
[----:B------:R-:W-:Y:S01]  /*05d0*/  @!P2 IMAD.MOV R2, RZ, RZ, -R2 ;  /* 0x000000ffff02a224 */ /* 0x000fe200078e0a02 */
[----:B------:R-:W-:Y:S02]  /*05e0*/  @!P1 LOP3.LUT R2, RZ, R4, RZ, 0x33, !PT ;  /* 0x00000004ff029212 */ /* 0x000fe400078e33ff */
[----:B------:R-:W-:-:S03]  /*05f0*/  LEA.HI R3, R3, R0, RZ, 0x9 ;  /* 0x0000000003037211 */ /* 0x000fc600078f48ff */
[----:B------:R-:W-:Y:S02]  /*0600*/  IMAD.SHL.U32 R6, R2, 0x8, RZ ;  /* 0x0000000802067824 */ /* 0x000fe400078e00ff */
[----:B------:R-:W-:-:S03]  /*0610*/  IMAD.MOV R2, RZ, RZ, -R2 ;  /* 0x000000ffff027224 */ /* 0x000fc600078e0a02 */
[----:B------:R-:W-:Y:S01]  /*0620*/  LEA.HI.SX32 R3, R3, -R6, 0x17 ;  /* 0x8000000603037211 */ /* 0x000fe200078fbaff */
[----:B------:R-:W-:-:S03]  /*0630*/  IMAD R8, R4, R2, R5 ;  /* 0x0000000204087224 */ /* 0x000fc600078e0205 */
[----:B------:R-:W-:-:S04]  /*0640*/  VIMNMX R11, PT, PT, R3, 0x8, PT ;  /* 0x00000008030b7848 */ /* 0x000fc80003fe0100 */
[-C--:B------:R-:W-:Y:S02]  /*0650*/  IABS R7, R11.reuse ;  /* 0x0000000b00077213 */ /* 0x080fe40000000000 */
[----:B------:R-:W-:Y:S02]  /*0660*/  IABS R4, R11 ;  /* 0x0000000b00047213 */ /* 0x000fe40000000000 */
[----:B------:R-:W0:Y:S08]  /*0670*/  I2F.RP R0, R7 ;  /* 0x0000000700007306 */ /* 0x000e300000209400 */
[----:B0-----:R-:W0:Y:S02]  /*0680*/  MUFU.RCP R0, R0 ;  /* 0x0000000000007308 */ /* 0x001e240000001000 */
[----:B0-----:R-:W-:-:S02]  /*0690*/  VIADD R3, R0, 0xffffffe ;  /* 0x0ffffffe00037836 */ /* 0x001fc40000000000 */
[----:B------:R-:W-:-:S04]  /*06a0*/  IMAD.MOV R0, RZ, RZ, -R4 ;  /* 0x000000ffff007224 */ /* 0x000fc800078e0a04 */
[----:B------:R-:W0:Y:S02]  /*06b0*/  F2I.FTZ.U32.TRUNC.NTZ R3, R3 ;  /* 0x0000000300037305 */ /* 0x000e24000021f000 */
[----:B0-----:R-:W-:-:S04]  /*06c0*/  IMAD.MOV R9, RZ, RZ, -R3 ;  /* 0x000000ffff097224 */ /* 0x001fc800078e0a03 */
[----:B------:R-:W-:Y:S01]  /*06d0*/  IMAD.MOV.U32 R2, RZ, RZ, R9 ;  /* 0x000000ffff027224 */ /* 0x000fe200078e0009 */
[----:B------:R-:W-:-:S03]  /*06e0*/  IABS R9, R8 ;  /* 0x0000000800097213 */ /* 0x000fc60000000000 */
[----:B------:R-:W-:Y:S02]  /*06f0*/  IMAD R5, R2, R7, RZ ;  /* 0x0000000702057224 */ /* 0x000fe400078e02ff */
[----:B------:R-:W-:-:S04]  /*0700*/  IMAD.MOV.U32 R2, RZ, RZ, RZ ;  /* 0x000000ffff027224 */ /* 0x000fc800078e00ff */
[----:B------:R-:W-:Y:S01]  /*0710*/  IMAD.HI.U32 R2, R3, R5, R2 ;  /* 0x0000000503027227 */ /* 0x000fe200078e0002 */
[----:B------:R-:W-:-:S04]  /*0720*/  IABS R5, R12 ;  /* 0x0000000c00057213 */ /* 0x000fc80000000000 */
[----:B------:R-:W0:Y:S01]  /*0730*/  I2F.RP R4, R5 ;  /* 0x0000000500047306 */ /* 0x000e220000209400 */
[----:B------:R-:W-:-:S04]  /*0740*/  IMAD.HI.U32 R188, R2, R9, RZ ;  /* 0x0000000902bc7227 */ /* 0x000fc800078e00ff */
[----:B------:R-:W-:-:S05]  /*0750*/  IMAD R0, R188, R0, R9 ;  /* 0x00000000bc007224 */ /* 0x000fca00078e0209 */
[----:B------:R-:W-:Y:S01]  /*0760*/  ISETP.GT.U32.AND P1, PT, R7, R0, PT ;  /* 0x000000000700720c */ /* 0x000fe20003f24070 */
[----:B0-----:R-:W0:-:S12]  /*0770*/  MUFU.RCP R4, R4 ;  /* 0x0000000400047308 */ /* 0x001e180000001000 */
[----:B------:R-:W-:Y:S02]  /*0780*/  @!P1 IMAD.IADD R0, R0, 0x1, -R7 ;  /* 0x0000000100009824 */ /* 0x000fe400078e0a07 */
[----:B------:R-:W-:Y:S01]  /*0790*/  @!P1 VIADD R188, R188, 0x1 ;  /* 0x00000001bcbc9836 */ /* 0x000fe20000000000 */
[----:B------:R-:W-:Y:S02]  /*07a0*/  ISETP.NE.AND P1, PT, R11, RZ, PT ;  /* 0x000000ff0b00720c */ /* 0x000fe40003f25270 */
[----:B------:R-:W-:Y:S02]  /*07b0*/  ISETP.GE.U32.AND P0, PT, R0, R7, PT ;  /* 0x000000070000720c */ /* 0x000fe40003f06070 */
[----:B------:R-:W-:Y:S01]  /*07c0*/  LOP3.LUT R0, R8, R11, RZ, 0x3c, !PT ;  /* 0x0000000b08007212 */ /* 0x000fe200078e3cff */
[----:B0-----:R-:W-:Y:S01]  /*07d0*/  VIADD R2, R4, 0xffffffe ;  /* 0x0ffffffe04027836 */ /* 0x001fe20000000000 */
[----:B------:R-:W-:Y:S02]  /*07e0*/  MOV R4, 0x400 ;  /* 0x0000040000047802 */ /* 0x000fe40000000f00 */
[----:B------:R-:W-:Y:S01]  /*07f0*/  ISETP.GE.AND P2, PT, R0, RZ, PT ;  /* 0x000000ff0000720c */ /* 0x000fe20003f46270 */
[----:B------:R0:W1:Y:S01]  /*0800*/  F2I.FTZ.U32.TRUNC.NTZ R3, R2 ;  /* 0x0000000200037305 */ /* 0x000062000021f000 */
[----:B------:R-:W-:-:S05]  /*0810*/  R2UR UR4, R4 ;  /* 0x00000000040472ca */ /* 0x000fca00000e0000 */
[----:B------:R-:W-:Y:S02]  /*0820*/  @P0 VIADD R188, R188, 0x1 ;  /* 0x00000001bcbc0836 */ /* 0x000fe40000000000 */
[----:B0-----:R-:W-:-:S04]  /*0830*/  IMAD.MOV.U32 R2, RZ, RZ, RZ ;  /* 0x000000ffff027224 */ /* 0x001fc800078e00ff */
[----:B------:R-:W-:Y:S01]  /*0840*/  @!P2 IMAD.MOV R188, RZ, RZ, -R188 ;  /* 0x000000ffffbca224 */ /* 0x000fe200078e0abc */
[----:B------:R-:W-:Y:S01]  /*0850*/  @!P1 LOP3.LUT R188, RZ, R11, RZ, 0x33, !PT ;  /* 0x0000000bffbc9212 */ /* 0x000fe200078e33ff */
[----:B---3--:R-:W-:-:S04]  /*0860*/  ULEA UR4, UR5, UR4, 0x18 ;  /* 0x0000000405047291 */ /* 0x008fc8000f8ec0ff */
[----:B------:R-:W-:-:S04]  /*0870*/  IMAD.MOV R0, RZ, RZ, -R188 ;  /* 0x000000ffff007224 */ /* 0x000fc800078e0abc */
[----:B------:R-:W-:-:S04]  /*0880*/  IMAD R0, R11, R0, R8 ;  /* 0x000000000b007224 */ /* 0x000fc800078e0208 */
[----:B------:R-:W-:Y:S02]  /*0890*/  IMAD.IADD R0, R6, 0x1, R0 ;  /* 0x0000000106007824 */ /* 0x000fe400078e0200 */
[----:B-1----:R-:W-:Y:S02]  /*08a0*/  IMAD.MOV R6, RZ, RZ, -R3 ;  /* 0x000000ffff067224 */ /* 0x002fe400078e0a03 */
[----:B------:R-:W-:Y:S02]  /*08b0*/  IMAD R14, R0, 0x200, R49 ;  /* 0x00000200000e7824 */ /* 0x000fe400078e0231 */
[----:B------:R-:W-:Y:S02]  /*08c0*/  IMAD.MOV.U32 R0, RZ, RZ, R6 ;  /* 0x000000ffff007224 */ /* 0x000fe400078e0006 */
[----:B------:R-:W-:Y:S01]  /*08d0*/  VIADD R13, R14, 0x100 ;  /* 0x000001000e0d7836 */ /* 0x000fe20000000000 */
[----:B------:R-:W0:Y:S01]  /*08e0*/  LDC R6, c[0x0][0x3a4] ;  /* 0x0000e900ff067b82 */ /* 0x000e220000000800 */
[----:B------:R-:W-:Y:S01]  /*08f0*/  IMAD R7, R0, R5, RZ ;  /* 0x0000000500077224 */ /* 0x000fe200078e02ff */
[----:B------:R-:W-:Y:S01]  /*0900*/  IABS R0, R14 ;  /* 0x0000000e00007213 */ /* 0x000fe20000000000 */
[----:B------:R-:W-:Y:S01]  /*0910*/  STL [R1+0x438], R14 ;  /* 0x0004380e01007387 */ /* 0x000fe20000100800 */
[----:B------:R-:W-:Y:S01]  /*0920*/  IABS R4, R13 ;  /* 0x0000000d00047213 */ /* 0x000fe20000000000 */
[----:B------:R-:W-:Y:S01]  /*0930*/  IMAD.HI.U32 R2, R3, R7, R2 ;  /* 0x0000000703027227 */ /* 0x000fe200078e0002 */
[----:B------:R-:W-:Y:S01]  /*0940*/  ISETP.GE.AND P2, PT, R14, RZ, PT ;  /* 0x000000ff0e00720c */ /* 0x000fe20003f46270 */
[----:B------:R-:W1:Y:S01]  /*0950*/  LDS R7, [UR4] ;  /* 0x00000004ff077984 */ /* 0x000e620008000800 */
[----:B------:R-:W-:Y:S01]  /*0960*/  BAR.SYNC.DEFER_BLOCKING 0x0 ;  /* 0x0000000000007b1d */ /* 0x000fe20000010000 */
[----:B------:R-:W-:Y:S01]  /*0970*/  IMAD.MOV.U32 R3, RZ, RZ, R0 ;  /* 0x000000ffff037224 */ /* 0x000fe200078e0000 */
[----:B------:R-:W-:-:S03]  /*0980*/  ISETP.GE.AND P3, PT, R13, RZ, PT ;  /* 0x000000ff0d00720c */ /* 0x000fc60003f66270 */
[C---:B------:R-:W-:Y:S01]  /*0990*/  IMAD.HI.U32 R0, R2.reuse, R3, RZ ;  /* 0x0000000302007227 */ /* 0x040fe200078e00ff */
[----:B------:R2:W-:Y:S03]  /*09a0*/  STL [R1+0x43c], R13 ;  /* 0x00043c0d01007387 */ /* 0x0005e60000100800 */
[----:B------:R-:W-:-:S04]  /*09b0*/  IMAD.HI.U32 R2, R2, R4, RZ ;  /* 0x0000000402027227 */ /* 0x000fc800078e00ff */
[----:B------:R-:W-:Y:S02]  /*09c0*/  IMAD.MOV R2, RZ, RZ, -R2 ;  /* 0x000000ffff027224 */ /* 0x000fe400078e0a02 */
[----:B------:R-:W-:Y:S02]  /*09d0*/  IMAD.MOV R0, RZ, RZ, -R0 ;  /* 0x000000ffff007224 */ /* 0x000fe400078e0a00 */
[C---:B------:R-:W-:Y:S02]  /*09e0*/  IMAD R2, R5.reuse, R2, R4 ;  /* 0x0000000205027224 */ /* 0x040fe400078e0204 */
[C---:B------:R-:W-:Y:S01]  /*09f0*/  IMAD R0, R5.reuse, R0, R3 ;  /* 0x0000000005007224 */ /* 0x040fe200078e0203 */
[----:B------:R-:W-:Y:S02]  /*0a00*/  SHF.R.U32.HI R3, RZ, 0x5, R15 ;  /* 0x00000005ff037819 */ /* 0x000fe4000001160f */
[C---:B------:R-:W-:Y:S02]  /*0a10*/  ISETP.GT.U32.AND P1, PT, R5.reuse, R2, PT ;  /* 0x000000020500720c */ /* 0x040fe40003f24070 */
[----:B------:R-:W-:Y:S01]  /*0a20*/  ISETP.GT.U32.AND P0, PT, R5, R0, PT ;  /* 0x000000000500720c */ /* 0x000fe20003f04070 */
[----:B------:R-:W-:-:S05]  /*0a30*/  IMAD.SHL.U32 R4, R3, 0x200000, RZ ;  /* 0x0020000003047824 */ /* 0x000fca00078e00ff */
[----:B------:R-:W-:-:S04]  /*0a40*/  LOP3.LUT R4, R4, 0x600000, RZ, 0xc0, !PT ;  /* 0x0060000004047812 */ /* 0x000fc800078ec0ff */
[----:B------:R-:W-:Y:S01]  /*0a50*/  R2UR UR9, R4 ;  /* 0x00000000040972ca */ /* 0x000fe200000e0000 */
[--C-:B------:R-:W-:Y:S01]  /*0a60*/  @!P1 IMAD.IADD R2, R2, 0x1, -R5.reuse ;  /* 0x0000000102029824 */ /* 0x100fe200078e0a05 */
[----:B-1----:R-:W-:Y:S01]  /*0a70*/  R2UR UR5, R7 ;  /* 0x00000000070572ca */ /* 0x002fe200000e0000 */
[----:B------:R-:W-:-:S03]  /*0a80*/  @!P0 IMAD.IADD R0, R0, 0x1, -R5 ;  /* 0x0000000100008824 */ /* 0x000fc600078e0a05 */
[C---:B------:R-:W-:Y:S02]  /*0a90*/  ISETP.GT.U32.AND P1, PT, R5.reuse, R2, PT ;  /* 0x000000020500720c */ /* 0x040fe40003f24070 */
[----:B------:R-:W-:-:S11]  /*0aa0*/  ISETP.GT.U32.AND P0, PT, R5, R0, PT ;  /* 0x000000000500720c */ /* 0x000fd60003f04070 */
[--C-:B------:R-:W-:Y:S01]  /*0ab0*/  @!P1 IMAD.IADD R2, R2, 0x1, -R5.reuse ;  /* 0x0000000102029824 */ /* 0x100fe200078e0a05 */
[C---:B------:R-:W-:Y:S01]  /*0ac0*/  ISETP.NE.U32.AND P1, PT, R3.reuse, RZ, PT ;  /* 0x000000ff0300720c */ /* 0x040fe20003f25070 */
[----:B------:R-:W-:Y:S02]  /*0ad0*/  IMAD.SHL.U32 R3, R3, 0x20, RZ ;  /* 0x0000002003037824 */ /* 0x000fe400078e00ff */
[----:B------:R-:W-:Y:S01]  /*0ae0*/  @!P0 IMAD.IADD R0, R0, 0x1, -R5 ;  /* 0x0000000100008824 */ /* 0x000fe200078e0a05 */
[----:B------:R-:W-:Y:S01]  /*0af0*/  ISETP.NE.AND P0, PT, R12, RZ, PT ;  /* 0x000000ff0c00720c */ /* 0x000fe20003f05270 */
[----:B------:R-:W-:Y:S01]  /*0b00*/  @!P3 IMAD.MOV R2, RZ, RZ, -R2 ;  /* 0x000000ffff02b224 */ /* 0x000fe200078e0a02 */
[----:B------:R-:W-:Y:S01]  /*0b10*/  LOP3.LUT R4, R3, 0x80, RZ, 0xc0, !PT ;  /* 0x0000008003047812 */ /* 0x000fe200078ec0ff */
[----:B------:R-:W-:Y:S01]  /*0b20*/  @!P2 IMAD.MOV R0, RZ, RZ, -R0 ;  /* 0x000000ffff00a224 */ /* 0x000fe200078e0a00 */
[----:B------:R-:W-:Y:S02]  /*0b30*/  LOP3.LUT R3, RZ, R12, RZ, 0x33, !PT ;  /* 0x0000000cff037212 */ /* 0x000fe400078e33ff */
[----:B------:R-:W-:-:S02]  /*0b40*/  R2UR UR8, R4 ;  /* 0x00000000040872ca */ /* 0x000fc400000e0000 */
[----:B------:R-:W1:Y:S01]  /*0b50*/  S2R R4, SR_CgaCtaId ;  /* 0x0000000000047919 */ /* 0x000e620000008800 */
[C---:B------:R-:W-:Y:S02]  /*0b60*/  SEL R5, R3.reuse, R0, !P0 ;  /* 0x0000000003057207 */ /* 0x040fe40004000000 */
[----:B------:R-:W-:-:S03]  /*0b70*/  SEL R3, R3, R2, !P0 ;  /* 0x0000000203037207 */ /* 0x000fc60004000000 */
[-C--:B0-----:R-:W-:Y:S02]  /*0b80*/  IMAD R0, R5, R6.reuse, RZ ;  /* 0x0000000605007224 */ /* 0x081fe400078e02ff */
[----:B------:R-:W-:Y:S01]  /*0b90*/  IMAD R2, R3, R6, RZ ;  /* 0x0000000603027224 */ /* 0x000fe200078e02ff */
[----:B--2-4-:R-:W-:Y:S06]  /*0ba0*/  @P5 BRA `(.L_x_5) ;  /* 0x0000000000185947 */ /* 0x014fec0003800000 */
[----:B------:R-:W-:Y:S01]  /*0bb0*/  ELECT P0, URZ, PT ;  /* 0x0000000000ff782f */ /* 0x000fe20003800000 */
[----:B------:R-:W-:Y:S01]  /*0bc0*/  IMAD.MOV.U32 R3, RZ, RZ, 0x1 ;  /* 0x00000001ff037424 */ /* 0x000fe200078e00ff */
[----:B------:R-:W-:Y:S11]  /*0bd0*/  UVIRTCOUNT.DEALLOC.SMPOOL 0x80 ;  /* 0x000000800000784c */ /* 0x000ff60000000000 */
[----:B------:R-:W-:-:S04]  /*0be0*/  @P0 MOV R5, 0x40 ;  /* 0x0000004000050802 */ /* 0x000fc80000000f00 */
[----:B-1----:R-:W-:-:S05]  /*0bf0*/  @P0 LEA R4, R4, R5, 0x18 ;  /* 0x0000000504040211 */ /* 0x002fca00078ec0ff */
[----:B------:R0:W-:Y:S02]  /*0c00*/  @P0 STS.U8 [R4], R3 ;  /* 0x0000000304000388 */ /* 0x0001e40000000000 */
.L_x_5:
[----:B------:R-:W-:Y:S01]  /*0c10*/  UIADD3 UR11, UPT, UPT, UR8, UR9, UR5 ;  /* 0x00000009080b7290 */ /* 0x000fe2000fffe005 */
[----:B------:R-:W-:Y:S01]  /*0c20*/  ISETP.NE.U32.AND P2, PT, R49, RZ, PT ;  /* 0x000000ff3100720c */ /* 0x000fe20003f45070 */
[----:B------:R-:W-:Y:S01]  /*0c30*/  IMAD.U32 R5, RZ, RZ, UR4 ;  /* 0x00000004ff057e24 */ /* 0x000fe2000f8e00ff */
[----:B------:R-:W-:Y:S01]  /*0c40*/  UMOV UR10, 0x1 ;  /* 0x00000001000a7882 */ /* 0x000fe20000000000 */
[----:B------:R-:W2:Y:S01]  /*0c50*/  LDC.64 R164, c[0x0][0x3a8] ;  /* 0x0000ea00ffa47b82 */ /* 0x000ea20000000a00 */
[-C--:B------:R-:W-:Y:S01]  /*0c60*/  LEA R162, P0, R0, R160.reuse, 0x1 ;  /* 0x000000a000a27211 */ /* 0x080fe200078008ff */
[----:B------:R-:W-:Y:S01]  /*0c70*/  VIADD R52, R5, 0x48000 ;  /* 0x0004800005347836 */ /* 0x000fe20000000000 */
[----:B------:R-:W-:Y:S01]  /*0c80*/  LEA R160, P3, R2, R160, 0x1 ;  /* 0x000000a002a07211 */ /* 0x000fe200078608ff */
[----:B01----:R-:W-:Y:S01]  /*0c90*/  VIADD R4, R48, 0xfffffff7 ;  /* 0xfffffff730047836 */ /* 0x003fe20000000000 */
[----:B------:R-:W-:Y:S01]  /*0ca0*/  STTM.x128 tmem[UR11], RZ ;  /* 0x000000ff000079ed */ /* 0x000fe200083c000b */
[----:B------:R-:W0:Y:S01]  /*0cb0*/  FENCE.VIEW.ASYNC.T ;  /* 0x00000000000073c6 */ /* 0x000e220000000200 */
[----:B------:R-:W-:Y:S01]  /*0cc0*/  R2UR UR76, R52 ;  /* 0x00000000344c72ca */ /* 0x000fe200000e0000 */
[----:B------:R-:W1:Y:S01]  /*0cd0*/  LDCU.64 UR6, c[0x0][0x358] ;  /* 0x00006b00ff0677ac */ /* 0x000e620008000a00 */
[----:B------:R-:W-:Y:S01]  /*0ce0*/  VIADD R3, R48, 0xffffffff ;  /* 0xffffffff30037836 */ /* 0x000fe20000000000 */
[-C--:B------:R-:W-:Y:S01]  /*0cf0*/  LEA.HI.X.SX32 R163, R0, R161.reuse, 0x1, P0 ;  /* 0x000000a100a37211 */ /* 0x080fe200000f0eff */
[----:B------:R-:W-:Y:S01]  /*0d00*/  VIADD R0, R48, 0xffffffef ;  /* 0xffffffef30007836 */ /* 0x000fe20000000000 */
[----:B0-----:R-:W-:Y:S01]  /*0d10*/  VOTEU.ALL UP0, P2 ;  /* 0x0000000000ff7886 */ /* 0x001fe20001000000 */
[----:B------:R-:W-:Y:S01]  /*0d20*/  VOTEU.ALL UP1, P2 ;  /* 0x0000000000ff7886 */ /* 0x000fe20001020000 */
[----:B------:R-:W-:Y:S01]  /*0d30*/  LEA.HI.X.SX32 R161, R2, R161, 0x1, P3 ;  /* 0x000000a102a17211 */ /* 0x000fe200018f0eff */
[----:B------:R-:W-:Y:S01]  /*0d40*/  VIADD R2, R48, 0xffffffe7 ;  /* 0xffffffe730027836 */ /* 0x000fe20000000000 */
[----:B------:R-:W-:Y:S01]  /*0d50*/  ISETP.GE.U32.AND P3, PT, R4, 0x7fffff78, PT ;  /* 0x7fffff780400780c */ /* 0x000fe20003f66070 */
[----:B------:R-:W-:-:S04]  /*0d60*/  @!UP0 UIADD3 UR8, UPT, UPT, -UR10, 0x100000, URZ ;  /* 0x001000000a088890 */ /* 0x000fc8000fffe1ff */
[----:B------:R-:W-:Y:S02]  /*0d70*/  @!UP0 USHF.L.U32 UR9, UR8, 0xb, URZ ;  /* 0x0000000b08098899 */ /* 0x000fe400080006ff */
[----:B------:R-:W-:Y:S01]  /*0d80*/  @!UP0 USHF.L.U32 UR8, UR8, 0x1, URZ ;  /* 0x0000000108088899 */ /* 0x000fe200080006ff */
[----:B------:R-:W-:Y:S01]  /*0d90*/  BAR.SYNC.DEFER_BLOCKING 0x0 ;  /* 0x0000000000007b1d */ /* 0x000fe20000010000 */
[----:B------:R-:W-:Y:S02]  /*0da0*/  ISETP.GE.U32.AND P0, PT, R3, 0x7fffff80, PT ;  /* 0x7fffff800300780c */ /* 0x000fe40003f06070 */
[----:B------:R-:W-:Y:S01]  /*0db0*/  ISETP.GE.U32.AND P4, PT, R0, 0x7fffff70, PT ;  /* 0x7fffff700000780c */ /* 0x000fe20003f86070 */
[----:B------:R-:W-:Y:S01]  /*0dc0*/  IMAD.U32 R0, RZ, RZ, UR11 ;  /* 0x0000000bff007e24 */ /* 0x000fe2000f8e00ff */
[----:B------:R-:W-:Y:S01]  /*0dd0*/  ISETP.GE.U32.AND P6, PT, R2, 0x7fffff68, PT ;  /* 0x7fffff680200780c */ /* 0x000fe20003fc6070 */
[C---:B--2---:R-:W-:Y:S01]  /*0de0*/  IMAD.SHL.U32 R3, R164.reuse, 0x8, RZ ;  /* 0x00000008a4037824 */ /* 0x044fe200078e00ff */
[----:B------:R-:W-:Y:S01]  /*0df0*/  PRMT R167, RZ, 0x7610, R167 ;  /* 0x00007610ffa77816 */ /* 0x000fe200000000a7 */
[----:B------:R-:W-:Y:S01]  /*0e00*/  STL [R1+0xe90], R165 ;  /* 0x000e90a501007387 */ /* 0x000fe20000100800 */
[----:B------:R-:W-:Y:S01]  /*0e10*/  PRMT R166, RZ, 0x7610, R166 ;  /* 0x00007610ffa67816 */ /* 0x000fe200000000a6 */
[----:B------:R-:W-:Y:S01]  /*0e20*/  IMAD.WIDE R54, R3, 0x2, R162 ;  /* 0x0000000203367825 */ /* 0x000fe200078e02a2 */
[----:B------:R-:W-:Y:S01]  /*0e30*/  PRMT R169, RZ, 0x7610, R169 ;  /* 0x00007610ffa97816 */ /* 0x000fe200000000a9 */
[----:B------:R0:W-:Y:S01]  /*0e40*/  STL [R1+0x448], R52 ;  /* 0x0004483401007387 */ /* 0x0001e20000100800 */
[----:B------:R-:W-:Y:S01]  /*0e50*/  PRMT R168, RZ, 0x7610, R168 ;  /* 0x00007610ffa87816 */ /* 0x000fe200000000a8 */
[----:B------:R-:W-:-:S02]  /*0e60*/  IMAD R5, R164, 0x18, RZ ;  /* 0x00000018a4057824 */ /* 0x000fc400078e02ff */
[----:B------:R2:W-:Y:S01]  /*0e70*/  STL [R1+0xcac], R0 ;  /* 0x000cac0001007387 */ /* 0x0005e20000100800 */
[----:B------:R-:W-:Y:S02]  /*0e80*/  VIADD R2, R48, 0xffffffd7 ;  /* 0xffffffd730027836 */ /* 0x000fe40000000000 */
[----:B0-----:R-:W-:Y:S01]  /*0e90*/  IMAD.WIDE R52, R3, 0x2, R160 ;  /* 0x0000000203347825 */ /* 0x001fe200078e02a0 */
[----:B------:R-:W0:Y:S02]  /*0ea0*/  FENCE.VIEW.ASYNC.S ;  /* 0x00000000000073c6 */ /* 0x000e240000000000 */
[----:B0-----:R0:W3:Y:S02]  /*0eb0*/  @!UP1 SYNCS.EXCH.64 URZ, [UR76], UR8 ;  /* 0x000000084cff95b2 */ /* 0x0010e40008000100 */
[----:B---3--:R-:W-:Y:S01]  /*0ec0*/  BAR.SYNC.DEFER_BLOCKING 0x0 ;  /* 0x0000000000007b1d */ /* 0x008fe20000010000 */
[----:B------:R-:W-:Y:S01]  /*0ed0*/  IMAD.SHL.U32 R3, R164, 0x10, RZ ;  /* 0x00000010a4037824 */ /* 0x000fe200078e00ff */
[----:B------:R-:W-:Y:S01]  /*0ee0*/  PRMT R170, RZ, 0x7610, R170 ;  /* 0x00007610ffaa7816 */ /* 0x000fe200000000aa */
[C---:B--2---:R-:W-:Y:S01]  /*0ef0*/  VIADD R0, R48.reuse, 0xffffffdf ;  /* 0xffffffdf30007836 */ /* 0x044fe20000000000 */
[----:B------:R-:W-:Y:S01]  /*0f00*/  PRMT R177, RZ, 0x7610, R177 ;  /* 0x00007610ffb17816 */ /* 0x000fe200000000b1 */
[C---:B------:R-:W-:Y:S01]  /*0f10*/  IMAD.WIDE R58, R3.reuse, 0x2, R162 ;  /* 0x00000002033a7825 */ /* 0x040fe200078e02a2 */
[----:B------:R2:W-:Y:S03]  /*0f20*/  STL.64 [R1+0x3b0], R54 ;  /* 0x0003b03601007387 */ /* 0x0005e60000100a00 */
[----:B------:R-:W-:Y:S01]  /*0f30*/  IMAD.WIDE R56, R3, 0x2, R160 ;  /* 0x0000000203387825 */ /* 0x000fe200078e02a0 */
[----:B------:R3:W-:Y:S03]  /*0f40*/  STL.64 [R1+0x3a8], R52 ;  /* 0x0003a83401007387 */ /* 0x0007e60000100a00 */
[----:B------:R-:W-:Y:S01]  /*0f50*/  VIADD R3, R48, 0xffffffc7 ;  /* 0xffffffc730037836 */ /* 0x000fe20000000000 */
[----:B------:R-:W-:Y:S01]  /*0f60*/  PRMT R171, RZ, 0x7610, R171 ;  /* 0x00007610ffab7816 */ /* 0x000fe200000000ab */
[----:B------:R-:W-:Y:S04]  /*0f70*/  STL.64 [R1+0x330], R58 ;  /* 0x0003303a01007387 */ /* 0x000fe80000100a00 */
[----:B-1----:R2:W4:Y:S04]  /*0f80*/  @!P3 LDG.E.U16 R167, desc[UR6][R54.64] ;  /* 0x0000000636a7b981 */ /* 0x002528000c1e1500 */
[----:B------:R3:W4:Y:S01]  /*0f90*/  @!P3 LDG.E.U16 R166, desc[UR6][R52.64] ;  /* 0x0000000634a6b981 */ /* 0x000722000c1e1500 */
[----:B------:R-:W-:-:S03]  /*0fa0*/  ISETP.GE.U32.AND P3, PT, R2, 0x7fffff58, PT ;  /* 0x7fffff580200780c */ /* 0x000fc60003f66070 */
[----:B------:R-:W4:Y:S01]  /*0fb0*/  @!P0 LDG.E.U16 R169, desc[UR6][R162.64] ;  /* 0x00000006a2a98981 */ /* 0x000f22000c1e1500 */
[----:B--2---:R-:W-:-:S03]  /*0fc0*/  IMAD.WIDE R54, R5, 0x2, R162 ;  /* 0x0000000205367825 */ /* 0x004fc600078e02a2 */
[----:B------:R-:W2:Y:S01]  /*0fd0*/  @!P0 LDG.E.U16 R168, desc[UR6][R160.64] ;  /* 0x00000006a0a88981 */ /* 0x000ea2000c1e1500 */
[----:B------:R-:W-:Y:S01]  /*0fe0*/  ISETP.GE.U32.AND P0, PT, R0, 0x7fffff60, PT ;  /* 0x7fffff600000780c */ /* 0x000fe20003f06070 */
[----:B---3--:R-:W-:Y:S01]  /*0ff0*/  IMAD.WIDE R52, R5, 0x2, R160 ;  /* 0x0000000205347825 */ /* 0x008fe200078e02a0 */
[----:B------:R-:W-:Y:S01]  /*1000*/  PRMT R0, RZ, 0x7610, R0 ;  /* 0x00007610ff007816 */ /* 0x000fe20000000000 */
[----:B------:R1:W3:Y:S02]  /*1010*/  @!P6 LDG.E.U16 R170, desc[UR6][R54.64] ;  /* 0x0000000636aae981 */ /* 0x0002e4000c1e1500 */
[C---:B------:R-:W-:Y:S02]  /*1020*/  IMAD R5, R164.reuse, 0x28, RZ ;  /* 0x00000028a4057824 */ /* 0x040fe400078e02ff */
[----:B------:R-:W2:Y:S01]  /*1030*/  @!P6 LDG.E.U16 R177, desc[UR6][R52.64] ;  /* 0x0000000634b1e981 */ /* 0x000ea2000c1e1500 */
[----:B------:R-:W-:Y:S01]  /*1040*/  ISETP.GE.U32.AND P6, PT, R3, 0x7fffff48, PT ;  /* 0x7fffff480300780c */ /* 0x000fe20003fc6070 */
[----:B------:R-:W-:-:S02]  /*1050*/  IMAD.SHL.U32 R3, R164, 0x20, RZ ;  /* 0x00000020a4037824 */ /* 0x000fc400078e00ff */
[----:B------:R-:W-:Y:S01]  /*1060*/  STL.64 [R1+0x328], R56 ;  /* 0x0003283801007387 */ /* 0x000fe20000100a00 */
[----:B------:R-:W-:Y:S01]  /*1070*/  VIADD R2, R48, 0xffffffcf ;  /* 0xffffffcf30027836 */ /* 0x000fe20000000000 */
[----:B------:R-:W-:Y:S02]  /*1080*/  PRMT R174, RZ, 0x7610, R174 ;  /* 0x00007610ffae7816 */ /* 0x000fe400000000ae */
[----:B------:R1:W-:Y:S01]  /*1090*/  STL.64 [R1+0x2b0], R54 ;  /* 0x0002b03601007387 */ /* 0x0003e20000100a00 */
[----:B------:R-:W-:-:S03]  /*10a0*/  PRMT R186, RZ, 0x7610, R186 ;  /* 0x00007610ffba7816 */ /* 0x000fc600000000ba */
[----:B------:R0:W2:Y:S04]  /*10b0*/  @!P4 LDG.E.U16 R0, desc[UR6][R58.64] ;  /* 0x000000063a00c981 */ /* 0x0000a8000c1e1500 */
[----:B------:R0:W2:Y:S04]  /*10c0*/  @!P4 LDG.E.U16 R171, desc[UR6][R56.64] ;  /* 0x0000000638abc981 */ /* 0x0000a8000c1e1500 */
[----:B------:R0:W-:Y:S01]  /*10d0*/  STL.64 [R1+0x2a8], R52 ;  /* 0x0002a83401007387 */ /* 0x0001e20000100a00 */
[----:B-1----:R-:W-:Y:S01]  /*10e0*/  IMAD.WIDE R54, R5, 0x2, R162 ;  /* 0x0000000205367825 */ /* 0x002fe200078e02a2 */
[----:B------:R-:W-:-:S03]  /*10f0*/  ISETP.GE.U32.AND P4, PT, R2, 0x7fffff50, PT ;  /* 0x7fffff500200780c */ /* 0x000fc60003f86070 */
[C---:B0-----:R-:W-:Y:S01]  /*1100*/  IMAD.WIDE R58, R3.reuse, 0x2, R162 ;  /* 0x00000002033a7825 */ /* 0x041fe200078e02a2 */
[----:B------:R-:W-:Y:S01]  /*1110*/  PRMT R175, RZ, 0x7610, R175 ;  /* 0x00007610ffaf7816 */ /* 0x000fe200000000af */
[----:B------:R-:W2:Y:S02]  /*1120*/  @!P3 LDG.E.U16 R174, desc[UR6][R54.64] ;  /* 0x0000000636aeb981 */ /* 0x000ea4000c1e1500 */
[----:B------:R-:W-:-:S04]  /*1130*/  IMAD.WIDE R56, R3, 0x2, R160 ;  /* 0x0000000203387825 */ /* 0x000fc800078e02a0 */
[----:B------:R-:W-:Y:S01]  /*1140*/  IMAD.WIDE R52, R5, 0x2, R160 ;  /* 0x0000000205347825 */ /* 0x000fe200078e02a0 */
[----:B------:R-:W-:Y:S03]  /*1150*/  STL.64 [R1+0x230], R58 ;  /* 0x0002303a01007387 */ /* 0x000fe60000100a00 */
[----:B------:R-:W-:Y:S01]  /*1160*/  VIADD R3, R48, 0xffffffb7 ;  /* 0xffffffb730037836 */ /* 0x000fe20000000000 */
[----:B------:R-:W2:Y:S04]  /*1170*/  @!P3 LDG.E.U16 R186, desc[UR6][R52.64] ;  /* 0x0000000634bab981 */ /* 0x000ea8000c1e1500 */
[----:B------:R-:W-:Y:S01]  /*1180*/  ISETP.GE.U32.AND P3, PT, R3, 0x7fffff38, PT ;  /* 0x7fffff380300780c */ /* 0x000fe20003f66070 */
[----:B------:R-:W-:Y:S01]  /*1190*/  IMAD R3, R164, 0x30, RZ ;  /* 0x00000030a4037824 */ /* 0x000fe200078e02ff */
[----:B------:R0:W-:Y:S01]  /*11a0*/  STL.64 [R1+0x228], R56 ;  /* 0x0002283801007387 */ /* 0x0001e20000100a00 */
[----:B------:R-:W-:-:S03]  /*11b0*/  PRMT R189, RZ, 0x7610, R189 ;  /* 0x00007610ffbd7816 */ /* 0x000fc600000000bd */
[----:B------:R0:W2:Y:S02]  /*11c0*/  @!P0 LDG.E.U16 R175, desc[UR6][R56.64] ;  /* 0x0000000638af8981 */ /* 0x0000a4000c1e1500 */
[----:B0-----:R-:W-:-:S05]  /*11d0*/  IMAD.WIDE R56, R3, 0x2, R160 ;  /* 0x0000000203387825 */ /* 0x001fca00078e02a0 */
[----:B------:R-:W2:Y:S01]  /*11e0*/  @!P4 LDG.E.U16 R189, desc[UR6][R56.64] ;  /* 0x0000000638bdc981 */ /* 0x000ea2000c1e1500 */
[----:B------:R-:W-:Y:S01]  /*11f0*/  PRMT R176, RZ, 0x7610, R176 ;  /* 0x00007610ffb07816 */ /* 0x000fe200000000b0 */
[----:B------:R-:W-:Y:S01]  /*1200*/  IMAD R5, R164, 0x38, RZ ;  /* 0x00000038a4057824 */ /* 0x000fe200078e02ff */
[----:B------:R-:W-:Y:S01]  /*1210*/  PRMT R208, RZ, 0x7610, R208 ;  /* 0x00007610ffd07816 */ /* 0x000fe200000000d0 */
[----:B------:R-:W-:Y:S01]  /*1220*/  VIADD R2, R48, 0xffffffbf ;  /* 0xffffffbf30027836 */ /* 0x000fe20000000000 */
[----:B------:R0:W-:Y:S01]  /*1230*/  STL.64 [R1+0x1b0], R54 ;  /* 0x0001b03601007387 */ /* 0x0001e20000100a00 */
[----:B------:R-:W-:-:S03]  /*1240*/  PRMT R207, RZ, 0x7610, R207 ;  /* 0x00007610ffcf7816 */ /* 0x000fc600000000cf */
[----:B------:R1:W3:Y:S04]  /*1250*/  @!P0 LDG.E.U16 R176, desc[UR6][R58.64] ;  /* 0x000000063ab08981 */ /* 0x0002e8000c1e1500 */
[----:B------:R1:W-:Y:S01]  /*1260*/  STL.64 [R1+0x1a8], R52 ;  /* 0x0001a83401007387 */ /* 0x0003e20000100a00 */
[----:B------:R-:W-:Y:S01]  /*1270*/  ISETP.GE.U32.AND P0, PT, R2, 0x7fffff40, PT ;  /* 0x7fffff400200780c */ /* 0x000fe20003f06070 */
[----:B0-----:R-:W-:-:S04]  /*1280*/  IMAD.WIDE R54, R5, 0x2, R162 ;  /* 0x0000000205367825 */ /* 0x001fc800078e02a2 */
[----:B-1----:R-:W-:Y:S01]  /*1290*/  IMAD.WIDE R58, R3, 0x2, R162 ;  /* 0x00000002033a7825 */ /* 0x002fe200078e02a2 */
[----:B------:R0:W3:Y:S03]  /*12a0*/  @!P6 LDG.E.U16 R208, desc[UR6][R54.64] ;  /* 0x0000000636d0e981 */ /* 0x0000e6000c1e1500 */
[----:B------:R-:W-:-:S04]  /*12b0*/  IMAD.WIDE R52, R5, 0x2, R160 ;  /* 0x0000000205347825 */ /* 0x000fc800078e02a0 */
[----:B------:R-:W-:Y:S01]  /*12c0*/  VIADD R3, R48, 0xffffffa7 ;  /* 0xffffffa730037836 */ /* 0x000fe20000000000 */
[----:B------:R1:W3:Y:S01]  /*12d0*/  @!P6 LDG.E.U16 R207, desc[UR6][R52.64] ;  /* 0x0000000634cfe981 */ /* 0x0002e2000c1e1500 */
[----:B------:R-:W-:-:S03]  /*12e0*/  IMAD R157, R164, 0x48, RZ ;  /* 0x00000048a49d7824 */ /* 0x000fc600078e02ff */
[----:B------:R-:W-:Y:S01]  /*12f0*/  ISETP.GE.U32.AND P6, PT, R3, 0x7fffff28, PT ;  /* 0x7fffff280300780c */ /* 0x000fe20003fc6070 */
[----:B------:R-:W-:Y:S01]  /*1300*/  STL.64 [R1+0x130], R58 ;  /* 0x0001303a01007387 */ /* 0x000fe20000100a00 */
[----:B------:R-:W-:Y:S01]  /*1310*/  IMAD.SHL.U32 R3, R164, 0x40, RZ ;  /* 0x00000040a4037824 */ /* 0x000fe200078e00ff */
[----:B------:R-:W-:Y:S02]  /*1320*/  PRMT R206, RZ, 0x7610, R206 ;  /* 0x00007610ffce7816 */ /* 0x000fe400000000ce */
[----:B------:R-:W-:Y:S01]  /*1330*/  STL.64 [R1+0x128], R56 ;  /* 0x0001283801007387 */ /* 0x000fe20000100a00 */
[----:B------:R-:W-:-:S03]  /*1340*/  PRMT R205, RZ, 0x7610, R205 ;  /* 0x00007610ffcd7816 */ /* 0x000fc600000000cd */
[----:B------:R0:W-:Y:S01]  /*1350*/  STL.64 [R1+0xb0], R54 ;  /* 0x0000b03601007387 */ /* 0x0001e20000100a00 */
[----:B------:R-:W-:Y:S01]  /*1360*/  PRMT R204, RZ, 0x7610, R204 ;  /* 0x00007610ffcc7816 */ /* 0x000fe200000000cc */
[----:B------:R-:W-:Y:S01]  /*1370*/  IMAD.WIDE R158, R157, 0x2, R162 ;  /* 0x000000029d9e7825 */ /* 0x000fe200078e02a2 */
[----:B------:R-:W-:-:S03]  /*1380*/  PRMT R190, RZ, 0x7610, R190 ;  /* 0x00007610ffbe7816 */ /* 0x000fc600000000be */
[----:B------:R-:W-:Y:S01]  /*1390*/  VIADD R2, R48, 0xffffffaf ;  /* 0xffffffaf30027836 */ /* 0x000fe20000000000 */
[----:B------:R-:W3:Y:S04]  /*13a0*/  @!P3 LDG.E.U16 R204, desc[UR6][R158.64] ;  /* 0x000000069eccb981 */ /* 0x000ee8000c1e1500 */
[----:B------:R-:W3:Y:S01]  /*13b0*/  @!P4 LDG.E.U16 R190, desc[UR6][R58.64] ;  /* 0x000000063abec981 */ /* 0x000ee2000c1e1500 */
[----:B0-----:R-:W-:-:S05]  /*13c0*/  IMAD.WIDE R54, R3, 0x2, R162 ;  /* 0x0000000203367825 */ /* 0x001fca00078e02a2 */
[----:B------:R-:W3:Y:S01]  /*13d0*/  @!P0 LDG.E.U16 R206, desc[UR6][R54.64] ;  /* 0x0000000636ce8981 */ /* 0x000ee2000c1e1500 */
[----:B------:R-:W-:Y:S01]  /*13e0*/  ISETP.GE.U32.AND P4, PT, R2, 0x7fffff30, PT ;  /* 0x7fffff300200780c */ /* 0x000fe20003f86070 */
[----:B------:R-:W-:Y:S01]  /*13f0*/  IMAD R153, R164, 0x50, RZ ;  /* 0x00000050a4997824 */ /* 0x000fe200078e02ff */
[----:B------:R-:W-:Y:S01]  /*1400*/  PRMT R203, RZ, 0x7610, R203 ;  /* 0x00007610ffcb7816 */ /* 0x000fe200000000cb */
[----:B------:R-:W-:Y:S01]  /*1410*/  IMAD.WIDE R156, R157, 0x2, R160 ;  /* 0x000000029d9c7825 */ /* 0x000fe200078e02a0 */
[----:B------:R-:W-:-:S03]  /*1420*/  PRMT R202, RZ, 0x7610, R202 ;  /* 0x00007610ffca7816 */ /* 0x000fc600000000ca */
[----:B------:R-:W-:Y:S01]  /*1430*/  IMAD.WIDE R154, R153, 0x2, R162 ;  /* 0x00000002999a7825 */ /* 0x000fe200078e02a2 */
[----:B------:R-:W4:Y:S05]  /*1440*/  @!P3 LDG.E.U16 R203, desc[UR6][R156.64] ;  /* 0x000000069ccbb981 */ /* 0x000f2a000c1e1500 */
[----:B------:R-:W4:Y:S04]  /*1450*/  @!P4 LDG.E.U16 R202, desc[UR6][R154.64] ;  /* 0x000000069acac981 */ /* 0x000f28000c1e1500 */
[----:B--2---:R-:W-:Y:S04]  /*1460*/  STL.64 [R1+0xfa0], R188 ;  /* 0x000fa0bc01007387 */ /* 0x004fe80000100a00 */
[----:B------:R1:W-:Y:S02]  /*1470*/  STL.64 [R1+0xa8], R52 ;  /* 0x0000a83401007387 */ /* 0x0003e40000100a00 */
[----:B-1----:R-:W-:-:S05]  /*1480*/  IMAD.WIDE R52, R3, 0x2, R160 ;  /* 0x0000000203347825 */ /* 0x002fca00078e02a0 */
[----:B------:R0:W2:Y:S04]  /*1490*/  @!P0 LDG.E.U16 R205, desc[UR6][R52.64] ;  /* 0x0000000634cd8981 */ /* 0x0000a8000c1e1500 */
[----:B------:R1:W-:Y:S04]  /*14a0*/  STL.64 [R1+0x30], R54 ;  /* 0x0000303601007387 */ /* 0x0003e80000100a00 */
[----:B------:R0:W-:Y:S01]  /*14b0*/  STL.64 [R1+0x28], R52 ;  /* 0x0000283401007387 */ /* 0x0001e20000100a00 */
[----:B------:R-:W-:Y:S02]  /*14c0*/  IMAD R149, R164, 0x58, RZ ;  /* 0x00000058a4957824 */ /* 0x000fe400078e02ff */
[----:B------:R-:W-:-:S04]  /*14d0*/  IMAD.WIDE R152, R153, 0x2, R160 ;  /* 0x0000000299987825 */ /* 0x000fc800078e02a0 */
[C---:B------:R-:W-:Y:S01]  /*14e0*/  IMAD.WIDE R150, R149.reuse, 0x2, R162 ;  /* 0x0000000295967825 */ /* 0x040fe200078e02a2 */
[----:B---3--:R-:W-:Y:S03]  /*14f0*/  STL.64 [R1+0xfa8], R206 ;  /* 0x000fa8ce01007387 */ /* 0x008fe60000100a00 */
[----:B------:R-:W-:Y:S02]  /*1500*/  IMAD R145, R164, 0x60, RZ ;  /* 0x00000060a4917824 */ /* 0x000fe400078e02ff */
[----:B------:R-:W-:-:S04]  /*1510*/  IMAD.WIDE R148, R149, 0x2, R160 ;  /* 0x0000000295947825 */ /* 0x000fc800078e02a0 */
[----:B------:R-:W-:-:S04]  /*1520*/  IMAD.WIDE R146, R145, 0x2, R162 ;  /* 0x0000000291927825 */ /* 0x000fc800078e02a2 */
[----:B------:R-:W-:Y:S02]  /*1530*/  VIADD R3, R48, 0xffffff97 ;  /* 0xffffff9730037836 */ /* 0x000fe40000000000 */
[----:B------:R-:W-:Y:S02]  /*1540*/  IMAD R141, R164, 0x68, RZ ;  /* 0x00000068a48d7824 */ /* 0x000fe400078e02ff */
[----:B------:R-:W-:Y:S01]  /*1550*/  IMAD.WIDE R144, R145, 0x2, R160 ;  /* 0x0000000291907825 */ /* 0x000fe200078e02a0 */
[----:B------:R-:W-:Y:S02]  /*1560*/  PRMT R200, RZ, 0x7610, R200 ;  /* 0x00007610ffc87816 */ /* 0x000fe400000000c8 */
[----:B------:R-:W-:Y:S01]  /*1570*/  PRMT R199, RZ, 0x7610, R199 ;  /* 0x00007610ffc77816 */ /* 0x000fe200000000c7 */
[----:B------:R-:W-:Y:S01]  /*1580*/  IMAD.WIDE R142, R141, 0x2, R162 ;  /* 0x000000028d8e7825 */ /* 0x000fe200078e02a2 */
[----:B------:R-:W-:Y:S02]  /*1590*/  ISETP.GE.U32.AND P3, PT, R3, 0x7fffff18, PT ;  /* 0x7fffff180300780c */ /* 0x000fe40003f66070 */
[----:B------:R-:W3:Y:S01]  /*15a0*/  @!P6 LDG.E.U16 R200, desc[UR6][R150.64] ;  /* 0x0000000696c8e981 */ /* 0x000ee2000c1e1500 */
[----:B------:R-:W-:-:S02]  /*15b0*/  VIADD R3, R48, 0xffffff87 ;  /* 0xffffff8730037836 */ /* 0x000fc40000000000 */
[----:B------:R-:W-:Y:S01]  /*15c0*/  IMAD R137, R164, 0x70, RZ ;  /* 0x00000070a4897824 */ /* 0x000fe200078e02ff */
[----:B------:R-:W3:Y:S01]  /*15d0*/  @!P6 LDG.E.U16 R199, desc[UR6][R148.64] ;  /* 0x0000000694c7e981 */ /* 0x000ee2000c1e1500 */
[----:B------:R-:W-:Y:S01]  /*15e0*/  IMAD.WIDE R140, R141, 0x2, R160 ;  /* 0x000000028d8c7825 */ /* 0x000fe200078e02a0 */
[----:B------:R-:W-:-:S03]  /*15f0*/  ISETP.GE.U32.AND P6, PT, R3, 0x7fffff08, PT ;  /* 0x7fffff080300780c */ /* 0x000fc60003fc6070 */
[----:B------:R-:W-:-:S04]  /*1600*/  IMAD.WIDE R138, R137, 0x2, R162 ;  /* 0x00000002898a7825 */ /* 0x000fc800078e02a2 */
[----:B------:R-:W-:Y:S02]  /*1610*/  IMAD R133, R164, 0x78, RZ ;  /* 0x00000078a4857824 */ /* 0x000fe400078e02ff */
[----:B------:R-:W-:Y:S01]  /*1620*/  IMAD.WIDE R136, R137, 0x2, R160 ;  /* 0x0000000289887825 */ /* 0x000fe200078e02a0 */
[----:B------:R-:W-:-:S03]  /*1630*/  PRMT R191, RZ, 0x7610, R191 ;  /* 0x00007610ffbf7816 */ /* 0x000fc600000000bf */
[----:B------:R-:W-:-:S04]  /*1640*/  IMAD.WIDE R134, R133, 0x2, R162 ;  /* 0x0000000285867825 */ /* 0x000fc800078e02a2 */
[----:B------:R-:W-:-:S05]  /*1650*/  IMAD.WIDE R132, R133, 0x2, R160 ;  /* 0x0000000285847825 */ /* 0x000fca00078e02a0 */
[----:B------:R0:W3:Y:S01]  /*1660*/  @!P6 LDG.E.U16 R191, desc[UR6][R132.64] ;  /* 0x0000000684bfe981 */ /* 0x0000e2000c1e1500 */
[C---:B------:R-:W-:Y:S01]  /*1670*/  VIADD R2, R48.reuse, 0xffffff9f ;  /* 0xffffff9f30027836 */ /* 0x040fe20000000000 */
[----:B------:R-:W-:Y:S02]  /*1680*/  PRMT R196, RZ, 0x7610, R196 ;  /* 0x00007610ffc47816 */ /* 0x000fe400000000c4 */
[----:B------:R-:W-:Y:S01]  /*1690*/  PRMT R195, RZ, 0x7610, R195 ;  /* 0x00007610ffc37816 */ /* 0x000fe200000000c3 */
[----:B------:R-:W-:Y:S01]  /*16a0*/  VIADD R3, R48, 0xffffffee ;  /* 0xffffffee30037836 */ /* 0x000fe20000000000 */
[----:B------:R-:W-:Y:S02]  /*16b0*/  ISETP.GE.U32.AND P0, PT, R2, 0x7fffff20, PT ;  /* 0x7fffff200200780c */ /* 0x000fe40003f06070 */
[----:B------:R-:W-:Y:S01]  /*16c0*/  PRMT R201, RZ, 0x7610, R201 ;  /* 0x00007610ffc97816 */ /* 0x000fe200000000c9 */
[----:B------:R-:W-:Y:S01]  /*16d0*/  VIADD R2, R48, 0xffffff8f ;  /* 0xffffff8f30027836 */ /* 0x000fe20000000000 */
[----:B------:R-:W3:Y:S01]  /*16e0*/  @!P3 LDG.E.U16 R196, desc[UR6][R142.64] ;  /* 0x000000068ec4b981 */ /* 0x000ee2000c1e1500 */
[----:B------:R-:W-:-:S03]  /*16f0*/  PRMT R192, RZ, 0x7610, R192 ;  /* 0x00007610ffc07816 */ /* 0x000fc600000000c0 */
[----:B------:R-:W3:Y:S01]  /*1700*/  @!P3 LDG.E.U16 R195, desc[UR6][R140.64] ;  /* 0x000000068cc3b981 */ /* 0x000ee2000c1e1500 */
[----:B------:R-:W-:Y:S01]  /*1710*/  ISETP.GE.U32.AND P3, PT, R3, 0x7fffff6f, PT ;  /* 0x7fffff6f0300780c */ /* 0x000fe20003f66070 */
[----:B------:R-:W-:Y:S01]  /*1720*/  VIADD R3, R48, 0xffffffde ;  /* 0xffffffde30037836 */ /* 0x000fe20000000000 */
[----:B------:R-:W-:Y:S01]  /*1730*/  PRMT R198, RZ, 0x7610, R198 ;  /* 0x00007610ffc67816 */ /* 0x000fe200000000c6 */
[----:B------:R-:W3:Y:S01]  /*1740*/  @!P4 LDG.E.U16 R201, desc[UR6][R152.64] ;  /* 0x0000000698c9c981 */ /* 0x000ee2000c1e1500 */
[----:B------:R-:W-:Y:S02]  /*1750*/  PRMT R197, RZ, 0x7610, R197 ;  /* 0x00007610ffc57816 */ /* 0x000fe400000000c5 */
[----:B------:R-:W-:Y:S01]  /*1760*/  ISETP.GE.U32.AND P4, PT, R2, 0x7fffff10, PT ;  /* 0x7fffff100200780c */ /* 0x000fe20003f86070 */
[----:B------:R-:W-:Y:S01]  /*1770*/  VIADD R2, R48, 0xfffffff6 ;  /* 0xfffffff630027836 */ /* 0x000fe20000000000 */
[----:B------:R-:W3:Y:S01]  /*1780*/  @!P6 LDG.E.U16 R192, desc[UR6][R134.64] ;  /* 0x0000000686c0e981 */ /* 0x000ee2000c1e1500 */
[----:B------:R-:W-:Y:S01]  /*1790*/  ISETP.GE.U32.AND P6, PT, R3, 0x7fffff5f, PT ;  /* 0x7fffff5f0300780c */ /* 0x000fe20003fc6070 */
[----:B------:R-:W-:-:S02]  /*17a0*/  IMAD R3, R164, 0x9, RZ ;  /* 0x00000009a4037824 */ /* 0x000fc400078e02ff */
[----:B------:R-:W3:Y:S01]  /*17b0*/  @!P0 LDG.E.U16 R198, desc[UR6][R146.64] ;  /* 0x0000000692c68981 */ /* 0x000ee2000c1e1500 */
[----:B------:R-:W-:-:S03]  /*17c0*/  IMAD R5, R164, 0x11, RZ ;  /* 0x00000011a4057824 */ /* 0x000fc600078e02ff */
[----:B------:R-:W3:Y:S01]  /*17d0*/  @!P0 LDG.E.U16 R197, desc[UR6][R144.64] ;  /* 0x0000000690c58981 */ /* 0x000ee2000c1e1500 */
[----:B------:R-:W-:Y:S01]  /*17e0*/  ISETP.GE.U32.AND P0, PT, R2, 0x7fffff77, PT ;  /* 0x7fffff770200780c */ /* 0x000fe20003f06070 */
[----:B------:R-:W-:Y:S01]  /*17f0*/  VIADD R2, R48, 0xffffffe6 ;  /* 0xffffffe630027836 */ /* 0x000fe20000000000 */
[----:B------:R-:W-:Y:S01]  /*1800*/  PRMT R231, RZ, 0x7610, R231 ;  /* 0x00007610ffe77816 */ /* 0x000fe200000000e7 */
[C---:B------:R-:W-:Y:S01]  /*1810*/  IMAD.WIDE R56, R3.reuse, 0x2, R162 ;  /* 0x0000000203387825 */ /* 0x040fe200078e02a2 */
[----:B------:R-:W-:Y:S02]  /*1820*/  PRMT R230, RZ, 0x7610, R230 ;  /* 0x00007610ffe67816 */ /* 0x000fe400000000e6 */
[----:B------:R-:W-:Y:S01]  /*1830*/  PRMT R194, RZ, 0x7610, R194 ;  /* 0x00007610ffc27816 */ /* 0x000fe200000000c2 */
[----:B-1----:R-:W-:Y:S01]  /*1840*/  IMAD.WIDE R54, R3, 0x2, R160 ;  /* 0x0000000203367825 */ /* 0x002fe200078e02a0 */
[----:B------:R-:W-:-:S03]  /*1850*/  PRMT R193, RZ, 0x7610, R193 ;  /* 0x00007610ffc17816 */ /* 0x000fc600000000c1 */
[C---:B0-----:R-:W-:Y:S01]  /*1860*/  IMAD.WIDE R52, R5.reuse, 0x2, R162 ;  /* 0x0000000205347825 */ /* 0x041fe200078e02a2 */
[----:B------:R-:W-:Y:S01]  /*1870*/  PRMT R233, RZ, 0x7610, R233 ;  /* 0x00007610ffe97816 */ /* 0x000fe200000000e9 */
[----:B------:R-:W3:Y:S02]  /*1880*/  @!P4 LDG.E.U16 R194, desc[UR6][R138.64] ;  /* 0x000000068ac2c981 */ /* 0x000ee4000c1e1500 */
[----:B------:R-:W-:Y:S01]  /*1890*/  IMAD.WIDE R48, R5, 0x2, R160 ;  /* 0x0000000205307825 */ /* 0x000fe200078e02a0 */
[----:B------:R-:W-:Y:S01]  /*18a0*/  PRMT R232, RZ, 0x7610, R232 ;  /* 0x00007610ffe87816 */ /* 0x000fe200000000e8 */
[----:B------:R0:W3:Y:S02]  /*18b0*/  @!P3 LDG.E.U16 R231, desc[UR6][R52.64] ;  /* 0x0000000634e7b981 */ /* 0x0000e4000c1e1500 */
[----:B------:R-:W-:Y:S02]  /*18c0*/  IMAD R5, R164, 0x21, RZ ;  /* 0x00000021a4057824 */ /* 0x000fe400078e02ff */
[----:B------:R-:W3:Y:S01]  /*18d0*/  @!P3 LDG.E.U16 R230, desc[UR6][R48.64] ;  /* 0x0000000630e6b981 */ /* 0x000ee2000c1e1500 */
[----:B------:R-:W-:-:S03]  /*18e0*/  PRMT R227, RZ, 0x7610, R227 ;  /* 0x00007610ffe37816 */ /* 0x000fc600000000e3 */
[----:B------:R-:W3:Y:S01]  /*18f0*/  @!P4 LDG.E.U16 R193, desc[UR6][R136.64] ;  /* 0x0000000688c1c981 */ /* 0x000ee2000c1e1500 */
[----:B------:R-:W-:Y:S02]  /*1900*/  ISETP.GE.U32.AND P4, PT, R2, 0x7fffff67, PT ;  /* 0x7fffff670200780c */ /* 0x000fe40003f86070 */
[----:B------:R-:W-:Y:S01]  /*1910*/  PRMT R226, RZ, 0x7610, R226 ;  /* 0x00007610ffe27816 */ /* 0x000fe200000000e2 */
[----:B------:R1:W3:Y:S04]  /*1920*/  @!P0 LDG.E.U16 R233, desc[UR6][R56.64] ;  /* 0x0000000638e98981 */ /* 0x0002e8000c1e1500 */
[----:B------:R0:W3:Y:S01]  /*1930*/  @!P0 LDG.E.U16 R232, desc[UR6][R54.64] ;  /* 0x0000000636e88981 */ /* 0x0000e2000c1e1500 */
[----:B------:R-:W-:Y:S02]  /*1940*/  PRMT R229, RZ, 0x7610, R229 ;  /* 0x00007610ffe57816 */ /* 0x000fe400000000e5 */
[----:B------:R-:W-:-:S02]  /*1950*/  PRMT R228, RZ, 0x7610, R228 ;  /* 0x00007610ffe47816 */ /* 0x000fc400000000e4 */
[----:B------:R-:W-:Y:S02]  /*1960*/  PRMT R223, RZ, 0x7610, R223 ;  /* 0x00007610ffdf7816 */ /* 0x000fe400000000df */
[----:B------:R-:W-:Y:S02]  /*1970*/  PRMT R222, RZ, 0x7610, R222 ;  /* 0x00007610ffde7816 */ /* 0x000fe400000000de */
[----:B------:R-:W-:Y:S02]  /*1980*/  PRMT R225, RZ, 0x7610, R225 ;  /* 0x00007610ffe17816 */ /* 0x000fe400000000e1 */
[----:B------:R-:W-:Y:S01]  /*1990*/  PRMT R224, RZ, 0x7610, R224 ;  /* 0x00007610ffe07816 */ /* 0x000fe200000000e0 */
[----:B------:R-:W-:Y:S01]  /*19a0*/  IMAD R129, R164, 0x49, RZ ;  /* 0x00000049a4817824 */ /* 0x000fe200078e02ff */
[----:B------:R-:W-:Y:S02]  /*19b0*/  PRMT R219, RZ, 0x7610, R219 ;  /* 0x00007610ffdb7816 */ /* 0x000fe400000000db */
[----:B------:R-:W-:Y:S01]  /*19c0*/  PRMT R218, RZ, 0x7610, R218 ;  /* 0x00007610ffda7816 */ /* 0x000fe200000000da */
[----:B------:R-:W-:-:S04]  /*19d0*/  IMAD.WIDE R130, R129, 0x2, R162 ;  /* 0x0000000281827825 */ /* 0x000fc800078e02a2 */
[----:B------:R-:W-:Y:S01]  /*19e0*/  IMAD R125, R164, 0x51, RZ ;  /* 0x00000051a47d7824 */ /* 0x000fe200078e02ff */
[----:B------:R-:W-:Y:S01]  /*19f0*/  PRMT R215, RZ, 0x7610, R215 ;  /* 0x00007610ffd77816 */ /* 0x000fe200000000d7 */
[----:B------:R-:W-:Y:S01]  /*1a00*/  IMAD.WIDE R128, R129, 0x2, R160 ;  /* 0x0000000281807825 */ /* 0x000fe200078e02a0 */
[----:B------:R-:W-:-:S03]  /*1a10*/  PRMT R214, RZ, 0x7610, R214 ;  /* 0x00007610ffd67816 */ /* 0x000fc600000000d6 */
[----:B------:R-:W-:Y:S01]  /*1a20*/  IMAD.WIDE R126, R125, 0x2, R162 ;  /* 0x000000027d7e7825 */ /* 0x000fe200078e02a2 */
[----:B--2---:R-:W-:Y:S04]  /*1a30*/  STL.64 [R1+0xfb0], R204 ;  /* 0x000fb0cc01007387 */ /* 0x004fe80000100a00 */
[----:B------:R-:W-:Y:S04]  /*1a40*/  STL [R1+0xcb4], R158 ;  /* 0x000cb49e01007387 */ /* 0x000fe80000100800 */
        /* <DEDUP_REMOVED lines=14> */
[----:B------:R-:W-:Y:S04]  /*1b30*/  STL.64 [R1+0xdb8], R156 ;  /* 0x000db89c01007387 */ /* 0x000fe80000100a00 */
[----:B------:R-:W-:Y:S04]  /*1b40*/  STL [R1+0xe9c], R156 ;  /* 0x000e9c9c01007387 */ /* 0x000fe80000100800 */
[----:B------:R-:W-:Y:S04]  /*1b50*/  STL [R1+0xe98], R157 ;  /* 0x000e989d01007387 */ /* 0x000fe80000100800 */
[----:B----4-:R-:W-:Y:S04]  /*1b60*/  STL.64 [R1+0xfb8], R202 ;  /* 0x000fb8ca01007387 */ /* 0x010fe80000100a00 */
[----:B------:R-:W-:Y:S04]  /*1b70*/  STL.64 [R1+0xcc0], R154 ;  /* 0x000cc09a01007387 */ /* 0x000fe80000100a00 */
[----:B------:R-:W-:Y:S04]  /*1b80*/  STL [R1+0xea4], R154 ;  /* 0x000ea49a01007387 */ /* 0x000fe80000100800 */
[----:B------:R-:W-:Y:S04]  /*1b90*/  STL [R1+0xea0], R155 ;  /* 0x000ea09b01007387 */ /* 0x000fe80000100800 */
        /* <DEDUP_REMOVED lines=28> */
[----:B------:R2:W-:Y:S02]  /*1d60*/  STL.64 [R1+0xd48], R132 ;  /* 0x000d488401007387 */ /* 0x0005e40000100a00 */
[----:B--2---:R-:W2:Y:S02]  /*1d70*/  LDC R132, c[0x0][0x3a0] ;  /* 0x0000e800ff847b82 */ /* 0x004ea40000000800 */
[----:B------:R-:W-:Y:S04]  /*1d80*/  STL [R1+0xef0], R133 ;  /* 0x000ef08501007387 */ /* 0x000fe80000100800 */
[----:B------:R-:W-:Y:S04]  /*1d90*/  STL.64 [R1+0x3a0], R56 ;  /* 0x0003a03801007387 */ /* 0x000fe80000100a00 */
[----:B------:R-:W-:Y:S04]  /*1da0*/  STL.64 [R1+0x398], R54 ;  /* 0x0003983601007387 */ /* 0x000fe80000100a00 */
[----:B------:R0:W-:Y:S01]  /*1db0*/  STL.64 [R1+0x320], R52 ;  /* 0x0003203401007387 */ /* 0x0001e20000100a00 */
[----:B--2---:R-:W-:-:S03]  /*1dc0*/  VIADD R3, R132, 0xffffffce ;  /* 0xffffffce84037836 */ /* 0x004fc60000000000 */
[----:B------:R2:W-:Y:S02]  /*1dd0*/  STL.64 [R1+0x318], R48 ;  /* 0x0003183001007387 */ /* 0x0005e40000100a00 */
[----:B------:R-:W-:Y:S01]  /*1de0*/  ISETP.GE.U32.AND P3, PT, R3, 0x7fffff4f, PT ;  /* 0x7fffff4f0300780c */ /* 0x000fe20003f66070 */
[----:B------:R-:W-:Y:S02]  /*1df0*/  IMAD R3, R164, 0x19, RZ ;  /* 0x00000019a4037824 */ /* 0x000fe400078e02ff */
[----:B0-----:R-:W-:-:S04]  /*1e00*/  IMAD.WIDE R52, R5, 0x2, R162 ;  /* 0x0000000205347825 */ /* 0x001fc800078e02a2 */
[C---:B-1----:R-:W-:Y:S01]  /*1e10*/  IMAD.WIDE R56, R3.reuse, 0x2, R162 ;  /* 0x0000000203387825 */ /* 0x042fe200078e02a2 */
[----:B------:R-:W4:Y:S03]  /*1e20*/  @!P6 LDG.E.U16 R227, desc[UR6][R52.64] ;  /* 0x0000000634e3e981 */ /* 0x000f26000c1e1500 */
[--C-:B------:R-:W-:Y:S01]  /*1e30*/  IMAD.WIDE R54, R3, 0x2, R160.reuse ;  /* 0x0000000203367825 */ /* 0x100fe200078e02a0 */
[----:B------:R0:W3:Y:S03]  /*1e40*/  @!P4 LDG.E.U16 R229, desc[UR6][R56.64] ;  /* 0x0000000638e5c981 */ /* 0x0000e6000c1e1500 */
[----:B--2---:R-:W-:-:S04]  /*1e50*/  IMAD.WIDE R48, R5, 0x2, R160 ;  /* 0x0000000205307825 */ /* 0x004fc800078e02a0 */
[C---:B------:R-:W-:Y:S01]  /*1e60*/  VIADD R2, R132.reuse, 0xffffffd6 ;  /* 0xffffffd684027836 */ /* 0x040fe20000000000 */
[----:B------:R-:W2:Y:S01]  /*1e70*/  @!P6 LDG.E.U16 R226, desc[UR6][R48.64] ;  /* 0x0000000630e2e981 */ /* 0x000ea2000c1e1500 */
[----:B------:R-:W-:Y:S02]  /*1e80*/  VIADD R3, R132, 0xffffffbe ;  /* 0xffffffbe84037836 */ /* 0x000fe40000000000 */
[C---:B------:R-:W-:Y:S01]  /*1e90*/  IMAD R5, R164.reuse, 0x31, RZ ;  /* 0x00000031a4057824 */ /* 0x040fe200078e02ff */
[----:B------:R0:W-:Y:S02]  /*1ea0*/  STL.64 [R1+0x2a0], R56 ;  /* 0x0002a03801007387 */ /* 0x0001e40000100a00 */
[----:B------:R-:W-:Y:S01]  /*1eb0*/  ISETP.GE.U32.AND P6, PT, R3, 0x7fffff3f, PT ;  /* 0x7fffff3f0300780c */ /* 0x000fe20003fc6070 */
[----:B------:R-:W-:Y:S01]  /*1ec0*/  IMAD R3, R164, 0x29, RZ ;  /* 0x00000029a4037824 */ /* 0x000fe200078e02ff */
[----:B------:R-:W-:Y:S01]  /*1ed0*/  ISETP.GE.U32.AND P0, PT, R2, 0x7fffff57, PT ;  /* 0x7fffff570200780c */ /* 0x000fe20003f06070 */
[----:B------:R-:W-:Y:S04]  /*1ee0*/  STL.64 [R1+0x298], R54 ;  /* 0x0002983601007387 */ /* 0x000fe80000100a00 */
[----:B------:R1:W-:Y:S01]  /*1ef0*/  STL.64 [R1+0x220], R52 ;  /* 0x0002203401007387 */ /* 0x0003e20000100a00 */
[----:B0-----:R-:W-:-:S03]  /*1f00*/  IMAD.WIDE R56, R3, 0x2, R162 ;  /* 0x0000000203387825 */ /* 0x001fc600078e02a2 */
[----:B------:R0:W2:Y:S04]  /*1f10*/  @!P4 LDG.E.U16 R228, desc[UR6][R54.64] ;  /* 0x0000000636e4c981 */ /* 0x0000a8000c1e1500 */
[----:B------:R0:W-:Y:S01]  /*1f20*/  STL.64 [R1+0x218], R48 ;  /* 0x0002183001007387 */ /* 0x0001e20000100a00 */
[----:B-1----:R-:W-:-:S03]  /*1f30*/  IMAD.WIDE R52, R5, 0x2, R162 ;  /* 0x0000000205347825 */ /* 0x002fc600078e02a2 */
[----:B------:R1:W2:Y:S01]  /*1f40*/  @!P0 LDG.E.U16 R225, desc[UR6][R56.64] ;  /* 0x0000000638e18981 */ /* 0x0002a2000c1e1500 */
[----:B0-----:R-:W-:-:S03]  /*1f50*/  IMAD.WIDE R54, R3, 0x2, R160 ;  /* 0x0000000203367825 */ /* 0x001fc600078e02a0 */
[----:B------:R-:W2:Y:S01]  /*1f60*/  @!P3 LDG.E.U16 R223, desc[UR6][R52.64] ;  /* 0x0000000634dfb981 */ /* 0x000ea2000c1e1500 */
[----:B------:R-:W-:-:S03]  /*1f70*/  IMAD.WIDE R48, R5, 0x2, R160 ;  /* 0x0000000205307825 */ /* 0x000fc600078e02a0 */
[----:B------:R1:W-:Y:S01]  /*1f80*/  STL.64 [R1+0x1a0], R56 ;  /* 0x0001a03801007387 */ /* 0x0003e20000100a00 */
[----:B------:R-:W-:-:S03]  /*1f90*/  VIADD R3, R132, 0xffffffae ;  /* 0xffffffae84037836 */ /* 0x000fc60000000000 */
[----:B------:R-:W2:Y:S01]  /*1fa0*/  @!P3 LDG.E.U16 R222, desc[UR6][R48.64] ;  /* 0x0000000630deb981 */ /* 0x000ea2000c1e1500 */
[C---:B------:R-:W-:Y:S01]  /*1fb0*/  IMAD R5, R164.reuse, 0x41, RZ ;  /* 0x00000041a4057824 */ /* 0x040fe200078e02ff */
[----:B------:R-:W-:Y:S01]  /*1fc0*/  ISETP.GE.U32.AND P3, PT, R3, 0x7fffff2f, PT ;  /* 0x7fffff2f0300780c */ /* 0x000fe20003f66070 */
[----:B------:R-:W-:Y:S01]  /*1fd0*/  IMAD R3, R164, 0x39, RZ ;  /* 0x00000039a4037824 */ /* 0x000fe200078e02ff */
[----:B------:R0:W-:Y:S03]  /*1fe0*/  STL.64 [R1+0x198], R54 ;  /* 0x0001983601007387 */ /* 0x0001e60000100a00 */
[C---:B-1----:R-:W-:Y:S01]  /*1ff0*/  IMAD.WIDE R56, R3.reuse, 0x2, R162 ;  /* 0x0000000203387825 */ /* 0x042fe200078e02a2 */
[----:B------:R0:W2:Y:S04]  /*2000*/  @!P0 LDG.E.U16 R224, desc[UR6][R54.64] ;  /* 0x0000000636e08981 */ /* 0x0000a8000c1e1500 */
[----:B------:R1:W-:Y:S04]  /*2010*/  STL.64 [R1+0x120], R52 ;  /* 0x0001203401007387 */ /* 0x0003e80000100a00 */
[----:B------:R1:W-:Y:S01]  /*2020*/  STL.64 [R1+0x118], R48 ;  /* 0x0001183001007387 */ /* 0x0003e20000100a00 */
[----:B0-----:R-:W-:-:S03]  /*2030*/  IMAD.WIDE R54, R3, 0x2, R160 ;  /* 0x0000000203367825 */ /* 0x001fc600078e02a0 */
[----:B------:R-:W-:Y:S01]  /*2040*/  STL.64 [R1+0xa0], R56 ;  /* 0x0000a03801007387 */ /* 0x000fe20000100a00 */
[----:B------:R-:W-:Y:S02]  /*2050*/  VIADD R3, R132, 0xffffff9e ;  /* 0xffffff9e84037836 */ /* 0x000fe40000000000 */
[C---:B-1----:R-:W-:Y:S01]  /*2060*/  IMAD.WIDE R52, R5.reuse, 0x2, R162 ;  /* 0x0000000205347825 */ /* 0x042fe200078e02a2 */
[----:B------:R-:W-:Y:S03]  /*2070*/  STL.64 [R1+0x98], R54 ;  /* 0x0000983601007387 */ /* 0x000fe60000100a00 */
[--C-:B------:R-:W-:Y:S01]  /*2080*/  IMAD.WIDE R48, R5, 0x2, R160.reuse ;  /* 0x0000000205307825 */ /* 0x100fe200078e02a0 */
[----:B------:R0:W-:Y:S04]  /*2090*/  STL.64 [R1+0x20], R52 ;  /* 0x0000203401007387 */ /* 0x0001e80000100a00 */
[----:B------:R1:W-:Y:S01]  /*20a0*/  STL.64 [R1+0x18], R48 ;  /* 0x0000183001007387 */ /* 0x0003e20000100a00 */
[----:B------:R-:W-:-:S03]  /*20b0*/  IMAD.WIDE R124, R125, 0x2, R160 ;  /* 0x000000027d7c7825 */ /* 0x000fc600078e02a0 */
[----:B------:R0:W2:Y:S04]  /*20c0*/  @!P6 LDG.E.U16 R219, desc[UR6][R52.64] ;  /* 0x0000000634dbe981 */ /* 0x0000a8000c1e1500 */
[----:B------:R1:W2:Y:S01]  /*20d0*/  @!P6 LDG.E.U16 R218, desc[UR6][R48.64] ;  /* 0x0000000630dae981 */ /* 0x0002a2000c1e1500 */
[----:B------:R-:W-:-:S03]  /*20e0*/  ISETP.GE.U32.AND P6, PT, R3, 0x7fffff1f, PT ;  /* 0x7fffff1f0300780c */ /* 0x000fc60003fc6070 */
[----:B------:R-:W-:Y:S01]  /*20f0*/  STL [R1+0xd80], R130 ;  /* 0x000d808201007387 */ /* 0x000fe20000100800 */
[----:B------:R-:W-:-:S03]  /*2100*/  VIADD R3, R132, 0xffffff8e ;  /* 0xffffff8e84037836 */ /* 0x000fc60000000000 */
[----:B------:R-:W-:Y:S01]  /*2110*/  STL [R1+0xdc0], R130 ;  /* 0x000dc08201007387 */ /* 0x000fe20000100800 */
[C---:B------:R-:W-:Y:S02]  /*2120*/  IMAD R121, R164.reuse, 0x59, RZ ;  /* 0x00000059a4797824 */ /* 0x040fe400078e02ff */
[----:B------:R-:W-:Y:S01]  /*2130*/  IMAD R117, R164, 0x61, RZ ;  /* 0x00000061a4757824 */ /* 0x000fe200078e02ff */
[----:B------:R-:W-:Y:S04]  /*2140*/  STL [R1+0xe18], R130 ;  /* 0x000e188201007387 */ /* 0x000fe80000100800 */
[----:B------:R-:W-:Y:S01]  /*2150*/  STL [R1+0xe78], R130 ;  /* 0x000e788201007387 */ /* 0x000fe20000100800 */
[----:B------:R-:W-:-:S03]  /*2160*/  PRMT R211, RZ, 0x7610, R211 ;  /* 0x00007610ffd37816 */ /* 0x000fc600000000d3 */
[----:B------:R-:W-:Y:S01]  /*2170*/  STL [R1+0xd50], R131 ;  /* 0x000d508301007387 */ /* 0x000fe20000100800 */
[----:B------:R-:W-:Y:S01]  /*2180*/  PRMT R210, RZ, 0x7610, R210 ;  /* 0x00007610ffd27816 */ /* 0x000fe200000000d2 */
[--C-:B------:R-:W-:Y:S02]  /*2190*/  IMAD.WIDE R122, R121, 0x2, R162.reuse ;  /* 0x00000002797a7825 */ /* 0x100fe400078e02a2 */
[----:B------:R-:W-:Y:S02]  /*21a0*/  STL [R1+0xe28], R131 ;  /* 0x000e288301007387 */ /* 0x000fe40000100800 */
[C---:B------:R-:W-:Y:S02]  /*21b0*/  IMAD.WIDE R118, R117.reuse, 0x2, R162 ;  /* 0x0000000275767825 */ /* 0x040fe400078e02a2 */
[----:B------:R-:W-:Y:S02]  /*21c0*/  STL.64 [R1+0xd58], R128 ;  /* 0x000d588001007387 */ /* 0x000fe40000100a00 */
[----:B------:R-:W-:-:S02]  /*21d0*/  IMAD.WIDE R116, R117, 0x2, R160 ;  /* 0x0000000275747825 */ /* 0x000fc400078e02a0 */
[----:B------:R-:W-:Y:S02]  /*21e0*/  STL [R1+0xef4], R128 ;  /* 0x000ef48001007387 */ /* 0x000fe40000100800 */
[----:B------:R-:W-:Y:S02]  /*21f0*/  IMAD.WIDE R120, R121, 0x2, R160 ;  /* 0x0000000279787825 */ /* 0x000fe400078e02a0 */
[----:B------:R-:W2:Y:S04]  /*2200*/  @!P3 LDG.E.U16 R215, desc[UR6][R126.64] ;  /* 0x000000067ed7b981 */ /* 0x000ea8000c1e1500 */
[----:B------:R-:W2:Y:S01]  /*2210*/  @!P3 LDG.E.U16 R214, desc[UR6][R124.64] ;  /* 0x000000067cd6b981 */ /* 0x000ea2000c1e1500 */
[----:B------:R-:W-:Y:S01]  /*2220*/  ISETP.GE.U32.AND P3, PT, R3, 0x7fffff0f, PT ;  /* 0x7fffff0f0300780c */ /* 0x000fe20003f66070 */
[----:B------:R-:W-:-:S02]  /*2230*/  VIADD R3, R132, 0xfffffffe ;  /* 0xfffffffe84037836 */ /* 0x000fc40000000000 */
[----:B------:R-:W-:Y:S01]  /*2240*/  STL.64 [R1+0xd68], R126 ;  /* 0x000d687e01007387 */ /* 0x000fe20000100a00 */
[----:B------:R-:W-:-:S03]  /*2250*/  IMAD R109, R164, 0x71, RZ ;  /* 0x00000071a46d7824 */ /* 0x000fc600078e02ff */
[----:B------:R-:W-:Y:S04]  /*2260*/  STL [R1+0xef8], R126 ;  /* 0x000ef87e01007387 */ /* 0x000fe80000100800 */
[----:B------:R-:W-:Y:S01]  /*2270*/  STL.64 [R1+0xd78], R124 ;  /* 0x000d787c01007387 */ /* 0x000fe20000100a00 */
[----:B------:R-:W-:-:S03]  /*2280*/  VIADD R2, R132, 0xffffffc6 ;  /* 0xffffffc684027836 */ /* 0x000fc60000000000 */
[----:B------:R-:W-:Y:S01]  /*2290*/  STL [R1+0xefc], R125 ;  /* 0x000efc7d01007387 */ /* 0x000fe20000100800 */
[----:B------:R-:W-:-:S03]  /*22a0*/  PRMT R235, RZ, 0x7610, R235 ;  /* 0x00007610ffeb7816 */ /* 0x000fc600000000eb */
[----:B------:R-:W-:Y:S01]  /*22b0*/  STL.64 [R1+0xd88], R122 ;  /* 0x000d887a01007387 */ /* 0x000fe20000100a00 */
[----:B------:R-:W-:Y:S01]  /*22c0*/  IMAD R113, R164, 0x69, RZ ;  /* 0x00000069a4717824 */ /* 0x000fe200078e02ff */
[----:B------:R-:W-:Y:S02]  /*22d0*/  PRMT R234, RZ, 0x7610, R234 ;  /* 0x00007610ffea7816 */ /* 0x000fe400000000ea */
[----:B------:R-:W-:Y:S01]  /*22e0*/  STL [R1+0xf00], R123 ;  /* 0x000f007b01007387 */ /* 0x000fe20000100800 */
[----:B------:R-:W-:-:S03]  /*22f0*/  IMAD.WIDE R110, R109, 0x2, R162 ;  /* 0x000000026d6e7825 */ /* 0x000fc600078e02a2 */
[----:B------:R-:W2:Y:S01]  /*2300*/  @!P6 LDG.E.U16 R211, desc[UR6][R118.64] ;  /* 0x0000000676d3e981 */ /* 0x000ea2000c1e1500 */
[----:B------:R-:W-:-:S03]  /*2310*/  IMAD.WIDE R108, R109, 0x2, R160 ;  /* 0x000000026d6c7825 */ /* 0x000fc600078e02a0 */
[----:B------:R-:W2:Y:S01]  /*2320*/  @!P6 LDG.E.U16 R210, desc[UR6][R116.64] ;  /* 0x0000000674d2e981 */ /* 0x000ea2000c1e1500 */
[----:B------:R-:W-:-:S03]  /*2330*/  ISETP.GE.U32.AND P6, PT, R3, 0x7fffff7f, PT ;  /* 0x7fffff7f0300780c */ /* 0x000fc60003fc6070 */
[----:B------:R-:W-:Y:S01]  /*2340*/  STL [R1+0xdd0], R120 ;  /* 0x000dd07801007387 */ /* 0x000fe20000100800 */
[----:B------:R-:W-:-:S03]  /*2350*/  VIADD R3, R132, 0xfffffff5 ;  /* 0xfffffff584037836 */ /* 0x000fc60000000000 */
[----:B------:R-:W-:Y:S01]  /*2360*/  STL [R1+0xe38], R120 ;  /* 0x000e387801007387 */ /* 0x000fe20000100800 */
[----:B------:R-:W-:-:S03]  /*2370*/  ISETP.GE.U32.AND P4, PT, R2, 0x7fffff47, PT ;  /* 0x7fffff470200780c */ /* 0x000fc60003f86070 */
[----:B------:R-:W-:Y:S01]  /*2380*/  STL [R1+0xd90], R121 ;  /* 0x000d907901007387 */ /* 0x000fe20000100800 */
[----:B------:R-:W-:-:S03]  /*2390*/  IMAD.WIDE R114, R113, 0x2, R162 ;  /* 0x0000000271727825 */ /* 0x000fc600078e02a2 */
[----:B------:R-:W-:Y:S01]  /*23a0*/  STL [R1+0xde0], R121 ;  /* 0x000de07901007387 */ /* 0x000fe20000100800 */
[----:B------:R-:W-:-:S03]  /*23b0*/  PRMT R248, RZ, 0x7610, R248 ;  /* 0x00007610fff87816 */ /* 0x000fc600000000f8 */
[----:B------:R-:W-:Y:S01]  /*23c0*/  STL [R1+0xe48], R121 ;  /* 0x000e487901007387 */ /* 0x000fe20000100800 */
[----:B------:R-:W-:-:S03]  /*23d0*/  PRMT R247, RZ, 0x7610, R247 ;  /* 0x00007610fff77816 */ /* 0x000fc600000000f7 */
[----:B------:R-:W-:Y:S01]  /*23e0*/  STL.64 [R1+0xd98], R118 ;  /* 0x000d987601007387 */ /* 0x000fe20000100a00 */
[----:B------:R-:W-:-:S03]  /*23f0*/  IMAD.WIDE R112, R113, 0x2, R160 ;  /* 0x0000000271707825 */ /* 0x000fc600078e02a0 */
[----:B------:R-:W-:Y:S01]  /*2400*/  STL [R1+0xf04], R118 ;  /* 0x000f047601007387 */ /* 0x000fe20000100800 */
[----:B0-----:R-:W-:-:S03]  /*2410*/  IMAD.WIDE R52, R164, 0x2, R162 ;  /* 0x00000002a4347825 */ /* 0x001fc600078e02a2 */
[----:B------:R-:W-:Y:S01]  /*2420*/  STL.64 [R1+0xda0], R116 ;  /* 0x000da07401007387 */ /* 0x000fe20000100a00 */
[----:B-1----:R-:W-:-:S03]  /*2430*/  IMAD.WIDE R48, R164, 0x2, R160 ;  /* 0x00000002a4307825 */ /* 0x002fc600078e02a0 */
[----:B------:R-:W2:Y:S01]  /*2440*/  @!P3 LDG.E.U16 R235, desc[UR6][R110.64] ;  /* 0x000000066eebb981 */ /* 0x000ea2000c1e1500 */
[----:B------:R-:W-:-:S03]  /*2450*/  IMAD R105, R164, 0x79, RZ ;  /* 0x00000079a4697824 */ /* 0x000fc600078e02ff */
[----:B------:R-:W2:Y:S01]  /*2460*/  @!P3 LDG.E.U16 R234, desc[UR6][R108.64] ;  /* 0x000000066ceab981 */ /* 0x000ea2000c1e1500 */
[----:B------:R-:W-:Y:S01]  /*2470*/  ISETP.GE.U32.AND P3, PT, R3, 0x7fffff76, PT ;  /* 0x7fffff760300780c */ /* 0x000fe20003f66070 */
[----:B------:R-:W-:Y:S02]  /*2480*/  VIADD R3, R132, 0xffffffe5 ;  /* 0xffffffe584037836 */ /* 0x000fe40000000000 */
[----:B------:R-:W-:Y:S01]  /*2490*/  STL [R1+0xf0c], R116 ;  /* 0x000f0c7401007387 */ /* 0x000fe20000100800 */
[----:B------:R-:W-:-:S03]  /*24a0*/  PRMT R221, RZ, 0x7610, R221 ;  /* 0x00007610ffdd7816 */ /* 0x000fc600000000dd */
[----:B------:R-:W-:Y:S01]  /*24b0*/  STL [R1+0xf08], R117 ;  /* 0x000f087501007387 */ /* 0x000fe20000100800 */
[----:B------:R-:W-:-:S03]  /*24c0*/  PRMT R220, RZ, 0x7610, R220 ;  /* 0x00007610ffdc7816 */ /* 0x000fc600000000dc */
[----:B------:R-:W-:Y:S01]  /*24d0*/  STL.64 [R1+0xda8], R114 ;  /* 0x000da87201007387 */ /* 0x000fe20000100a00 */
[----:B------:R-:W-:-:S03]  /*24e0*/  IMAD.WIDE R106, R105, 0x2, R162 ;  /* 0x00000002696a7825 */ /* 0x000fc600078e02a2 */
[----:B------:R-:W-:Y:S04]  /*24f0*/  STL [R1+0xf14], R114 ;  /* 0x000f147201007387 */ /* 0x000fe80000100800 */
[----:B------:R-:W-:Y:S04]  /*2500*/  STL [R1+0xf10], R115 ;  /* 0x000f107301007387 */ /* 0x000fe80000100800 */
[----:B------:R-:W-:Y:S04]  /*2510*/  STL.64 [R1+0xdc8], R112 ;  /* 0x000dc87001007387 */ /* 0x000fe80000100a00 */
[----:B------:R-:W2:Y:S04]  /*2520*/  @!P6 LDG.E.U16 R248, desc[UR6][R52.64] ;  /* 0x0000000634f8e981 */ /* 0x000ea8000c1e1500 */
[----:B------:R-:W2:Y:S01]  /*2530*/  @!P6 LDG.E.U16 R247, desc[UR6][R48.64] ;  /* 0x0000000630f7e981 */ /* 0x000ea2000c1e1500 */
[----:B------:R-:W-:Y:S01]  /*2540*/  ISETP.GE.U32.AND P6, PT, R3, 0x7fffff66, PT ;  /* 0x7fffff660300780c */ /* 0x000fe20003fc6070 */
[----:B------:R-:W-:-:S02]  /*2550*/  IMAD.SHL.U32 R3, R164, 0x2, RZ ;  /* 0x00000002a4037824 */ /* 0x000fc400078e00ff */
[----:B------:R-:W-:Y:S01]  /*2560*/  STL [R1+0xf1c], R112 ;  /* 0x000f1c7001007387 */ /* 0x000fe20000100800 */
[----:B------:R-:W-:-:S03]  /*2570*/  IMAD.WIDE R104, R105, 0x2, R160 ;  /* 0x0000000269687825 */ /* 0x000fc600078e02a0 */
[----:B------:R-:W-:Y:S01]  /*2580*/  STL [R1+0xf18], R113 ;  /* 0x000f187101007387 */ /* 0x000fe20000100800 */
[----:B------:R-:W-:-:S03]  /*2590*/  IMAD R5, R164, 0xa, RZ ;  /* 0x0000000aa4057824 */ /* 0x000fc600078e02ff */
[----:B------:R-:W-:Y:S04]  /*25a0*/  STL.64 [R1+0xdd8], R110 ;  /* 0x000dd86e01007387 */ /* 0x000fe80000100a00 */
[----:B------:R-:W-:Y:S01]  /*25b0*/  STL.64 [R1+0xde8], R108 ;  /* 0x000de86c01007387 */ /* 0x000fe20000100a00 */
[----:B------:R-:W-:-:S03]  /*25c0*/  PRMT R243, RZ, 0x7610, R243 ;  /* 0x00007610fff37816 */ /* 0x000fc600000000f3 */
[----:B------:R0:W2:Y:S04]  /*25d0*/  @!P4 LDG.E.U16 R221, desc[UR6][R56.64] ;  /* 0x0000000638ddc981 */ /* 0x0000a8000c1e1500 */
[----:B------:R-:W-:Y:S01]  /*25e0*/  STL [R1+0xdf0], R107 ;  /* 0x000df06b01007387 */ /* 0x000fe20000100800 */
[----:B------:R-:W-:-:S03]  /*25f0*/  PRMT R244, RZ, 0x7610, R244 ;  /* 0x00007610fff47816 */ /* 0x000fc600000000f4 */
[----:B------:R1:W2:Y:S01]  /*2600*/  @!P4 LDG.E.U16 R220, desc[UR6][R54.64] ;  /* 0x0000000636dcc981 */ /* 0x0002a2000c1e1500 */
[----:B0-----:R-:W-:-:S03]  /*2610*/  IMAD.WIDE R56, R3, 0x2, R162 ;  /* 0x0000000203387825 */ /* 0x001fc600078e02a2 */
[----:B------:R0:W-:Y:S04]  /*2620*/  STL.64 [R1+0x420], R52 ;  /* 0x0004203401007387 */ /* 0x0001e80000100a00 */
[----:B------:R-:W-:Y:S01]  /*2630*/  STL.64 [R1+0xe50], R106 ;  /* 0x000e506a01007387 */ /* 0x000fe20000100a00 */
[----:B-1----:R-:W-:-:S03]  /*2640*/  IMAD.WIDE R54, R3, 0x2, R160 ;  /* 0x0000000203367825 */ /* 0x002fc600078e02a0 */
[----:B------:R1:W-:Y:S01]  /*2650*/  STL.64 [R1+0x418], R48 ;  /* 0x0004183001007387 */ /* 0x0003e20000100a00 */
[----:B0-----:R-:W-:-:S03]  /*2660*/  IMAD.WIDE R52, R5, 0x2, R162 ;  /* 0x0000000205347825 */ /* 0x001fc600078e02a2 */
[----:B------:R-:W-:Y:S04]  /*2670*/  STL.64 [R1+0xdf8], R104 ;  /* 0x000df86801007387 */ /* 0x000fe80000100a00 */
[----:B------:R-:W-:Y:S01]  /*2680*/  STL [R1+0xf20], R104 ;  /* 0x000f206801007387 */ /* 0x000fe20000100800 */
[----:B-1----:R-:W-:-:S03]  /*2690*/  IMAD.WIDE R48, R5, 0x2, R160 ;  /* 0x0000000205307825 */ /* 0x002fc600078e02a0 */
[----:B------:R-:W-:Y:S01]  /*26a0*/  STL.64 [R1+0x410], R56 ;  /* 0x0004103801007387 */ /* 0x000fe20000100a00 */
[----:B------:R-:W-:-:S03]  /*26b0*/  IMAD R5, R164, 0x1a, RZ ;  /* 0x0000001aa4057824 */ /* 0x000fc600078e02ff */
[----:B------:R-:W-:Y:S01]  /*26c0*/  STL.64 [R1+0x408], R54 ;  /* 0x0004083601007387 */ /* 0x000fe20000100a00 */
[----:B------:R-:W-:-:S03]  /*26d0*/  PRMT R44, RZ, 0x7610, R44 ;  /* 0x00007610ff2c7816 */ /* 0x000fc6000000002c */
[----:B------:R-:W-:Y:S01]  /*26e0*/  STL.64 [R1+0x390], R52 ;  /* 0x0003903401007387 */ /* 0x000fe20000100a00 */
[----:B------:R-:W-:-:S03]  /*26f0*/  PRMT R45, RZ, 0x7610, R45 ;  /* 0x00007610ff2d7816 */ /* 0x000fc6000000002d */
[----:B------:R0:W-:Y:S04]  /*2700*/  STL.64 [R1+0x388], R48 ;  /* 0x0003883001007387 */ /* 0x0001e80000100a00 */
[----:B------:R0:W2:Y:S04]  /*2710*/  @!P3 LDG.E.U16 R243, desc[UR6][R48.64] ;  /* 0x0000000630f3b981 */ /* 0x0000a8000c1e1500 */
[----:B------:R1:W2:Y:S01]  /*2720*/  @!P3 LDG.E.U16 R244, desc[UR6][R52.64] ;  /* 0x0000000634f4b981 */ /* 0x0002a2000c1e1500 */
[----:B0-----:R-:W-:-:S04]  /*2730*/  IMAD.WIDE R48, R5, 0x2, R160 ;  /* 0x0000000205307825 */ /* 0x001fc800078e02a0 */
[----:B-1----:R-:W-:Y:S01]  /*2740*/  IMAD.WIDE R52, R5, 0x2, R162 ;  /* 0x0000000205347825 */ /* 0x002fe200078e02a2 */
[----:B------:R-:W2:Y:S04]  /*2750*/  @!P6 LDG.E.U16 R44, desc[UR6][R48.64] ;  /* 0x00000006302ce981 */ /* 0x000ea8000c1e1500 */
[----:B------:R-:W3:Y:S01]  /*2760*/  @!P6 LDG.E.U16 R45, desc[UR6][R52.64] ;  /* 0x00000006342de981 */ /* 0x000ee2000c1e1500 */
[----:B------:R-:W-:-:S05]  /*2770*/  VIADD R2, R132, 0xffffffb6 ;  /* 0xffffffb684027836 */ /* 0x000fca0000000000 */
[----:B------:R-:W-:Y:S01]  /*2780*/  ISETP.GE.U32.AND P0, PT, R2, 0x7fffff37, PT ;  /* 0x7fffff370200780c */ /* 0x000fe20003f06070 */
[----:B------:R-:W-:Y:S01]  /*2790*/  VIADD R2, R132, 0xffffffa6 ;  /* 0xffffffa684027836 */ /* 0x000fe20000000000 */
[----:B------:R-:W-:Y:S02]  /*27a0*/  PRMT R217, RZ, 0x7610, R217 ;  /* 0x00007610ffd97816 */ /* 0x000fe400000000d9 */
[----:B------:R-:W-:Y:S02]  /*27b0*/  PRMT R216, RZ, 0x7610, R216 ;  /* 0x00007610ffd87816 */ /* 0x000fe400000000d8 */
[----:B------:R-:W-:Y:S01]  /*27c0*/  ISETP.GE.U32.AND P4, PT, R2, 0x7fffff27, PT ;  /* 0x7fffff270200780c */ /* 0x000fe20003f86070 */
[----:B------:R-:W-:Y:S01]  /*27d0*/  VIADD R2, R132, 0xffffff96 ;  /* 0xffffff9684027836 */ /* 0x000fe20000000000 */
[----:B------:R-:W-:Y:S02]  /*27e0*/  PRMT R213, RZ, 0x7610, R213 ;  /* 0x00007610ffd57816 */ /* 0x000fe400000000d5 */
[----:B------:R-:W-:-:S03]  /*27f0*/  PRMT R212, RZ, 0x7610, R212 ;  /* 0x00007610ffd47816 */ /* 0x000fc600000000d4 */
[----:B------:R-:W4:Y:S04]  /*2800*/  @!P0 LDG.E.U16 R217, desc[UR6][R130.64] ;  /* 0x0000000682d98981 */ /* 0x000f28000c1e1500 */
[----:B------:R-:W4:Y:S01]  /*2810*/  @!P0 LDG.E.U16 R216, desc[UR6][R128.64] ;  /* 0x0000000680d88981 */ /* 0x000f22000c1e1500 */
[----:B------:R-:W-:Y:S01]  /*2820*/  ISETP.GE.U32.AND P0, PT, R2, 0x7fffff17, PT ;  /* 0x7fffff170200780c */ /* 0x000fe20003f06070 */
[----:B------:R-:W-:Y:S01]  /*2830*/  VIADD R2, R132, 0xffffff86 ;  /* 0xffffff8684027836 */ /* 0x000fe20000000000 */
[----:B------:R-:W-:Y:S01]  /*2840*/  PRMT R209, RZ, 0x7610, R209 ;  /* 0x00007610ffd17816 */ /* 0x000fe200000000d1 */
[----:B------:R-:W4:Y:S01]  /*2850*/  @!P4 LDG.E.U16 R213, desc[UR6][R122.64] ;  /* 0x000000067ad5c981 */ /* 0x000f22000c1e1500 */
[----:B------:R-:W-:-:S03]  /*2860*/  PRMT R236, RZ, 0x7610, R236 ;  /* 0x00007610ffec7816 */ /* 0x000fc600000000ec */
[----:B------:R-:W4:Y:S01]  /*2870*/  @!P4 LDG.E.U16 R212, desc[UR6][R120.64] ;  /* 0x0000000678d4c981 */ /* 0x000f22000c1e1500 */
[----:B------:R-:W-:Y:S01]  /*2880*/  ISETP.GE.U32.AND P4, PT, R2, 0x7fffff07, PT ;  /* 0x7fffff070200780c */ /* 0x000fe20003f86070 */
[----:B------:R-:W-:-:S04]  /*2890*/  VIADD R2, R132, 0xfffffffd ;  /* 0xfffffffd84027836 */ /* 0x000fc80000000000 */
[----:B------:R-:W4:Y:S04]  /*28a0*/  @!P0 LDG.E.U16 R209, desc[UR6][R114.64] ;  /* 0x0000000672d18981 */ /* 0x000f28000c1e1500 */
[----:B------:R-:W4:Y:S01]  /*28b0*/  @!P0 LDG.E.U16 R236, desc[UR6][R112.64] ;  /* 0x0000000670ec8981 */ /* 0x000f22000c1e1500 */
[----:B------:R-:W-:Y:S01]  /*28c0*/  ISETP.GE.U32.AND P0, PT, R2, 0x7fffff7e, PT ;  /* 0x7fffff7e0200780c */ /* 0x000fe20003f06070 */
[C---:B------:R-:W-:Y:S01]  /*28d0*/  VIADD R3, R132.reuse, 0xffffffd5 ;  /* 0xffffffd584037836 */ /* 0x040fe20000000000 */
[----:B------:R-:W-:Y:S02]  /*28e0*/  PRMT R238, RZ, 0x7610, R238 ;  /* 0x00007610ffee7816 */ /* 0x000fe400000000ee */
[----:B------:R-:W-:Y:S01]  /*28f0*/  PRMT R237, RZ, 0x7610, R237 ;  /* 0x00007610ffed7816 */ /* 0x000fe200000000ed */
[----:B------:R-:W-:Y:S01]  /*2900*/  VIADD R2, R132, 0xffffffed ;  /* 0xffffffed84027836 */ /* 0x000fe20000000000 */
[----:B------:R-:W-:-:S02]  /*2910*/  PRMT R246, RZ, 0x7610, R246 ;  /* 0x00007610fff67816 */ /* 0x000fc400000000f6 */
[----:B------:R-:W-:Y:S01]  /*2920*/  PRMT R245, RZ, 0x7610, R245 ;  /* 0x00007610fff57816 */ /* 0x000fe200000000f5 */
[----:B------:R-:W4:Y:S01]  /*2930*/  @!P4 LDG.E.U16 R238, desc[UR6][R106.64] ;  /* 0x000000066aeec981 */ /* 0x000f22000c1e1500 */
[----:B------:R-:W-:Y:S01]  /*2940*/  ISETP.GE.U32.AND P3, PT, R3, 0x7fffff56, PT ;  /* 0x7fffff560300780c */ /* 0x000fe20003f66070 */
[----:B------:R-:W-:Y:S02]  /*2950*/  IMAD R3, R164, 0x12, RZ ;  /* 0x00000012a4037824 */ /* 0x000fe400078e02ff */
[----:B------:R-:W4:Y:S01]  /*2960*/  @!P4 LDG.E.U16 R237, desc[UR6][R104.64] ;  /* 0x0000000668edc981 */ /* 0x000f22000c1e1500 */
[----:B------:R-:W-:-:S03]  /*2970*/  ISETP.GE.U32.AND P4, PT, R2, 0x7fffff6e, PT ;  /* 0x7fffff6e0200780c */ /* 0x000fc60003f86070 */
[----:B------:R0:W4:Y:S04]  /*2980*/  @!P0 LDG.E.U16 R246, desc[UR6][R56.64] ;  /* 0x0000000638f68981 */ /* 0x000128000c1e1500 */
[----:B------:R1:W4:Y:S01]  /*2990*/  @!P0 LDG.E.U16 R245, desc[UR6][R54.64] ;  /* 0x0000000636f58981 */ /* 0x000322000c1e1500 */
[----:B------:R-:W-:Y:S01]  /*29a0*/  PRMT R241, RZ, 0x7610, R241 ;  /* 0x00007610fff17816 */ /* 0x000fe200000000f1 */
[----:B0-----:R-:W-:-:S04]  /*29b0*/  IMAD.WIDE R56, R3, 0x2, R162 ;  /* 0x0000000203387825 */ /* 0x001fc800078e02a2 */
[----:B-1----:R-:W-:-:S04]  /*29c0*/  IMAD.WIDE R54, R3, 0x2, R160 ;  /* 0x0000000203367825 */ /* 0x002fc800078e02a0 */
[C---:B------:R-:W-:Y:S01]  /*29d0*/  VIADD R3, R132.reuse, 0xffffffc5 ;  /* 0xffffffc584037836 */ /* 0x040fe20000000000 */
[----:B------:R-:W-:Y:S01]  /*29e0*/  STL.64 [R1+0x310], R56 ;  /* 0x0003103801007387 */ /* 0x000fe20000100a00 */
[----:B------:R-:W-:-:S03]  /*29f0*/  VIADD R2, R132, 0xffffffdd ;  /* 0xffffffdd84027836 */ /* 0x000fc60000000000 */
[----:B------:R-:W-:Y:S01]  /*2a00*/  ISETP.GE.U32.AND P6, PT, R3, 0x7fffff46, PT ;  /* 0x7fffff460300780c */ /* 0x000fe20003fc6070 */
[----:B------:R-:W-:Y:S01]  /*2a10*/  IMAD R3, R164, 0x22, RZ ;  /* 0x00000022a4037824 */ /* 0x000fe200078e02ff */
[----:B------:R0:W-:Y:S01]  /*2a20*/  STL.64 [R1+0x308], R54 ;  /* 0x0003083601007387 */ /* 0x0001e20000100a00 */
[----:B------:R-:W-:-:S03]  /*2a30*/  ISETP.GE.U32.AND P0, PT, R2, 0x7fffff5e, PT ;  /* 0x7fffff5e0200780c */ /* 0x000fc60003f06070 */
[----:B------:R0:W4:Y:S01]  /*2a40*/  @!P4 LDG.E.U16 R241, desc[UR6][R54.64] ;  /* 0x0000000636f1c981 */ /* 0x000122000c1e1500 */
[----:B------:R-:W-:-:S03]  /*2a50*/  IMAD R5, R164, 0x2a, RZ ;  /* 0x0000002aa4057824 */ /* 0x000fc600078e02ff */
[----:B------:R1:W-:Y:S01]  /*2a60*/  STL.64 [R1+0x290], R52 ;  /* 0x0002903401007387 */ /* 0x0003e20000100a00 */
[----:B0-----:R-:W-:-:S03]  /*2a70*/  IMAD.WIDE R54, R3, 0x2, R162 ;  /* 0x0000000203367825 */ /* 0x001fc600078e02a2 */
[----:B------:R0:W-:Y:S01]  /*2a80*/  STL.64 [R1+0x288], R48 ;  /* 0x0002883001007387 */ /* 0x0001e20000100a00 */
[----:B------:R-:W-:-:S03]  /*2a90*/  PRMT R4, RZ, 0x7610, R4 ;  /* 0x00007610ff047816 */ /* 0x000fc60000000004 */
[----:B------:R-:W-:Y:S01]  /*2aa0*/  STL.64 [R1+0x210], R54 ;  /* 0x0002103601007387 */ /* 0x000fe20000100a00 */
[----:B------:R-:W-:Y:S01]  /*2ab0*/  PRMT R46, RZ, 0x7610, R46 ;  /* 0x00007610ff2e7816 */ /* 0x000fe2000000002e */
[----:B-1----:R-:W-:Y:S01]  /*2ac0*/  IMAD.WIDE R52, R3, 0x2, R160 ;  /* 0x0000000203347825 */ /* 0x002fe200078e02a0 */
[----:B------:R-:W-:-:S03]  /*2ad0*/  PRMT R47, RZ, 0x7610, R47 ;  /* 0x00007610ff2f7816 */ /* 0x000fc6000000002f */
[----:B0-----:R-:W-:-:S03]  /*2ae0*/  IMAD.WIDE R48, R5, 0x2, R162 ;  /* 0x0000000205307825 */ /* 0x001fc600078e02a2 */
[----:B------:R-:W4:Y:S04]  /*2af0*/  @!P0 LDG.E.U16 R47, desc[UR6][R52.64] ;  /* 0x00000006342f8981 */ /* 0x000f28000c1e1500 */
[----:B------:R-:W4:Y:S04]  /*2b00*/  @!P3 LDG.E.U16 R46, desc[UR6][R48.64] ;  /* 0x00000006302eb981 */ /* 0x000f28000c1e1500 */
[----:B--2---:R-:W-:Y:S04]  /*2b10*/  STL [R1+0x240], R44 ;  /* 0x0002402c01007387 */ /* 0x004fe80000100800 */
[----:B---3--:R0:W-:Y:S02]  /*2b20*/  STL [R1+0x244], R45 ;  /* 0x0002442d01007387 */ /* 0x0081e40000100800 */
[----:B0-----:R-:W-:-:S05]  /*2b30*/  IMAD.WIDE R44, R5, 0x2, R160 ;  /* 0x00000002052c7825 */ /* 0x001fca00078e02a0 */
[----:B------:R0:W2:Y:S01]  /*2b40*/  @!P3 LDG.E.U16 R4, desc[UR6][R44.64] ;  /* 0x000000062c04b981 */ /* 0x0000a2000c1e1500 */
[----:B------:R-:W-:-:S03]  /*2b50*/  VIADD R3, R132, 0xffffffb5 ;  /* 0xffffffb584037836 */ /* 0x000fc60000000000 */
[----:B------:R-:W-:Y:S02]  /*2b60*/  STL.64 [R1+0x208], R52 ;  /* 0x0002083401007387 */ /* 0x000fe40000100a00 */
[----:B------:R-:W-:Y:S01]  /*2b70*/  ISETP.GE.U32.AND P3, PT, R3, 0x7fffff36, PT ;  /* 0x7fffff360300780c */ /* 0x000fe20003f66070 */
[----:B------:R-:W-:Y:S01]  /*2b80*/  IMAD R3, R164, 0x3a, RZ ;  /* 0x0000003aa4037824 */ /* 0x000fe200078e02ff */
[----:B------:R-:W-:Y:S01]  /*2b90*/  STL.64 [R1+0x190], R48 ;  /* 0x0001903001007387 */ /* 0x000fe20000100a00 */
[----:B------:R-:W-:-:S03]  /*2ba0*/  PRMT R51, RZ, 0x7610, R51 ;  /* 0x00007610ff337816 */ /* 0x000fc60000000033 */
[----:B------:R0:W-:Y:S01]  /*2bb0*/  STL.64 [R1+0x188], R44 ;  /* 0x0001882c01007387 */ /* 0x0001e20000100a00 */
[----:B------:R-:W-:Y:S02]  /*2bc0*/  PRMT R40, RZ, 0x7610, R40 ;  /* 0x00007610ff287816 */ /* 0x000fe40000000028 */
[----:B------:R-:W-:Y:S01]  /*2bd0*/  PRMT R41, RZ, 0x7610, R41 ;  /* 0x00007610ff297816 */ /* 0x000fe20000000029 */
[----:B------:R-:W3:Y:S01]  /*2be0*/  @!P0 LDG.E.U16 R51, desc[UR6][R54.64] ;  /* 0x0000000636338981 */ /* 0x000ee2000c1e1500 */
[----:B0-----:R-:W-:-:S05]  /*2bf0*/  IMAD.WIDE R44, R3, 0x2, R160 ;  /* 0x00000002032c7825 */ /* 0x001fca00078e02a0 */
[----:B------:R-:W3:Y:S04]  /*2c00*/  @!P6 LDG.E.U16 R40, desc[UR6][R44.64] ;  /* 0x000000062c28e981 */ /* 0x000ee8000c1e1500 */
[----:B--2---:R-:W-:Y:S04]  /*2c10*/  STL [R1+0x1d0], R4 ;  /* 0x0001d00401007387 */ /* 0x004fe80000100800 */
[----:B----4-:R-:W-:Y:S04]  /*2c20*/  STL [R1+0x1d4], R46 ;  /* 0x0001d42e01007387 */ /* 0x010fe80000100800 */
[----:B------:R0:W-:Y:S02]  /*2c30*/  STL [R1+0x238], R47 ;  /* 0x0002382f01007387 */ /* 0x0001e40000100800 */
[----:B0-----:R-:W-:-:S05]  /*2c40*/  IMAD.WIDE R46, R3, 0x2, R162 ;  /* 0x00000002032e7825 */ /* 0x001fca00078e02a2 */
[----:B------:R-:W2:Y:S01]  /*2c50*/  @!P6 LDG.E.U16 R41, desc[UR6][R46.64] ;  /* 0x000000062e29e981 */ /* 0x000ea2000c1e1500 */
[----:B------:R-:W-:Y:S01]  /*2c60*/  PRMT R242, RZ, 0x7610, R242 ;  /* 0x00007610fff27816 */ /* 0x000fe200000000f2 */
[----:B------:R-:W-:-:S05]  /*2c70*/  VIADD R2, R132, 0xffffffcd ;  /* 0xffffffcd84027836 */ /* 0x000fca0000000000 */
[----:B------:R-:W4:Y:S01]  /*2c80*/  @!P4 LDG.E.U16 R242, desc[UR6][R56.64] ;  /* 0x0000000638f2c981 */ /* 0x000f22000c1e1500 */
[----:B------:R-:W-:Y:S01]  /*2c90*/  ISETP.GE.U32.AND P4, PT, R2, 0x7fffff4e, PT ;  /* 0x7fffff4e0200780c */ /* 0x000fe20003f86070 */
[----:B------:R-:W-:Y:S02]  /*2ca0*/  VIADD R2, R132, 0xffffffbd ;  /* 0xffffffbd84027836 */ /* 0x000fe40000000000 */
[----:B------:R-:W-:Y:S01]  /*2cb0*/  IMAD R5, R164, 0x32, RZ ;  /* 0x00000032a4057824 */ /* 0x000fe200078e02ff */
[----:B------:R-:W-:Y:S02]  /*2cc0*/  PRMT R50, RZ, 0x7610, R50 ;  /* 0x00007610ff327816 */ /* 0x000fe40000000032 */
[----:B------:R-:W-:Y:S01]  /*2cd0*/  ISETP.GE.U32.AND P0, PT, R2, 0x7fffff3e, PT ;  /* 0x7fffff3e0200780c */ /* 0x000fe20003f06070 */
[----:B------:R-:W-:Y:S01]  /*2ce0*/  IMAD.WIDE R52, R5, 0x2, R162 ;  /* 0x0000000205347825 */ /* 0x000fe200078e02a2 */
[----:B------:R-:W-:-:S03]  /*2cf0*/  PRMT R43, RZ, 0x7610, R43 ;  /* 0x00007610ff2b7816 */ /* 0x000fc6000000002b */
[----:B------:R-:W-:-:S04]  /*2d00*/  IMAD.WIDE R48, R5, 0x2, R160 ;  /* 0x0000000205307825 */ /* 0x000fc800078e02a0 */
[C---:B------:R-:W-:Y:S01]  /*2d10*/  VIADD R2, R132.reuse, 0xffffffa5 ;  /* 0xffffffa584027836 */ /* 0x040fe20000000000 */
[----:B------:R-:W-:Y:S01]  /*2d20*/  STL.64 [R1+0x110], R52 ;  /* 0x0001103401007387 */ /* 0x000fe20000100a00 */
[----:B------:R-:W-:-:S03]  /*2d30*/  VIADD R4, R132, 0xffffffad ;  /* 0xffffffad84047836 */ /* 0x000fc60000000000 */
[----:B------:R-:W-:Y:S01]  /*2d40*/  STL.64 [R1+0x108], R48 ;  /* 0x0001083001007387 */ /* 0x000fe20000100a00 */
[----:B------:R-:W-:Y:S01]  /*2d50*/  ISETP.GE.U32.AND P6, PT, R2, 0x7fffff26, PT ;  /* 0x7fffff260200780c */ /* 0x000fe20003fc6070 */
[----:B------:R-:W-:Y:S02]  /*2d60*/  IMAD R2, R164, 0x42, RZ ;  /* 0x00000042a4027824 */ /* 0x000fe400078e02ff */
[----:B------:R-:W4:Y:S01]  /*2d70*/  @!P4 LDG.E.U16 R50, desc[UR6][R52.64] ;  /* 0x000000063432c981 */ /* 0x000f22000c1e1500 */
[----:B------:R-:W-:-:S03]  /*2d80*/  PRMT R42, RZ, 0x7610, R42 ;  /* 0x00007610ff2a7816 */ /* 0x000fc6000000002a */
[----:B------:R-:W-:Y:S01]  /*2d90*/  STL.64 [R1+0x90], R46 ;  /* 0x0000902e01007387 */ /* 0x000fe20000100a00 */
[----:B------:R-:W-:-:S03]  /*2da0*/  PRMT R39, RZ, 0x7610, R39 ;  /* 0x00007610ff277816 */ /* 0x000fc60000000027 */
[----:B------:R-:W4:Y:S01]  /*2db0*/  @!P4 LDG.E.U16 R43, desc[UR6][R48.64] ;  /* 0x00000006302bc981 */ /* 0x000f22000c1e1500 */
[----:B------:R-:W-:-:S03]  /*2dc0*/  IMAD R100, R164, 0x4a, RZ ;  /* 0x0000004aa4647824 */ /* 0x000fc600078e02ff */
[----:B------:R0:W-:Y:S04]  /*2dd0*/  STL.64 [R1+0x88], R44 ;  /* 0x0000882c01007387 */ /* 0x0001e80000100a00 */
[----:B---3--:R-:W-:Y:S04]  /*2de0*/  STL [R1+0x23c], R51 ;  /* 0x00023c3301007387 */ /* 0x008fe80000100800 */
[----:B------:R-:W-:Y:S01]  /*2df0*/  STL [R1+0x1c0], R40 ;  /* 0x0001c02801007387 */ /* 0x000fe20000100800 */
[----:B------:R-:W-:Y:S01]  /*2e00*/  ISETP.GE.U32.AND P4, PT, R4, 0x7fffff2e, PT ;  /* 0x7fffff2e0400780c */ /* 0x000fe20003f86070 */
[----:B0-----:R-:W-:Y:S01]  /*2e10*/  IMAD.WIDE R44, R2, 0x2, R162 ;  /* 0x00000002022c7825 */ /* 0x001fe200078e02a2 */
[----:B------:R-:W-:-:S03]  /*2e20*/  PRMT R38, RZ, 0x7610, R38 ;  /* 0x00007610ff267816 */ /* 0x000fc60000000026 */
[C---:B------:R-:W-:Y:S01]  /*2e30*/  IMAD.WIDE R102, R100.reuse, 0x2, R162 ;  /* 0x0000000264667825 */ /* 0x040fe200078e02a2 */
[----:B------:R-:W3:Y:S01]  /*2e40*/  @!P0 LDG.E.U16 R42, desc[UR6][R44.64] ;  /* 0x000000062c2a8981 */ /* 0x000ee2000c1e1500 */
[----:B------:R-:W-:Y:S02]  /*2e50*/  PRMT R37, RZ, 0x7610, R37 ;  /* 0x00007610ff257816 */ /* 0x000fe40000000025 */
[----:B------:R-:W-:Y:S01]  /*2e60*/  IMAD.WIDE R100, R100, 0x2, R160 ;  /* 0x0000000264647825 */ /* 0x000fe200078e02a0 */
[----:B------:R-:W3:Y:S03]  /*2e70*/  @!P3 LDG.E.U16 R38, desc[UR6][R102.64] ;  /* 0x000000066626b981 */ /* 0x000ee6000c1e1500 */
[----:B------:R-:W-:Y:S01]  /*2e80*/  IMAD R96, R164, 0x52, RZ ;  /* 0x00000052a4607824 */ /* 0x000fe200078e02ff */
[----:B------:R-:W-:Y:S01]  /*2e90*/  PRMT R36, RZ, 0x7610, R36 ;  /* 0x00007610ff247816 */ /* 0x000fe20000000024 */
[----:B------:R-:W-:Y:S01]  /*2ea0*/  VIADD R3, R132, 0xffffff9d ;  /* 0xffffff9d84037836 */ /* 0x000fe20000000000 */
[----:B------:R-:W3:Y:S01]  /*2eb0*/  @!P3 LDG.E.U16 R37, desc[UR6][R100.64] ;  /* 0x000000066425b981 */ /* 0x000ee2000c1e1500 */
[----:B------:R-:W-:Y:S01]  /*2ec0*/  IMAD.WIDE R98, R96, 0x2, R162 ;  /* 0x0000000260627825 */ /* 0x000fe200078e02a2 */
[----:B------:R-:W-:-:S03]  /*2ed0*/  PRMT R35, RZ, 0x7610, R35 ;  /* 0x00007610ff237816 */ /* 0x000fc60000000023 */
[----:B------:R-:W-:Y:S01]  /*2ee0*/  IMAD R92, R164, 0x5a, RZ ;  /* 0x0000005aa45c7824 */ /* 0x000fe200078e02ff */
[----:B------:R-:W3:Y:S01]  /*2ef0*/  @!P4 LDG.E.U16 R36, desc[UR6][R98.64] ;  /* 0x000000066224c981 */ /* 0x000ee2000c1e1500 */
[----:B------:R-:W-:Y:S01]  /*2f00*/  IMAD.WIDE R96, R96, 0x2, R160 ;  /* 0x0000000260607825 */ /* 0x000fe200078e02a0 */
[----:B------:R-:W-:-:S03]  /*2f10*/  PRMT R34, RZ, 0x7610, R34 ;  /* 0x00007610ff227816 */ /* 0x000fc60000000022 */
[----:B------:R-:W-:Y:S01]  /*2f20*/  IMAD.WIDE R94, R92, 0x2, R162 ;  /* 0x000000025c5e7825 */ /* 0x000fe200078e02a2 */
[----:B------:R-:W3:Y:S01]  /*2f30*/  @!P4 LDG.E.U16 R35, desc[UR6][R96.64] ;  /* 0x000000066023c981 */ /* 0x000ee2000c1e1500 */
[----:B------:R-:W-:Y:S02]  /*2f40*/  PRMT R33, RZ, 0x7610, R33 ;  /* 0x00007610ff217816 */ /* 0x000fe40000000021 */
[----:B------:R-:W-:Y:S01]  /*2f50*/  IMAD R88, R164, 0x62, RZ ;  /* 0x00000062a4587824 */ /* 0x000fe200078e02ff */
[----:B------:R-:W3:Y:S01]  /*2f60*/  @!P6 LDG.E.U16 R34, desc[UR6][R94.64] ;  /* 0x000000065e22e981 */ /* 0x000ee2000c1e1500 */
[----:B------:R-:W-:Y:S01]  /*2f70*/  IMAD.WIDE R92, R92, 0x2, R160 ;  /* 0x000000025c5c7825 */ /* 0x000fe200078e02a0 */
[----:B------:R-:W-:-:S03]  /*2f80*/  PRMT R32, RZ, 0x7610, R32 ;  /* 0x00007610ff207816 */ /* 0x000fc60000000020 */
[----:B------:R-:W-:Y:S01]  /*2f90*/  IMAD.WIDE R90, R88, 0x2, R162 ;  /* 0x00000002585a7825 */ /* 0x000fe200078e02a2 */
[----:B------:R-:W3:Y:S01]  /*2fa0*/  @!P6 LDG.E.U16 R33, desc[UR6][R92.64] ;  /* 0x000000065c21e981 */ /* 0x000ee2000c1e1500 */
[----:B------:R-:W-:Y:S02]  /*2fb0*/  PRMT R31, RZ, 0x7610, R31 ;  /* 0x00007610ff1f7816 */ /* 0x000fe4000000001f */
[----:B------:R-:W-:Y:S02]  /*2fc0*/  IMAD R84, R164, 0x6a, RZ ;  /* 0x0000006aa4547824 */ /* 0x000fe400078e02ff */
[----:B------:R-:W-:Y:S01]  /*2fd0*/  IMAD.WIDE R88, R88, 0x2, R160 ;  /* 0x0000000258587825 */ /* 0x000fe200078e02a0 */
[----:B------:R-:W-:-:S03]  /*2fe0*/  PRMT R30, RZ, 0x7610, R30 ;  /* 0x00007610ff1e7816 */ /* 0x000fc6000000001e */
[----:B------:R-:W-:Y:S02]  /*2ff0*/  IMAD R76, R164, 0x7a, RZ ;  /* 0x0000007aa44c7824 */ /* 0x000fe400078e02ff */
[----:B------:R-:W-:Y:S01]  /*3000*/  IMAD.WIDE R86, R84, 0x2, R162 ;  /* 0x0000000254567825 */ /* 0x000fe200078e02a2 */
[----:B------:R-:W-:-:S03]  /*3010*/  PRMT R27, RZ, 0x7610, R27 ;  /* 0x00007610ff1b7816 */ /* 0x000fc6000000001b */
[----:B------:R-:W-:Y:S01]  /*3020*/  IMAD R80, R164, 0x72, RZ ;  /* 0x00000072a4507824 */ /* 0x000fe200078e02ff */
[----:B------:R-:W-:Y:S01]  /*3030*/  PRMT R4, RZ, 0x7610, R4 ;  /* 0x00007610ff047816 */ /* 0x000fe20000000004 */
[----:B------:R-:W-:Y:S01]  /*3040*/  IMAD.WIDE R84, R84, 0x2, R160 ;  /* 0x0000000254547825 */ /* 0x000fe200078e02a0 */
[----:B------:R-:W-:-:S03]  /*3050*/  PRMT R26, RZ, 0x7610, R26 ;  /* 0x00007610ff1a7816 */ /* 0x000fc6000000001a */
[----:B------:R-:W-:Y:S01]  /*3060*/  IMAD.WIDE R78, R76, 0x2, R162 ;  /* 0x000000024c4e7825 */ /* 0x000fe200078e02a2 */
[----:B------:R-:W-:-:S03]  /*3070*/  PRMT R22, RZ, 0x7610, R22 ;  /* 0x00007610ff167816 */ /* 0x000fc60000000016 */
[----:B------:R-:W-:Y:S01]  /*3080*/  IMAD.WIDE R76, R76, 0x2, R160 ;  /* 0x000000024c4c7825 */ /* 0x000fe200078e02a0 */
[----:B------:R-:W-:-:S03]  /*3090*/  PRMT R23, RZ, 0x7610, R23 ;  /* 0x00007610ff177816 */ /* 0x000fc60000000017 */
[----:B------:R-:W-:-:S04]  /*30a0*/  IMAD.WIDE R82, R80, 0x2, R162 ;  /* 0x0000000250527825 */ /* 0x000fc800078e02a2 */
[--C-:B------:R-:W-:Y:S01]  /*30b0*/  IMAD.WIDE R80, R80, 0x2, R160.reuse ;  /* 0x0000000250507825 */ /* 0x100fe200078e02a0 */
[----:B--2---:R0:W-:Y:S03]  /*30c0*/  STL [R1+0x1c4], R41 ;  /* 0x0001c42901007387 */ /* 0x0041e60000100800 */
[----:B0-----:R-:W-:-:S05]  /*30d0*/  IMAD.WIDE R40, R2, 0x2, R160 ;  /* 0x0000000202287825 */ /* 0x001fca00078e02a0 */
[----:B------:R-:W2:Y:S01]  /*30e0*/  @!P0 LDG.E.U16 R39, desc[UR6][R40.64] ;  /* 0x0000000628278981 */ /* 0x000ea2000c1e1500 */
[C---:B------:R-:W-:Y:S01]  /*30f0*/  VIADD R2, R132.reuse, 0xffffff95 ;  /* 0xffffff9584027836 */ /* 0x040fe20000000000 */
[----:B------:R-:W-:Y:S01]  /*3100*/  ISETP.GE.U32.AND P0, PT, R3, 0x7fffff1e, PT ;  /* 0x7fffff1e0300780c */ /* 0x000fe20003f06070 */
[----:B------:R-:W-:-:S03]  /*3110*/  VIADD R3, R132, 0xffffff8d ;  /* 0xffffff8d84037836 */ /* 0x000fc60000000000 */
[----:B------:R-:W-:Y:S01]  /*3120*/  ISETP.GE.U32.AND P3, PT, R2, 0x7fffff16, PT ;  /* 0x7fffff160200780c */ /* 0x000fe20003f66070 */
[----:B------:R-:W-:Y:S01]  /*3130*/  VIADD R2, R132, 0xffffff85 ;  /* 0xffffff8584027836 */ /* 0x000fe20000000000 */
[----:B------:R-:W-:-:S04]  /*3140*/  ISETP.GE.U32.AND P4, PT, R3, 0x7fffff0e, PT ;  /* 0x7fffff0e0300780c */ /* 0x000fc80003f86070 */
[----:B------:R-:W-:-:S03]  /*3150*/  ISETP.GE.U32.AND P6, PT, R2, 0x7fffff06, PT ;  /* 0x7fffff060200780c */ /* 0x000fc60003fc6070 */
[----:B------:R-:W2:Y:S04]  /*3160*/  @!P0 LDG.E.U16 R32, desc[UR6][R90.64] ;  /* 0x000000065a208981 */ /* 0x000ea8000c1e1500 */
[----:B------:R-:W2:Y:S04]  /*3170*/  @!P0 LDG.E.U16 R31, desc[UR6][R88.64] ;  /* 0x00000006581f8981 */ /* 0x000ea8000c1e1500 */
[----:B------:R-:W2:Y:S04]  /*3180*/  @!P3 LDG.E.U16 R30, desc[UR6][R86.64] ;  /* 0x00000006561eb981 */ /* 0x000ea8000c1e1500 */
[----:B------:R-:W2:Y:S04]  /*3190*/  @!P3 LDG.E.U16 R27, desc[UR6][R84.64] ;  /* 0x00000006541bb981 */ /* 0x000ea8000c1e1500 */
[----:B------:R-:W2:Y:S04]  /*31a0*/  @!P6 LDG.E.U16 R4, desc[UR6][R76.64] ;  /* 0x000000064c04e981 */ /* 0x000ea8000c1e1500 */
[----:B------:R-:W2:Y:S04]  /*31b0*/  @!P4 LDG.E.U16 R26, desc[UR6][R82.64] ;  /* 0x00000006521ac981 */ /* 0x000ea8000c1e1500 */
[----:B------:R-:W2:Y:S04]  /*31c0*/  @!P6 LDG.E.U16 R22, desc[UR6][R78.64] ;  /* 0x000000064e16e981 */ /* 0x000ea8000c1e1500 */
[----:B------:R-:W2:Y:S04]  /*31d0*/  @!P4 LDG.E.U16 R23, desc[UR6][R80.64] ;  /* 0x000000065017c981 */ /* 0x000ea8000c1e1500 */
[----:B------:R-:W-:Y:S04]  /*31e0*/  STL.64 [R1+0x10], R44 ;  /* 0x0000102c01007387 */ /* 0x000fe80000100a00 */
[----:B------:R-:W-:Y:S04]  /*31f0*/  STL.64 [R1+0x8], R40 ;  /* 0x0000082801007387 */ /* 0x000fe80000100a00 */
[----:B------:R-:W-:Y:S04]  /*3200*/  STL.64 [R1+0xe08], R102 ;  /* 0x000e086601007387 */ /* 0x000fe80000100a00 */
[----:B------:R-:W-:Y:S04]  /*3210*/  STL [R1+0xf28], R102 ;  /* 0x000f286601007387 */ /* 0x000fe80000100800 */
[----:B------:R-:W-:Y:S04]  /*3220*/  STL [R1+0xf24], R103 ;  /* 0x000f246701007387 */ /* 0x000fe80000100800 */
[----:B----4-:R-:W-:Y:S04]  /*3230*/  STL [R1+0x1cc], R50 ;  /* 0x0001cc3201007387 */ /* 0x010fe80000100800 */
[----:B------:R-:W-:Y:S04]  /*3240*/  STL.64 [R1+0xe10], R100 ;  /* 0x000e106401007387 */ /* 0x000fe80000100a00 */
[----:B------:R-:W-:Y:S04]  /*3250*/  STL [R1+0x1c8], R43 ;  /* 0x0001c82b01007387 */ /* 0x000fe80000100800 */
[----:B------:R-:W-:Y:S04]  /*3260*/  STL [R1+0xf30], R100 ;  /* 0x000f306401007387 */ /* 0x000fe80000100800 */
[----:B------:R-:W-:Y:S04]  /*3270*/  STL [R1+0xf2c], R101 ;  /* 0x000f2c6501007387 */ /* 0x000fe80000100800 */
[----:B------:R-:W-:Y:S04]  /*3280*/  STL.64 [R1+0xe20], R98 ;  /* 0x000e206201007387 */ /* 0x000fe80000100a00 */
[----:B------:R-:W-:Y:S04]  /*3290*/  STL [R1+0xf38], R98 ;  /* 0x000f386201007387 */ /* 0x000fe80000100800 */
[----:B------:R-:W-:Y:S04]  /*32a0*/  STL [R1+0xf34], R99 ;  /* 0x000f346301007387 */ /* 0x000fe80000100800 */
[----:B------:R-:W-:Y:S04]  /*32b0*/  STL.64 [R1+0xe30], R96 ;  /* 0x000e306001007387 */ /* 0x000fe80000100a00 */
[----:B------:R-:W-:Y:S04]  /*32c0*/  STL [R1+0xf3c], R96 ;  /* 0x000f3c6001007387 */ /* 0x000fe80000100800 */
[----:B---3--:R-:W-:Y:S01]  /*32d0*/  STL [R1+0x1bc], R42 ;  /* 0x0001bc2a01007387 */ /* 0x008fe20000100800 */
[----:B------:R-:W-:-:S02]  /*32e0*/  VIADD R2, R132, 0xfffffff4 ;  /* 0xfffffff484027836 */ /* 0x000fc40000000000 */
[----:B------:R-:W-:-:S03]  /*32f0*/  VIADD R3, R132, 0xfffffffc ;  /* 0xfffffffc84037836 */ /* 0x000fc60000000000 */
[----:B------:R-:W-:Y:S01]  /*3300*/  ISETP.GE.U32.AND P3, PT, R2, 0x7fffff75, PT ;  /* 0x7fffff750200780c */ /* 0x000fe20003f66070 */
[C---:B------:R-:W-:Y:S01]  /*3310*/  VIADD R2, R132.reuse, 0xffffffe4 ;  /* 0xffffffe484027836 */ /* 0x040fe20000000000 */
[----:B------:R-:W-:Y:S01]  /*3320*/  ISETP.GE.U32.AND P0, PT, R3, 0x7fffff7d, PT ;  /* 0x7fffff7d0300780c */ /* 0x000fe20003f06070 */
[----:B------:R-:W-:-:S03]  /*3330*/  VIADD R3, R132, 0xffffffec ;  /* 0xffffffec84037836 */ /* 0x000fc60000000000 */
[----:B------:R-:W-:Y:S01]  /*3340*/  ISETP.GE.U32.AND P6, PT, R2, 0x7fffff65, PT ;  /* 0x7fffff650200780c */ /* 0x000fe20003fc6070 */
[C---:B------:R-:W-:Y:S01]  /*3350*/  IMAD R2, R164.reuse, 0x3, RZ ;  /* 0x00000003a4027824 */ /* 0x040fe200078e02ff */
[----:B------:R-:W-:Y:S02]  /*3360*/  PRMT R28, RZ, 0x7610, R28 ;  /* 0x00007610ff1c7816 */ /* 0x000fe4000000001c */
[----:B------:R-:W-:Y:S02]  /*3370*/  PRMT R29, RZ, 0x7610, R29 ;  /* 0x00007610ff1d7816 */ /* 0x000fe4000000001d */
[----:B------:R-:W-:Y:S01]  /*3380*/  ISETP.GE.U32.AND P4, PT, R3, 0x7fffff6d, PT ;  /* 0x7fffff6d0300780c */ /* 0x000fe20003f86070 */
[----:B------:R-:W-:Y:S01]  /*3390*/  IMAD R3, R164, 0xb, RZ ;  /* 0x0000000ba4037824 */ /* 0x000fe200078e02ff */
[----:B------:R-:W-:Y:S02]  /*33a0*/  PRMT R18, RZ, 0x7610, R18 ;  /* 0x00007610ff127816 */ /* 0x000fe40000000012 */
[----:B------:R-:W-:Y:S01]  /*33b0*/  PRMT R19, RZ, 0x7610, R19 ;  /* 0x00007610ff137816 */ /* 0x000fe20000000013 */
[----:B--2---:R-:W-:Y:S04]  /*33c0*/  STL [R1+0x1b8], R39 ;  /* 0x0001b82701007387 */ /* 0x004fe80000100800 */
[----:B------:R-:W-:Y:S04]  /*33d0*/  STL.64 [R1+0xe40], R94 ;  /* 0x000e405e01007387 */ /* 0x000fe80000100a00 */
[----:B------:R-:W-:Y:S04]  /*33e0*/  STL [R1+0xf44], R94 ;  /* 0x000f445e01007387 */ /* 0x000fe80000100800 */
[----:B------:R-:W-:Y:S04]  /*33f0*/  STL [R1+0x154], R38 ;  /* 0x0001542601007387 */ /* 0x000fe80000100800 */
[----:B------:R-:W-:Y:S04]  /*3400*/  STL [R1+0xf40], R95 ;  /* 0x000f405f01007387 */ /* 0x000fe80000100800 */
[----:B------:R-:W-:Y:S04]  /*3410*/  STL.64 [R1+0xe60], R92 ;  /* 0x000e605c01007387 */ /* 0x000fe80000100a00 */
        /* <DEDUP_REMOVED lines=18> */
[----:B------:R0:W-:Y:S04]  /*3540*/  STL [R1+0x13c], R32 ;  /* 0x00013c2001007387 */ /* 0x0001e80000100800 */
[----:B------:R-:W-:Y:S04]  /*3550*/  STL [R1+0xf64], R83 ;  /* 0x000f645301007387 */ /* 0x000fe80000100800 */
[----:B------:R-:W-:Y:S04]  /*3560*/  STL [R1+0xf70], R80 ;  /* 0x000f705001007387 */ /* 0x000fe80000100800 */
[----:B------:R-:W-:Y:S04]  /*3570*/  STL [R1+0xf6c], R81 ;  /* 0x000f6c5101007387 */ /* 0x000fe80000100800 */
[----:B------:R-:W-:Y:S01]  /*3580*/  STL [R1+0x138], R31 ;  /* 0x0001381f01007387 */ /* 0x000fe20000100800 */
[----:B0-----:R-:W-:-:S03]  /*3590*/  IMAD.WIDE R32, R2, 0x2, R162 ;  /* 0x0000000202207825 */ /* 0x001fc600078e02a2 */
[----:B------:R-:W-:Y:S04]  /*35a0*/  STL [R1+0xf78], R78 ;  /* 0x000f784e01007387 */ /* 0x000fe80000100800 */
[----:B------:R-:W-:Y:S04]  /*35b0*/  STL [R1+0xf74], R79 ;  /* 0x000f744f01007387 */ /* 0x000fe80000100800 */
[----:B------:R0:W-:Y:S04]  /*35c0*/  STL [R1+0xd4], R30 ;  /* 0x0000d41e01007387 */ /* 0x0001e80000100800 */
[----:B------:R-:W-:Y:S04]  /*35d0*/  STL [R1+0xf80], R76 ;  /* 0x000f804c01007387 */ /* 0x000fe80000100800 */
[----:B------:R-:W-:Y:S01]  /*35e0*/  STL [R1+0xf7c], R77 ;  /* 0x000f7c4d01007387 */ /* 0x000fe20000100800 */
[----:B0-----:R-:W-:-:S03]  /*35f0*/  IMAD.WIDE R30, R2, 0x2, R160 ;  /* 0x00000002021e7825 */ /* 0x001fc600078e02a0 */
[----:B------:R-:W-:Y:S04]  /*3600*/  STL [R1+0xd0], R27 ;  /* 0x0000d01b01007387 */ /* 0x000fe80000100800 */
[----:B------:R-:W-:Y:S04]  /*3610*/  STL [R1+0x248], R4 ;  /* 0x0002480401007387 */ /* 0x000fe80000100800 */
[----:B------:R0:W-:Y:S04]  /*3620*/  STL [R1+0x444], R26 ;  /* 0x0004441a01007387 */ /* 0x0001e80000100800 */
[----:B------:R-:W-:Y:S04]  /*3630*/  STL.64 [R1+0x400], R32 ;  /* 0x0004002001007387 */ /* 0x000fe80000100a00 */
[----:B------:R-:W2:Y:S04]  /*3640*/  @!P0 LDG.E.U16 R28, desc[UR6][R30.64] ;  /* 0x000000061e1c8981 */ /* 0x000ea8000c1e1500 */
[----:B------:R-:W-:Y:S01]  /*3650*/  STL [R1+0x24c], R22 ;  /* 0x00024c1601007387 */ /* 0x000fe20000100800 */
[----:B0-----:R-:W-:-:S03]  /*3660*/  IMAD.WIDE R26, R3, 0x2, R162 ;  /* 0x00000002031a7825 */ /* 0x001fc600078e02a2 */
[----:B------:R-:W3:Y:S04]  /*3670*/  @!P0 LDG.E.U16 R29, desc[UR6][R32.64] ;  /* 0x00000006201d8981 */ /* 0x000ee8000c1e1500 */
[----:B------:R0:W-:Y:S04]  /*3680*/  STL [R1+0x440], R23 ;  /* 0x0004401701007387 */ /* 0x0001e80000100800 */
[----:B------:R1:W4:Y:S01]  /*3690*/  @!P3 LDG.E.U16 R19, desc[UR6][R26.64] ;  /* 0x000000061a13b981 */ /* 0x000322000c1e1500 */
[----:B0-----:R-:W-:-:S05]  /*36a0*/  IMAD.WIDE R22, R3, 0x2, R160 ;  /* 0x0000000203167825 */ /* 0x001fca00078e02a0 */
[----:B------:R0:W4:Y:S01]  /*36b0*/  @!P3 LDG.E.U16 R18, desc[UR6][R22.64] ;  /* 0x000000061612b981 */ /* 0x000122000c1e1500 */
[----:B------:R-:W-:-:S03]  /*36c0*/  VIADD R2, R132, 0xffffffd4 ;  /* 0xffffffd484027836 */ /* 0x000fc60000000000 */
[----:B------:R-:W-:Y:S02]  /*36d0*/  STL.64 [R1+0x3f8], R30 ;  /* 0x0003f81e01007387 */ /* 0x000fe40000100a00 */
[----:B------:R-:W-:Y:S01]  /*36e0*/  ISETP.GE.U32.AND P3, PT, R2, 0x7fffff55, PT ;  /* 0x7fffff550200780c */ /* 0x000fe20003f66070 */
[----:B------:R-:W-:Y:S01]  /*36f0*/  IMAD R2, R164, 0x13, RZ ;  /* 0x00000013a4027824 */ /* 0x000fe200078e02ff */
[----:B------:R1:W-:Y:S01]  /*3700*/  STL.64 [R1+0x380], R26 ;  /* 0x0003801a01007387 */ /* 0x0003e20000100a00 */
[----:B------:R-:W-:-:S03]  /*3710*/  PRMT R24, RZ, 0x7610, R24 ;  /* 0x00007610ff187816 */ /* 0x000fc60000000018 */
[----:B------:R0:W-:Y:S01]  /*3720*/  STL.64 [R1+0x378], R22 ;  /* 0x0003781601007387 */ /* 0x0001e20000100a00 */
[----:B------:R-:W-:Y:S01]  /*3730*/  PRMT R25, RZ, 0x7610, R25 ;  /* 0x00007610ff197816 */ /* 0x000fe20000000019 */
[----:B------:R-:W-:Y:S02]  /*3740*/  IMAD R3, R164, 0x1b, RZ ;  /* 0x0000001ba4037824 */ /* 0x000fe400078e02ff */
[----:B-1----:R-:W-:Y:S01]  /*3750*/  IMAD.WIDE R26, R2, 0x2, R160 ;  /* 0x00000002021a7825 */ /* 0x002fe200078e02a0 */
[----:B------:R-:W-:-:S04]  /*3760*/  PRMT R14, RZ, 0x7610, R14 ;  /* 0x00007610ff0e7816 */ /* 0x000fc8000000000e */
[----:B------:R-:W4:Y:S01]  /*3770*/  @!P4 LDG.E.U16 R24, desc[UR6][R26.64] ;  /* 0x000000061a18c981 */ /* 0x000f22000c1e1500 */
[----:B------:R-:W-:Y:S01]  /*3780*/  PRMT R15, RZ, 0x7610, R15 ;  /* 0x00007610ff0f7816 */ /* 0x000fe2000000000f */
[----:B0-----:R-:W-:-:S05]  /*3790*/  IMAD.WIDE R22, R3, 0x2, R162 ;  /* 0x0000000203167825 */ /* 0x001fca00078e02a2 */
[----:B------:R0:W4:Y:S04]  /*37a0*/  @!P6 LDG.E.U16 R15, desc[UR6][R22.64] ;  /* 0x00000006160fe981 */ /* 0x000128000c1e1500 */
[----:B--2---:R-:W-:Y:S04]  /*37b0*/  STL [R1+0x4bc], R28 ;  /* 0x0004bc1c01007387 */ /* 0x004fe80000100800 */
[----:B---3--:R1:W-:Y:S02]  /*37c0*/  STL [R1+0x4c0], R29 ;  /* 0x0004c01d01007387 */ /* 0x0083e40000100800 */
[----:B-1----:R-:W-:-:S05]  /*37d0*/  IMAD.WIDE R28, R2, 0x2, R162 ;  /* 0x00000002021c7825 */ /* 0x002fca00078e02a2 */
[----:B------:R-:W-:Y:S04]  /*37e0*/  STL.64 [R1+0x300], R28 ;  /* 0x0003001c01007387 */ /* 0x000fe80000100a00 */
[----:B----4-:R-:W-:Y:S04]  /*37f0*/  STL [R1+0x4b4], R18 ;  /* 0x0004b41201007387 */ /* 0x010fe80000100800 */
[----:B------:R-:W2:Y:S04]  /*3800*/  @!P4 LDG.E.U16 R25, desc[UR6][R28.64] ;  /* 0x000000061c19c981 */ /* 0x000ea8000c1e1500 */
[----:B------:R1:W-:Y:S02]  /*3810*/  STL [R1+0x4b8], R19 ;  /* 0x0004b81301007387 */ /* 0x0003e40000100800 */
[----:B-1----:R-:W-:-:S05]  /*3820*/  IMAD.WIDE R18, R3, 0x2, R160 ;  /* 0x0000000203127825 */ /* 0x002fca00078e02a0 */
[----:B------:R1:W3:Y:S01]  /*3830*/  @!P6 LDG.E.U16 R14, desc[UR6][R18.64] ;  /* 0x00000006120ee981 */ /* 0x0002e2000c1e1500 */
[C---:B------:R-:W-:Y:S02]  /*3840*/  VIADD R4, R132.reuse, 0xffffffdc ;  /* 0xffffffdc84047836 */ /* 0x040fe40000000000 */
[----:B------:R-:W-:-:S03]  /*3850*/  VIADD R2, R132, 0xffffffc4 ;  /* 0xffffffc484027836 */ /* 0x000fc60000000000 */
[----:B------:R-:W-:Y:S01]  /*3860*/  ISETP.GE.U32.AND P0, PT, R4, 0x7fffff5d, PT ;  /* 0x7fffff5d0400780c */ /* 0x000fe20003f06070 */
[----:B------:R-:W-:Y:S01]  /*3870*/  STL.64 [R1+0x2f8], R26 ;  /* 0x0002f81a01007387 */ /* 0x000fe20000100a00 */
[----:B------:R-:W-:Y:S01]  /*3880*/  ISETP.GE.U32.AND P6, PT, R2, 0x7fffff45, PT ;  /* 0x7fffff450200780c */ /* 0x000fe20003fc6070 */
[----:B------:R-:W-:Y:S02]  /*3890*/  IMAD R2, R164, 0x23, RZ ;  /* 0x00000023a4027824 */ /* 0x000fe400078e02ff */
[----:B------:R0:W-:Y:S01]  /*38a0*/  STL.64 [R1+0x280], R22 ;  /* 0x0002801601007387 */ /* 0x0001e20000100a00 */
[----:B------:R-:W-:-:S03]  /*38b0*/  PRMT R20, RZ, 0x7610, R20 ;  /* 0x00007610ff147816 */ /* 0x000fc60000000014 */
[----:B------:R1:W-:Y:S01]  /*38c0*/  STL.64 [R1+0x278], R18 ;  /* 0x0002781201007387 */ /* 0x0003e20000100a00 */
[----:B------:R-:W-:-:S03]  /*38d0*/  PRMT R21, RZ, 0x7610, R21 ;  /* 0x00007610ff157816 */ /* 0x000fc60000000015 */
[----:B------:R-:W-:Y:S01]  /*38e0*/  STL [R1+0x4ac], R24 ;  /* 0x0004ac1801007387 */ /* 0x000fe20000100800 */
[----:B0-----:R-:W-:Y:S01]  /*38f0*/  IMAD.WIDE R22, R2, 0x2, R160 ;  /* 0x0000000202167825 */ /* 0x001fe200078e02a0 */
[----:B------:R-:W-:-:S03]  /*3900*/  PRMT R12, RZ, 0x7610, R12 ;  /* 0x00007610ff0c7816 */ /* 0x000fc6000000000c */
[----:B------:R-:W-:Y:S01]  /*3910*/  IMAD R3, R164, 0x2b, RZ ;  /* 0x0000002ba4037824 */ /* 0x000fe200078e02ff */
[----:B------:R-:W4:Y:S01]  /*3920*/  @!P0 LDG.E.U16 R20, desc[UR6][R22.64] ;  /* 0x0000000616148981 */ /* 0x000f22000c1e1500 */
[----:B------:R-:W-:Y:S02]  /*3930*/  PRMT R13, RZ, 0x7610, R13 ;  /* 0x00007610ff0d7816 */ /* 0x000fe4000000000d */
[----:B-1----:R-:W-:-:S05]  /*3940*/  IMAD.WIDE R18, R3, 0x2, R162 ;  /* 0x0000000203127825 */ /* 0x002fca00078e02a2 */
[----:B------:R-:W4:Y:S04]  /*3950*/  @!P3 LDG.E.U16 R13, desc[UR6][R18.64] ;  /* 0x00000006120db981 */ /* 0x000f28000c1e1500 */
[----:B--2---:R0:W-:Y:S02]  /*3960*/  STL [R1+0x4b0], R25 ;  /* 0x0004b01901007387 */ /* 0x0041e40000100800 */
[----:B0-----:R-:W-:-:S05]  /*3970*/  IMAD.WIDE R24, R2, 0x2, R162 ;  /* 0x0000000202187825 */ /* 0x001fca00078e02a2 */
[----:B------:R-:W-:Y:S04]  /*3980*/  STL.64 [R1+0x200], R24 ;  /* 0x0002001801007387 */ /* 0x000fe80000100a00 */
[----:B---3--:R-:W-:Y:S04]  /*3990*/  STL [R1+0x4a4], R14 ;  /* 0x0004a40e01007387 */ /* 0x008fe80000100800 */
[----:B------:R-:W2:Y:S04]  /*39a0*/  @!P0 LDG.E.U16 R21, desc[UR6][R24.64] ;  /* 0x0000000618158981 */ /* 0x000ea8000c1e1500 */
[----:B------:R0:W-:Y:S02]  /*39b0*/  STL [R1+0x4a8], R15 ;  /* 0x0004a80f01007387 */ /* 0x0001e40000100800 */
[----:B0-----:R-:W-:-:S05]  /*39c0*/  IMAD.WIDE R14, R3, 0x2, R160 ;  /* 0x00000002030e7825 */ /* 0x001fca00078e02a0 */
[----:B------:R0:W3:Y:S01]  /*39d0*/  @!P3 LDG.E.U16 R12, desc[UR6][R14.64] ;  /* 0x000000060e0cb981 */ /* 0x0000e2000c1e1500 */
[----:B------:R-:W-:-:S03]  /*39e0*/  VIADD R2, R132, 0xffffffb4 ;  /* 0xffffffb484027836 */ /* 0x000fc60000000000 */
[----:B------:R-:W-:Y:S02]  /*39f0*/  STL.64 [R1+0x1f8], R22 ;  /* 0x0001f81601007387 */ /* 0x000fe40000100a00 */
[----:B------:R-:W-:Y:S01]  /*3a00*/  ISETP.GE.U32.AND P3, PT, R2, 0x7fffff35, PT ;  /* 0x7fffff350200780c */ /* 0x000fe20003f66070 */
[C---:B------:R-:W-:Y:S01]  /*3a10*/  IMAD R2, R164.reuse, 0x33, RZ ;  /* 0x00000033a4027824 */ /* 0x040fe200078e02ff */
[----:B------:R-:W-:Y:S04]  /*3a20*/  STL.64 [R1+0x180], R18 ;  /* 0x0001801201007387 */ /* 0x000fe80000100a00 */
[----:B------:R0:W-:Y:S04]  /*3a30*/  STL.64 [R1+0x178], R14 ;  /* 0x0001780e01007387 */ /* 0x0001e80000100a00 */
[----:B----4-:R-:W-:Y:S01]  /*3a40*/  STL [R1+0x49c], R20 ;  /* 0x00049c1401007387 */ /* 0x010fe20000100800 */
[----:B------:R-:W-:Y:S01]  /*3a50*/  IMAD R3, R164, 0x3b, RZ ;  /* 0x0000003ba4037824 */ /* 0x000fe200078e02ff */
[----:B------:R-:W-:-:S02]  /*3a60*/  PRMT R10, RZ, 0x7610, R10 ;  /* 0x00007610ff0a7816 */ /* 0x000fc4000000000a */
[----:B------:R-:W-:Y:S01]  /*3a70*/  PRMT R11, RZ, 0x7610, R11 ;  /* 0x00007610ff0b7816 */ /* 0x000fe2000000000b */
[----:B0-----:R-:W-:-:S05]  /*3a80*/  IMAD.WIDE R14, R3, 0x2, R162 ;  /* 0x00000002030e7825 */ /* 0x001fca00078e02a2 */
[----:B------:R-:W4:Y:S04]  /*3a90*/  @!P6 LDG.E.U16 R11, desc[UR6][R14.64] ;  /* 0x000000060e0be981 */ /* 0x000f28000c1e1500 */
[----:B--2---:R0:W-:Y:S02]  /*3aa0*/  STL [R1+0x4a0], R21 ;  /* 0x0004a01501007387 */ /* 0x0041e40000100800 */
[----:B0-----:R-:W-:-:S05]  /*3ab0*/  IMAD.WIDE R20, R2, 0x2, R162 ;  /* 0x0000000202147825 */ /* 0x001fca00078e02a2 */
[----:B------:R-:W-:Y:S04]  /*3ac0*/  STL.64 [R1+0x100], R20 ;  /* 0x0001001401007387 */ /* 0x000fe80000100a00 */
[----:B---3--:R-:W-:Y:S04]  /*3ad0*/  STL [R1+0x494], R12 ;  /* 0x0004940c01007387 */ /* 0x008fe80000100800 */
[----:B------:R0:W-:Y:S02]  /*3ae0*/  STL [R1+0x498], R13 ;  /* 0x0004980d01007387 */ /* 0x0001e40000100800 */
[----:B0-----:R-:W-:-:S05]  /*3af0*/  IMAD.WIDE R12, R3, 0x2, R160 ;  /* 0x00000002030c7825 */ /* 0x001fca00078e02a0 */
[----:B------:R-:W2:Y:S01]  /*3b00*/  @!P6 LDG.E.U16 R10, desc[UR6][R12.64] ;  /* 0x000000060c0ae981 */ /* 0x000ea2000c1e1500 */
[----:B------:R-:W-:-:S05]  /*3b10*/  VIADD R4, R132, 0xffffffcc ;  /* 0xffffffcc84047836 */ /* 0x000fca0000000000 */
[----:B------:R-:W-:Y:S02]  /*3b20*/  ISETP.GE.U32.AND P4, PT, R4, 0x7fffff4d, PT ;  /* 0x7fffff4d0400780c */ /* 0x000fe40003f86070 */
[----:B------:R-:W-:Y:S01]  /*3b30*/  PRMT R17, RZ, 0x7610, R17 ;  /* 0x00007610ff117816 */ /* 0x000fe20000000011 */
[----:B------:R-:W-:Y:S01]  /*3b40*/  IMAD.WIDE R18, R2, 0x2, R160 ;  /* 0x0000000202127825 */ /* 0x000fe200078e02a0 */
[----:B------:R-:W-:-:S09]  /*3b50*/  PRMT R16, RZ, 0x7610, R16 ;  /* 0x00007610ff107816 */ /* 0x000fd20000000010 */
[----:B------:R-:W3:Y:S04]  /*3b60*/  @!P4 LDG.E.U16 R17, desc[UR6][R20.64] ;  /* 0x000000061411c981 */ /* 0x000ee8000c1e1500 */
[----:B------:R-:W3:Y:S01]  /*3b70*/  @!P4 LDG.E.U16 R16, desc[UR6][R18.64] ;  /* 0x000000061210c981 */ /* 0x000ee2000c1e1500 */
[----:B------:R-:W-:-:S05]  /*3b80*/  VIADD R4, R132, 0xffffffbc ;  /* 0xffffffbc84047836 */ /* 0x000fca0000000000 */
[----:B------:R-:W-:Y:S01]  /*3b90*/  ISETP.GE.U32.AND P0, PT, R4, 0x7fffff3d, PT ;  /* 0x7fffff3d0400780c */ /* 0x000fe20003f06070 */
[----:B------:R-:W-:Y:S01]  /*3ba0*/  STL.64 [R1+0xf8], R18 ;  /* 0x0000f81201007387 */ /* 0x000fe20000100a00 */
[----:B------:R-:W-:Y:S02]  /*3bb0*/  VIADD R4, R132, 0xffffffac ;  /* 0xffffffac84047836 */ /* 0x000fe40000000000 */
[C---:B------:R-:W-:Y:S01]  /*3bc0*/  IMAD R74, R164.reuse, 0x43, RZ ;  /* 0x00000043a44a7824 */ /* 0x040fe200078e02ff */
[----:B------:R-:W-:Y:S01]  /*3bd0*/  STL.64 [R1+0x80], R14 ;  /* 0x0000800e01007387 */ /* 0x000fe20000100a00 */
[----:B------:R-:W-:Y:S01]  /*3be0*/  IMAD R70, R164, 0x4b, RZ ;  /* 0x0000004ba4467824 */ /* 0x000fe200078e02ff */
[----:B------:R-:W-:Y:S02]  /*3bf0*/  PRMT R9, RZ, 0x7610, R9 ;  /* 0x00007610ff097816 */ /* 0x000fe40000000009 */
[----:B------:R-:W-:Y:S01]  /*3c00*/  STL.64 [R1+0x78], R12 ;  /* 0x0000780c01007387 */ /* 0x000fe20000100a00 */
[----:B------:R-:W-:Y:S01]  /*3c10*/  PRMT R8, RZ, 0x7610, R8 ;  /* 0x00007610ff087816 */ /* 0x000fe20000000008 */
[----:B------:R-:W-:Y:S01]  /*3c20*/  IMAD.WIDE R72, R70, 0x2, R162 ;  /* 0x0000000246487825 */ /* 0x000fe200078e02a2 */
[----:B------:R-:W-:-:S02]  /*3c30*/  ISETP.GE.U32.AND P4, PT, R4, 0x7fffff2d, PT ;  /* 0x7fffff2d0400780c */ /* 0x000fc40003f86070 */
[----:B------:R-:W-:Y:S01]  /*3c40*/  PRMT R7, RZ, 0x7610, R7 ;  /* 0x00007610ff077816 */ /* 0x000fe20000000007 */
[----:B------:R-:W-:Y:S01]  /*3c50*/  IMAD.WIDE R70, R70, 0x2, R160 ;  /* 0x0000000246467825 */ /* 0x000fe200078e02a0 */
[----:B------:R-:W-:-:S03]  /*3c60*/  PRMT R6, RZ, 0x7610, R6 ;  /* 0x00007610ff067816 */ /* 0x000fc60000000006 */
[----:B------:R-:W-:Y:S01]  /*3c70*/  IMAD R66, R164, 0x53, RZ ;  /* 0x00000053a4427824 */ /* 0x000fe200078e02ff */
[----:B------:R-:W3:Y:S01]  /*3c80*/  @!P3 LDG.E.U16 R7, desc[UR6][R72.64] ;  /* 0x000000064807b981 */ /* 0x000ee2000c1e1500 */
[----:B------:R-:W-:Y:S02]  /*3c90*/  PRMT R5, RZ, 0x7610, R5 ;  /* 0x00007610ff057816 */ /* 0x000fe40000000005 */
[----:B------:R-:W-:Y:S01]  /*3ca0*/  PRMT R4, RZ, 0x7610, R4 ;  /* 0x00007610ff047816 */ /* 0x000fe20000000004 */
[----:B------:R0:W3:Y:S01]  /*3cb0*/  @!P3 LDG.E.U16 R6, desc[UR6][R70.64] ;  /* 0x000000064606b981 */ /* 0x0000e2000c1e1500 */
[----:B------:R-:W-:-:S04]  /*3cc0*/  IMAD.WIDE R68, R66, 0x2, R162 ;  /* 0x0000000242447825 */ /* 0x000fc800078e02a2 */
[----:B------:R-:W-:Y:S01]  /*3cd0*/  IMAD.WIDE R66, R66, 0x2, R160 ;  /* 0x0000000242427825 */ /* 0x000fe200078e02a0 */
[----:B------:R-:W3:Y:S04]  /*3ce0*/  @!P4 LDG.E.U16 R5, desc[UR6][R68.64] ;  /* 0x000000064405c981 */ /* 0x000ee8000c1e1500 */
[----:B------:R-:W3:Y:S04]  /*3cf0*/  @!P4 LDG.E.U16 R4, desc[UR6][R66.64] ;  /* 0x000000064204c981 */ /* 0x000ee8000c1e1500 */
[----:B--2---:R-:W-:Y:S04]  /*3d00*/  STL [R1+0x484], R10 ;  /* 0x0004840a01007387 */ /* 0x004fe80000100800 */
[----:B----4-:R1:W-:Y:S02]  /*3d10*/  STL [R1+0x488], R11 ;  /* 0x0004880b01007387 */ /* 0x0103e40000100800 */
[----:B-1----:R-:W-:-:S04]  /*3d20*/  IMAD.WIDE R10, R74, 0x2, R162 ;  /* 0x000000024a0a7825 */ /* 0x002fc800078e02a2 */
[----:B------:R-:W-:Y:S01]  /*3d30*/  IMAD.WIDE R74, R74, 0x2, R160 ;  /* 0x000000024a4a7825 */ /* 0x000fe200078e02a0 */
[----:B------:R-:W2:Y:S04]  /*3d40*/  @!P0 LDG.E.U16 R9, desc[UR6][R10.64] ;  /* 0x000000060a098981 */ /* 0x000ea8000c1e1500 */
[----:B------:R1:W4:Y:S01]  /*3d50*/  @!P0 LDG.E.U16 R8, desc[UR6][R74.64] ;  /* 0x000000064a088981 */ /* 0x000322000c1e1500 */
[----:B------:R-:W-:-:S03]  /*3d60*/  VIADD R2, R132, 0xffffffa4 ;  /* 0xffffffa484027836 */ /* 0x000fc60000000000 */
[----:B------:R-:W-:Y:S02]  /*3d70*/  STL.64 [R1], R10 ;  /* 0x0000000a01007387 */ /* 0x000fe40000100a00 */
[----:B------:R-:W-:Y:S02]  /*3d80*/  ISETP.GE.U32.AND P6, PT, R2, 0x7fffff25, PT ;  /* 0x7fffff250200780c */ /* 0x000fe40003fc6070 */
[----:B------:R-:W-:Y:S01]  /*3d90*/  STL [R1+0xf88], R74 ;  /* 0x000f884a01007387 */ /* 0x000fe20000100800 */
[----:B------:R-:W-:-:S03]  /*3da0*/  VIADD R3, R132, 0xffffff9c ;  /* 0xffffff9c84037836 */ /* 0x000fc60000000000 */
[----:B------:R-:W-:Y:S01]  /*3db0*/  STL [R1+0xf84], R75 ;  /* 0x000f844b01007387 */ /* 0x000fe20000100800 */
[----:B------:R-:W-:-:S03]  /*3dc0*/  VIADD R2, R132, 0xffffff94 ;  /* 0xffffff9484027836 */ /* 0x000fc60000000000 */
[----:B------:R-:W-:Y:S01]  /*3dd0*/  STL [R1+0xf90], R72 ;  /* 0x000f904801007387 */ /* 0x000fe20000100800 */
[----:B------:R-:W-:-:S03]  /*3de0*/  IMAD R62, R164, 0x5b, RZ ;  /* 0x0000005ba43e7824 */ /* 0x000fc600078e02ff */
[----:B------:R-:W-:Y:S04]  /*3df0*/  STL [R1+0xf8c], R73 ;  /* 0x000f8c4901007387 */ /* 0x000fe80000100800 */
[----:B---3--:R-:W-:Y:S01]  /*3e00*/  STL [R1+0x490], R17 ;  /* 0x0004901101007387 */ /* 0x008fe20000100800 */
[----:B------:R-:W-:-:S03]  /*3e10*/  IMAD.WIDE R64, R62, 0x2, R162 ;  /* 0x000000023e407825 */ /* 0x000fc600078e02a2 */
[----:B------:R0:W-:Y:S01]  /*3e20*/  STL [R1+0xf98], R70 ;  /* 0x000f984601007387 */ /* 0x0001e20000100800 */
[----:B------:R-:W-:-:S03]  /*3e30*/  ISETP.GE.U32.AND P0, PT, R3, 0x7fffff1d, PT ;  /* 0x7fffff1d0300780c */ /* 0x000fc60003f06070 */
[----:B------:R-:W-:Y:S01]  /*3e40*/  STL [R1+0x48c], R16 ;  /* 0x00048c1001007387 */ /* 0x000fe20000100800 */
[----:B------:R-:W-:Y:S01]  /*3e50*/  ISETP.GE.U32.AND P3, PT, R2, 0x7fffff15, PT ;  /* 0x7fffff150200780c */ /* 0x000fe20003f66070 */
[----:B------:R-:W-:Y:S02]  /*3e60*/  IMAD.WIDE R62, R62, 0x2, R160 ;  /* 0x000000023e3e7825 */ /* 0x000fe400078e02a0 */
[----:B------:R3:W-:Y:S01]  /*3e70*/  STL [R1+0xf94], R71 ;  /* 0x000f944701007387 */ /* 0x0007e20000100800 */
[----:B0-----:R-:W-:Y:S01]  /*3e80*/  PRMT R70, RZ, 0x7610, R70 ;  /* 0x00007610ff467816 */ /* 0x001fe20000000046 */
[C---:B------:R-:W-:Y:S02]  /*3e90*/  VIADD R3, R132.reuse, 0xffffff8c ;  /* 0xffffff8c84037836 */ /* 0x040fe40000000000 */
[----:B------:R-:W-:Y:S02]  /*3ea0*/  VIADD R2, R132, 0xffffff84 ;  /* 0xffffff8484027836 */ /* 0x000fe40000000000 */
[C---:B------:R-:W-:Y:S01]  /*3eb0*/  IMAD R58, R164.reuse, 0x63, RZ ;  /* 0x00000063a43a7824 */ /* 0x040fe200078e02ff */
[----:B------:R-:W4:Y:S01]  /*3ec0*/  @!P6 LDG.E.U16 R70, desc[UR6][R64.64] ;  /* 0x000000064046e981 */ /* 0x000f22000c1e1500 */
[----:B---3--:R-:W-:Y:S01]  /*3ed0*/  PRMT R71, RZ, 0x7610, R71 ;  /* 0x00007610ff477816 */ /* 0x008fe20000000047 */
[----:B------:R-:W-:Y:S01]  /*3ee0*/  IMAD R54, R164, 0x6b, RZ ;  /* 0x0000006ba4367824 */ /* 0x000fe200078e02ff */
[----:B------:R-:W-:Y:S01]  /*3ef0*/  ISETP.GE.U32.AND P4, PT, R3, 0x7fffff0d, PT ;  /* 0x7fffff0d0300780c */ /* 0x000fe20003f86070 */
[----:B------:R-:W-:Y:S01]  /*3f00*/  IMAD.WIDE R60, R58, 0x2, R162 ;  /* 0x000000023a3c7825 */ /* 0x000fe200078e02a2 */
[----:B------:R-:W-:-:S02]  /*3f10*/  PRMT R72, RZ, 0x7610, R72 ;  /* 0x00007610ff487816 */ /* 0x000fc40000000048 */
[----:B------:R-:W3:Y:S01]  /*3f20*/  @!P6 LDG.E.U16 R71, desc[UR6][R62.64] ;  /* 0x000000063e47e981 */ /* 0x000ee2000c1e1500 */
[----:B------:R-:W-:Y:S01]  /*3f30*/  ISETP.GE.U32.AND P6, PT, R2, 0x7fffff05, PT ;  /* 0x7fffff050200780c */ /* 0x000fe20003fc6070 */
[----:B------:R-:W-:Y:S01]  /*3f40*/  IMAD.WIDE R56, R54, 0x2, R162 ;  /* 0x0000000236387825 */ /* 0x000fe200078e02a2 */
[----:B------:R-:W-:Y:S01]  /*3f50*/  PRMT R73, RZ, 0x7610, R73 ;  /* 0x00007610ff497816 */ /* 0x000fe20000000049 */
[----:B------:R-:W3:Y:S01]  /*3f60*/  @!P0 LDG.E.U16 R72, desc[UR6][R60.64] ;  /* 0x000000063c488981 */ /* 0x000ee2000c1e1500 */
[----:B-1----:R-:W-:Y:S01]  /*3f70*/  PRMT R74, RZ, 0x7610, R74 ;  /* 0x00007610ff4a7816 */ /* 0x002fe2000000004a */
[----:B------:R-:W-:Y:S01]  /*3f80*/  IMAD.WIDE R58, R58, 0x2, R160 ;  /* 0x000000023a3a7825 */ /* 0x000fe200078e02a0 */
[----:B------:R-:W-:-:S03]  /*3f90*/  PRMT R75, RZ, 0x7610, R75 ;  /* 0x00007610ff4b7816 */ /* 0x000fc6000000004b */
[----:B------:R-:W-:Y:S01]  /*3fa0*/  IMAD.WIDE R54, R54, 0x2, R160 ;  /* 0x0000000236367825 */ /* 0x000fe200078e02a0 */
[----:B------:R-:W3:Y:S03]  /*3fb0*/  @!P0 LDG.E.U16 R73, desc[UR6][R58.64] ;  /* 0x000000063a498981 */ /* 0x000ee6000c1e1500 */
[C---:B------:R-:W-:Y:S01]  /*3fc0*/  VIADD R3, R132.reuse, 0xfffffffb ;  /* 0xfffffffb84037836 */ /* 0x040fe20000000000 */
[----:B------:R-:W3:Y:S01]  /*3fd0*/  @!P3 LDG.E.U16 R74, desc[UR6][R56.64] ;  /* 0x00000006384ab981 */ /* 0x000ee2000c1e1500 */
[----:B------:R-:W-:Y:S02]  /*3fe0*/  VIADD R2, R132, 0xfffffff3 ;  /* 0xfffffff384027836 */ /* 0x000fe40000000000 */
[C---:B------:R-:W-:Y:S01]  /*3ff0*/  IMAD R50, R164.reuse, 0x73, RZ ;  /* 0x00000073a4327824 */ /* 0x040fe200078e02ff */
[----:B------:R-:W3:Y:S01]  /*4000*/  @!P3 LDG.E.U16 R75, desc[UR6][R54.64] ;  /* 0x00000006364bb981 */ /* 0x000ee2000c1e1500 */
[----:B------:R-:W-:Y:S01]  /*4010*/  IMAD R46, R164, 0x7b, RZ ;  /* 0x0000007ba42e7824 */ /* 0x000fe200078e02ff */
[----:B------:R-:W-:Y:S01]  /*4020*/  PRMT R76, RZ, 0x7610, R76 ;  /* 0x00007610ff4c7816 */ /* 0x000fe2000000004c */
[----:B------:R-:W-:Y:S01]  /*4030*/  IMAD.WIDE R52, R50, 0x2, R162 ;  /* 0x0000000232347825 */ /* 0x000fe200078e02a2 */
[----:B------:R-:W-:-:S02]  /*4040*/  PRMT R77, RZ, 0x7610, R77 ;  /* 0x00007610ff4d7816 */ /* 0x000fc4000000004d */
[----:B------:R-:W-:Y:S01]  /*4050*/  PRMT R78, RZ, 0x7610, R78 ;  /* 0x00007610ff4e7816 */ /* 0x000fe2000000004e */
[----:B------:R-:W-:Y:S01]  /*4060*/  IMAD.WIDE R48, R46, 0x2, R162 ;  /* 0x000000022e307825 */ /* 0x000fe200078e02a2 */
[----:B------:R-:W-:Y:S01]  /*4070*/  PRMT R79, RZ, 0x7610, R79 ;  /* 0x00007610ff4f7816 */ /* 0x000fe2000000004f */
[----:B------:R-:W3:Y:S01]  /*4080*/  @!P4 LDG.E.U16 R76, desc[UR6][R52.64] ;  /* 0x00000006344cc981 */ /* 0x000ee2000c1e1500 */
[----:B------:R-:W-:Y:S01]  /*4090*/  ISETP.GE.U32.AND P0, PT, R3, 0x7fffff7c, PT ;  /* 0x7fffff7c0300780c */ /* 0x000fe20003f06070 */
[--C-:B------:R-:W-:Y:S01]  /*40a0*/  IMAD.WIDE R50, R50, 0x2, R160.reuse ;  /* 0x0000000232327825 */ /* 0x100fe200078e02a0 */
[----:B------:R-:W-:Y:S01]  /*40b0*/  ISETP.GE.U32.AND P3, PT, R2, 0x7fffff74, PT ;  /* 0x7fffff740200780c */ /* 0x000fe20003f66070 */
[----:B------:R-:W3:Y:S02]  /*40c0*/  @!P6 LDG.E.U16 R78, desc[UR6][R48.64] ;  /* 0x00000006304ee981 */ /* 0x000ee4000c1e1500 */
[----:B------:R-:W-:Y:S02]  /*40d0*/  IMAD.WIDE R46, R46, 0x2, R160 ;  /* 0x000000022e2e7825 */ /* 0x000fe400078e02a0 */
[----:B------:R-:W3:Y:S02]  /*40e0*/  @!P4 LDG.E.U16 R77, desc[UR6][R50.64] ;  /* 0x00000006324dc981 */ /* 0x000ee4000c1e1500 */
[----:B------:R-:W-:-:S02]  /*40f0*/  VIADD R3, R132, 0xffffffeb ;  /* 0xffffffeb84037836 */ /* 0x000fc40000000000 */
[----:B------:R-:W-:Y:S01]  /*4100*/  VIADD R2, R132, 0xffffffe3 ;  /* 0xffffffe384027836 */ /* 0x000fe20000000000 */
[----:B------:R-:W3:Y:S02]  /*4110*/  @!P6 LDG.E.U16 R79, desc[UR6][R46.64] ;  /* 0x000000062e4fe981 */ /* 0x000ee4000c1e1500 */
[----:B------:R-:W-:Y:S01]  /*4120*/  ISETP.GE.U32.AND P4, PT, R3, 0x7fffff6c, PT ;  /* 0x7fffff6c0300780c */ /* 0x000fe20003f86070 */
[----:B------:R-:W-:Y:S01]  /*4130*/  IMAD R3, R164, 0xc, RZ ;  /* 0x0000000ca4037824 */ /* 0x000fe200078e02ff */
[----:B------:R-:W-:Y:S01]  /*4140*/  ISETP.GE.U32.AND P6, PT, R2, 0x7fffff64, PT ;  /* 0x7fffff640200780c */ /* 0x000fe20003fc6070 */
[----:B------:R-:W-:Y:S01]  /*4150*/  IMAD.SHL.U32 R2, R164, 0x4, RZ ;  /* 0x00000004a4027824 */ /* 0x000fe200078e00ff */
[----:B------:R-:W-:Y:S02]  /*4160*/  PRMT R82, RZ, 0x7610, R82 ;  /* 0x00007610ff527816 */ /* 0x000fe40000000052 */
[----:B------:R-:W-:Y:S01]  /*4170*/  PRMT R83, RZ, 0x7610, R83 ;  /* 0x00007610ff537816 */ /* 0x000fe20000000053 */
[----:B------:R-:W-:-:S04]  /*4180*/  IMAD.WIDE R12, R2, 0x2, R162 ;  /* 0x00000002020c7825 */ /* 0x000fc800078e02a2 */
[----:B------:R-:W-:Y:S01]  /*4190*/  IMAD.WIDE R10, R2, 0x2, R160 ;  /* 0x00000002020a7825 */ /* 0x000fe200078e02a0 */
[----:B------:R-:W-:-:S03]  /*41a0*/  PRMT R80, RZ, 0x7610, R80 ;  /* 0x00007610ff507816 */ /* 0x000fc60000000050 */
[----:B------:R-:W-:Y:S01]  /*41b0*/  VIADD R2, R132, 0xffffffd3 ;  /* 0xffffffd384027836 */ /* 0x000fe20000000000 */
[----:B------:R-:W-:Y:S02]  /*41c0*/  PRMT R81, RZ, 0x7610, R81 ;  /* 0x00007610ff517816 */ /* 0x000fe40000000051 */
[----:B------:R0:W3:Y:S01]  /*41d0*/  @!P0 LDG.E.U16 R80, desc[UR6][R12.64] ;  /* 0x000000060c508981 */ /* 0x0000e2000c1e1500 */
[----:B------:R-:W-:Y:S02]  /*41e0*/  PRMT R87, RZ, 0x7610, R87 ;  /* 0x00007610ff577816 */ /* 0x000fe40000000057 */
[----:B------:R-:W-:Y:S01]  /*41f0*/  PRMT R86, RZ, 0x7610, R86 ;  /* 0x00007610ff567816 */ /* 0x000fe20000000056 */
[----:B------:R1:W3:Y:S01]  /*4200*/  @!P0 LDG.E.U16 R81, desc[UR6][R10.64] ;  /* 0x000000060a518981 */ /* 0x0002e2000c1e1500 */
[----:B------:R-:W-:Y:S02]  /*4210*/  PRMT R84, RZ, 0x7610, R84 ;  /* 0x00007610ff547816 */ /* 0x000fe40000000054 */
[----:B------:R-:W-:-:S02]  /*4220*/  PRMT R85, RZ, 0x7610, R85 ;  /* 0x00007610ff557816 */ /* 0x000fc40000000055 */
[----:B------:R-:W-:Y:S02]  /*4230*/  PRMT R91, RZ, 0x7610, R91 ;  /* 0x00007610ff5b7816 */ /* 0x000fe4000000005b */
[----:B------:R-:W-:Y:S02]  /*4240*/  PRMT R94, RZ, 0x7610, R94 ;  /* 0x00007610ff5e7816 */ /* 0x000fe4000000005e */
[----:B------:R-:W-:Y:S02]  /*4250*/  PRMT R88, RZ, 0x7610, R88 ;  /* 0x00007610ff587816 */ /* 0x000fe40000000058 */
[----:B------:R-:W-:Y:S02]  /*4260*/  PRMT R89, RZ, 0x7610, R89 ;  /* 0x00007610ff597816 */ /* 0x000fe40000000059 */
[----:B------:R-:W-:Y:S02]  /*4270*/  PRMT R95, RZ, 0x7610, R95 ;  /* 0x00007610ff5f7816 */ /* 0x000fe4000000005f */
[----:B------:R-:W-:-:S02]  /*4280*/  PRMT R96, RZ, 0x7610, R96 ;  /* 0x00007610ff607816 */ /* 0x000fc40000000060 */
[----:B------:R-:W-:Y:S02]  /*4290*/  PRMT R98, RZ, 0x7610, R98 ;  /* 0x00007610ff627816 */ /* 0x000fe40000000062 */
[----:B------:R-:W-:Y:S01]  /*42a0*/  PRMT R99, RZ, 0x7610, R99 ;  /* 0x00007610ff637816 */ /* 0x000fe20000000063 */
[C---:B------:R-:W-:Y:S02]  /*42b0*/  IMAD R42, R164.reuse, 0x44, RZ ;  /* 0x00000044a42a7824 */ /* 0x040fe400078e02ff */
[----:B------:R-:W-:Y:S01]  /*42c0*/  IMAD R38, R164, 0x4c, RZ ;  /* 0x0000004ca4267824 */ /* 0x000fe200078e02ff */
[----:B------:R-:W-:Y:S01]  /*42d0*/  PRMT R100, RZ, 0x7610, R100 ;  /* 0x00007610ff647816 */ /* 0x000fe20000000064 */
[----:B------:R-:W-:Y:S01]  /*42e0*/  IMAD.WIDE R44, R42, 0x2, R162 ;  /* 0x000000022a2c7825 */ /* 0x000fe200078e02a2 */
[----:B------:R-:W-:Y:S02]  /*42f0*/  PRMT R101, RZ, 0x7610, R101 ;  /* 0x00007610ff657816 */ /* 0x000fe40000000065 */
[----:B------:R-:W-:Y:S01]  /*4300*/  PRMT R102, RZ, 0x7610, R102 ;  /* 0x00007610ff667816 */ /* 0x000fe20000000066 */
[----:B------:R-:W-:Y:S01]  /*4310*/  IMAD.WIDE R40, R38, 0x2, R162 ;  /* 0x0000000226287825 */ /* 0x000fe200078e02a2 */
[----:B------:R-:W-:-:S03]  /*4320*/  PRMT R103, RZ, 0x7610, R103 ;  /* 0x00007610ff677816 */ /* 0x000fc60000000067 */
[----:B------:R-:W-:-:S04]  /*4330*/  IMAD.WIDE R42, R42, 0x2, R160 ;  /* 0x000000022a2a7825 */ /* 0x000fc800078e02a0 */
[----:B------:R-:W-:-:S04]  /*4340*/  IMAD.WIDE R38, R38, 0x2, R160 ;  /* 0x0000000226267825 */ /* 0x000fc800078e02a0 */
        /* <DEDUP_REMOVED lines=29> */
[----:B------:R-:W-:Y:S01]  /*4520*/  IMAD.WIDE R14, R14, 0x2, R160 ;  /* 0x000000020e0e7825 */ /* 0x000fe200078e02a0 */
[----:B------:R-:W-:Y:S02]  /*4530*/  PRMT R134, RZ, 0x7610, R134 ;  /* 0x00007610ff867816 */ /* 0x000fe40000000086 */
[----:B------:R-:W-:Y:S01]  /*4540*/  PRMT R136, RZ, 0x7610, R136 ;  /* 0x00007610ff887816 */ /* 0x000fe20000000088 */
[----:B--2---:R-:W-:Y:S04]  /*4550*/  STL [R1+0x480], R9 ;  /* 0x0004800901007387 */ /* 0x004fe80000100800 */
[----:B----4-:R2:W-:Y:S04]  /*4560*/  STL [R1+0x47c], R8 ;  /* 0x00047c0801007387 */ /* 0x0105e80000100800 */
[----:B------:R-:W-:Y:S04]  /*4570*/  STL [R1+0x478], R7 ;  /* 0x0004780701007387 */ /* 0x000fe80000100800 */
[----:B------:R4:W-:Y:S01]  /*4580*/  STL [R1+0x474], R6 ;  /* 0x0004740601007387 */ /* 0x0009e20000100800 */
[----:B--2---:R-:W-:-:S03]  /*4590*/  IMAD.WIDE R8, R3, 0x2, R162 ;  /* 0x0000000203087825 */ /* 0x004fc600078e02a2 */
[----:B------:R-:W-:Y:S04]  /*45a0*/  STL [R1+0x470], R5 ;  /* 0x0004700501007387 */ /* 0x000fe80000100800 */
[----:B------:R2:W3:Y:S01]  /*45b0*/  @!P3 LDG.E.U16 R82, desc[UR6][R8.64] ;  /* 0x000000060852b981 */ /* 0x0004e2000c1e1500 */
[----:B----4-:R-:W-:-:S03]  /*45c0*/  IMAD.WIDE R6, R3, 0x2, R160 ;  /* 0x0000000203067825 */ /* 0x010fc600078e02a0 */
[----:B------:R-:W-:Y:S01]  /*45d0*/  STL [R1+0x46c], R4 ;  /* 0x00046c0401007387 */ /* 0x000fe20000100800 */
[----:B------:R-:W-:-:S03]  /*45e0*/  IMAD R3, R164, 0x1c, RZ ;  /* 0x0000001ca4037824 */ /* 0x000fc600078e02ff */
[----:B------:R4:W3:Y:S01]  /*45f0*/  @!P3 LDG.E.U16 R83, desc[UR6][R6.64] ;  /* 0x000000060653b981 */ /* 0x0008e2000c1e1500 */
[----:B------:R-:W-:Y:S01]  /*4600*/  ISETP.GE.U32.AND P3, PT, R2, 0x7fffff54, PT ;  /* 0x7fffff540200780c */ /* 0x000fe20003f66070 */
[----:B------:R-:W-:Y:S02]  /*4610*/  IMAD R2, R164, 0x14, RZ ;  /* 0x00000014a4027824 */ /* 0x000fe400078e02ff */
[----:B------:R0:W-:Y:S04]  /*4620*/  STL.64 [R1+0x3f0], R12 ;  /* 0x0003f00c01007387 */ /* 0x0001e80000100a00 */
[----:B------:R1:W-:Y:S04]  /*4630*/  STL.64 [R1+0x3e8], R10 ;  /* 0x0003e80a01007387 */ /* 0x0003e80000100a00 */
[----:B------:R2:W-:Y:S04]  /*4640*/  STL.64 [R1+0x370], R8 ;  /* 0x0003700801007387 */ /* 0x0005e80000100a00 */
[----:B------:R4:W-:Y:S01]  /*4650*/  STL.64 [R1+0x368], R6 ;  /* 0x0003680601007387 */ /* 0x0009e20000100a00 */
[----:B0-----:R-:W-:-:S04]  /*4660*/  IMAD.WIDE R12, R2, 0x2, R162 ;  /* 0x00000002020c7825 */ /* 0x001fc800078e02a2 */
[----:B-1----:R-:W-:Y:S01]  /*4670*/  IMAD.WIDE R10, R2, 0x2, R160 ;  /* 0x00000002020a7825 */ /* 0x002fe200078e02a0 */
[----:B------:R0:W3:Y:S03]  /*4680*/  @!P4 LDG.E.U16 R84, desc[UR6][R12.64] ;  /* 0x000000060c54c981 */ /* 0x0000e6000c1e1500 */
[----:B--2---:R-:W-:-:S04]  /*4690*/  IMAD.WIDE R8, R3, 0x2, R162 ;  /* 0x0000000203087825 */ /* 0x004fc800078e02a2 */
[----:B----4-:R-:W-:Y:S01]  /*46a0*/  IMAD.WIDE R6, R3, 0x2, R160 ;  /* 0x0000000203067825 */ /* 0x010fe200078e02a0 */
[----:B------:R1:W2:Y:S03]  /*46b0*/  @!P6 LDG.E.U16 R87, desc[UR6][R8.64] ;  /* 0x000000060857e981 */ /* 0x0002a6000c1e1500 */
[C---:B------:R-:W-:Y:S01]  /*46c0*/  VIADD R2, R132.reuse, 0xffffffc3 ;  /* 0xffffffc384027836 */ /* 0x040fe20000000000 */
[----:B------:R-:W4:Y:S01]  /*46d0*/  @!P6 LDG.E.U16 R86, desc[UR6][R6.64] ;  /* 0x000000060656e981 */ /* 0x000f22000c1e1500 */
[----:B------:R-:W-:Y:S02]  /*46e0*/  VIADD R4, R132, 0xffffffdb ;  /* 0xffffffdb84047836 */ /* 0x000fe40000000000 */
[----:B------:R-:W-:Y:S01]  /*46f0*/  IMAD R3, R164, 0x2c, RZ ;  /* 0x0000002ca4037824 */ /* 0x000fe200078e02ff */
[----:B------:R-:W-:Y:S01]  /*4700*/  ISETP.GE.U32.AND P6, PT, R2, 0x7fffff44, PT ;  /* 0x7fffff440200780c */ /* 0x000fe20003fc6070 */
[----:B------:R0:W-:Y:S01]  /*4710*/  STL.64 [R1+0x2f0], R12 ;  /* 0x0002f00c01007387 */ /* 0x0001e20000100a00 */
[----:B------:R-:W-:Y:S01]  /*4720*/  IMAD R2, R164, 0x24, RZ ;  /* 0x00000024a4027824 */ /* 0x000fe200078e02ff */
[----:B------:R-:W-:Y:S01]  /*4730*/  ISETP.GE.U32.AND P0, PT, R4, 0x7fffff5c, PT ;  /* 0x7fffff5c0400780c */ /* 0x000fe20003f06070 */
[----:B------:R-:W-:Y:S01]  /*4740*/  VIADD R4, R132, 0xffffffcb ;  /* 0xffffffcb84047836 */ /* 0x000fe20000000000 */
[----:B------:R-:W-:Y:S04]  /*4750*/  STL.64 [R1+0x2e8], R10 ;  /* 0x0002e80a01007387 */ /* 0x000fe80000100a00 */
[----:B------:R1:W-:Y:S04]  /*4760*/  STL.64 [R1+0x270], R8 ;  /* 0x0002700801007387 */ /* 0x0003e80000100a00 */
[----:B------:R1:W2:Y:S01]  /*4770*/  @!P4 LDG.E.U16 R85, desc[UR6][R10.64] ;  /* 0x000000060a55c981 */ /* 0x0002a2000c1e1500 */
[----:B0-----:R-:W-:-:S03]  /*4780*/  IMAD.WIDE R12, R2, 0x2, R162 ;  /* 0x00000002020c7825 */ /* 0x001fc600078e02a2 */
[----:B------:R0:W-:Y:S01]  /*4790*/  STL.64 [R1+0x268], R6 ;  /* 0x0002680601007387 */ /* 0x0001e20000100a00 */
[----:B------:R-:W-:Y:S01]  /*47a0*/  ISETP.GE.U32.AND P4, PT, R4, 0x7fffff4c, PT ;  /* 0x7fffff4c0400780c */ /* 0x000fe20003f86070 */
[----:B-1----:R-:W-:-:S04]  /*47b0*/  IMAD.WIDE R8, R3, 0x2, R162 ;  /* 0x0000000203087825 */ /* 0x002fc800078e02a2 */
[--C-:B------:R-:W-:Y:S01]  /*47c0*/  IMAD.WIDE R10, R2, 0x2, R160.reuse ;  /* 0x00000002020a7825 */ /* 0x100fe200078e02a0 */
[----:B------:R1:W2:Y:S03]  /*47d0*/  @!P3 LDG.E.U16 R91, desc[UR6][R8.64] ;  /* 0x00000006085bb981 */ /* 0x0002a6000c1e1500 */
[----:B0-----:R-:W-:Y:S01]  /*47e0*/  IMAD.WIDE R6, R3, 0x2, R160 ;  /* 0x0000000203067825 */ /* 0x001fe200078e02a0 */
[----:B------:R-:W-:Y:S03]  /*47f0*/  STL.64 [R1+0x1f0], R12 ;  /* 0x0001f00c01007387 */ /* 0x000fe60000100a00 */
[C---:B------:R-:W-:Y:S01]  /*4800*/  VIADD R2, R132.reuse, 0xffffffb3 ;  /* 0xffffffb384027836 */ /* 0x040fe20000000000 */
[----:B------:R-:W2:Y:S01]  /*4810*/  @!P3 LDG.E.U16 R94, desc[UR6][R6.64] ;  /* 0x00000006065eb981 */ /* 0x000ea2000c1e1500 */
[----:B------:R-:W-:-:S02]  /*4820*/  VIADD R4, R132, 0xffffffbb ;  /* 0xffffffbb84047836 */ /* 0x000fc40000000000 */
[----:B------:R-:W-:Y:S01]  /*4830*/  IMAD R3, R164, 0x3c, RZ ;  /* 0x0000003ca4037824 */ /* 0x000fe200078e02ff */
[----:B------:R-:W-:Y:S01]  /*4840*/  ISETP.GE.U32.AND P3, PT, R2, 0x7fffff34, PT ;  /* 0x7fffff340200780c */ /* 0x000fe20003f66070 */
[----:B------:R-:W-:Y:S01]  /*4850*/  IMAD R2, R164, 0x34, RZ ;  /* 0x00000034a4027824 */ /* 0x000fe200078e02ff */
[----:B------:R-:W-:Y:S04]  /*4860*/  STL.64 [R1+0x1e8], R10 ;  /* 0x0001e80a01007387 */ /* 0x000fe80000100a00 */
[----:B------:R1:W-:Y:S04]  /*4870*/  STL.64 [R1+0x170], R8 ;  /* 0x0001700801007387 */ /* 0x0003e80000100a00 */
[----:B------:R0:W2:Y:S04]  /*4880*/  @!P0 LDG.E.U16 R88, desc[UR6][R12.64] ;  /* 0x000000060c588981 */ /* 0x0000a8000c1e1500 */
[----:B------:R0:W2:Y:S01]  /*4890*/  @!P0 LDG.E.U16 R89, desc[UR6][R10.64] ;  /* 0x000000060a598981 */ /* 0x0000a2000c1e1500 */
[----:B------:R-:W-:Y:S01]  /*48a0*/  ISETP.GE.U32.AND P0, PT, R4, 0x7fffff3c, PT ;  /* 0x7fffff3c0400780c */ /* 0x000fe20003f06070 */
[----:B------:R-:W-:-:S02]  /*48b0*/  VIADD R4, R132, 0xffffffab ;  /* 0xffffffab84047836 */ /* 0x000fc40000000000 */
[----:B------:R0:W-:Y:S01]  /*48c0*/  STL.64 [R1+0x168], R6 ;  /* 0x0001680601007387 */ /* 0x0001e20000100a00 */
[----:B-1----:R-:W-:-:S03]  /*48d0*/  IMAD.WIDE R8, R3, 0x2, R162 ;  /* 0x0000000203087825 */ /* 0x002fc600078e02a2 */
[----:B------:R-:W2:Y:S01]  /*48e0*/  @!P3 LDG.E.U16 R102, desc[UR6][R40.64] ;  /* 0x000000062866b981 */ /* 0x000ea2000c1e1500 */
[----:B0-----:R-:W-:-:S03]  /*48f0*/  IMAD.WIDE R12, R2, 0x2, R162 ;  /* 0x00000002020c7825 */ /* 0x001fc600078e02a2 */
[----:B------:R-:W2:Y:S01]  /*4900*/  @!P6 LDG.E.U16 R98, desc[UR6][R8.64] ;  /* 0x000000060862e981 */ /* 0x000ea2000c1e1500 */
[----:B------:R-:W-:-:S03]  /*4910*/  IMAD.WIDE R10, R2, 0x2, R160 ;  /* 0x00000002020a7825 */ /* 0x000fc600078e02a0 */
[----:B------:R0:W2:Y:S01]  /*4920*/  @!P4 LDG.E.U16 R95, desc[UR6][R12.64] ;  /* 0x000000060c5fc981 */ /* 0x0000a2000c1e1500 */
[----:B------:R-:W-:-:S03]  /*4930*/  IMAD.WIDE R6, R3, 0x2, R160 ;  /* 0x0000000203067825 */ /* 0x000fc600078e02a0 */
[----:B------:R1:W2:Y:S01]  /*4940*/  @!P4 LDG.E.U16 R96, desc[UR6][R10.64] ;  /* 0x000000060a60c981 */ /* 0x0002a2000c1e1500 */
[----:B------:R-:W-:Y:S01]  /*4950*/  VIADD R2, R132, 0xffffffa3 ;  /* 0xffffffa384027836 */ /* 0x000fe20000000000 */
[----:B------:R-:W-:Y:S02]  /*4960*/  ISETP.GE.U32.AND P4, PT, R4, 0x7fffff2c, PT ;  /* 0x7fffff2c0400780c */ /* 0x000fe40003f86070 */
[----:B------:R0:W2:Y:S02]  /*4970*/  @!P6 LDG.E.U16 R99, desc[UR6][R6.64] ;  /* 0x000000060663e981 */ /* 0x0000a4000c1e1500 */
[----:B------:R-:W-:Y:S01]  /*4980*/  ISETP.GE.U32.AND P6, PT, R2, 0x7fffff24, PT ;  /* 0x7fffff240200780c */ /* 0x000fe20003fc6070 */
[C---:B------:R-:W-:Y:S01]  /*4990*/  VIADD R3, R132.reuse, 0xffffff9b ;  /* 0xffffff9b84037836 */ /* 0x040fe20000000000 */
[----:B------:R-:W2:Y:S01]  /*49a0*/  @!P0 LDG.E.U16 R100, desc[UR6][R44.64] ;  /* 0x000000062c648981 */ /* 0x000ea2000c1e1500 */
[----:B------:R-:W-:-:S03]  /*49b0*/  VIADD R2, R132, 0xffffff93 ;  /* 0xffffff9384027836 */ /* 0x000fc60000000000 */
[----:B------:R-:W2:Y:S01]  /*49c0*/  @!P0 LDG.E.U16 R101, desc[UR6][R42.64] ;  /* 0x000000062a658981 */ /* 0x000ea2000c1e1500 */
[----:B------:R-:W-:Y:S01]  /*49d0*/  ISETP.GE.U32.AND P0, PT, R3, 0x7fffff1c, PT ;  /* 0x7fffff1c0300780c */ /* 0x000fe20003f06070 */
[----:B------:R-:W-:Y:S02]  /*49e0*/  VIADD R3, R132, 0xffffff8b ;  /* 0xffffff8b84037836 */ /* 0x000fe40000000000 */
[----:B------:R-:W2:Y:S01]  /*49f0*/  @!P3 LDG.E.U16 R103, desc[UR6][R38.64] ;  /* 0x000000062667b981 */ /* 0x000ea2000c1e1500 */
[----:B------:R-:W-:Y:S01]  /*4a00*/  ISETP.GE.U32.AND P3, PT, R2, 0x7fffff14, PT ;  /* 0x7fffff140200780c */ /* 0x000fe20003f66070 */
[----:B------:R-:W-:Y:S02]  /*4a10*/  VIADD R2, R132, 0xffffff83 ;  /* 0xffffff8384027836 */ /* 0x000fe40000000000 */
[----:B------:R-:W2:Y:S04]  /*4a20*/  @!P4 LDG.E.U16 R104, desc[UR6][R36.64] ;  /* 0x000000062468c981 */ /* 0x000ea8000c1e1500 */
[----:B------:R-:W2:Y:S01]  /*4a30*/  @!P4 LDG.E.U16 R112, desc[UR6][R34.64] ;  /* 0x000000062270c981 */ /* 0x000ea2000c1e1500 */
[----:B------:R-:W-:-:S03]  /*4a40*/  ISETP.GE.U32.AND P4, PT, R3, 0x7fffff0c, PT ;  /* 0x7fffff0c0300780c */ /* 0x000fc60003f86070 */
[----:B------:R-:W2:Y:S04]  /*4a50*/  @!P6 LDG.E.U16 R113, desc[UR6][R32.64] ;  /* 0x000000062071e981 */ /* 0x000ea8000c1e1500 */
[----:B------:R-:W2:Y:S01]  /*4a60*/  @!P6 LDG.E.U16 R114, desc[UR6][R30.64] ;  /* 0x000000061e72e981 */ /* 0x000ea2000c1e1500 */
[----:B------:R-:W-:Y:S01]  /*4a70*/  ISETP.GE.U32.AND P6, PT, R2, 0x7fffff04, PT ;  /* 0x7fffff040200780c */ /* 0x000fe20003fc6070 */
[C---:B------:R-:W-:Y:S02]  /*4a80*/  VIADD R3, R132.reuse, 0xfffffffa ;  /* 0xfffffffa84037836 */ /* 0x040fe40000000000 */
[C---:B------:R-:W-:Y:S01]  /*4a90*/  VIADD R2, R132.reuse, 0xfffffff2 ;  /* 0xfffffff284027836 */ /* 0x040fe20000000000 */
[----:B------:R-:W2:Y:S04]  /*4aa0*/  @!P0 LDG.E.U16 R115, desc[UR6][R28.64] ;  /* 0x000000061c738981 */ /* 0x000ea8000c1e1500 */
[----:B------:R-:W2:Y:S01]  /*4ab0*/  @!P0 LDG.E.U16 R116, desc[UR6][R26.64] ;  /* 0x000000061a748981 */ /* 0x000ea2000c1e1500 */
[----:B------:R-:W-:Y:S01]  /*4ac0*/  ISETP.GE.U32.AND P0, PT, R3, 0x7fffff7b, PT ;  /* 0x7fffff7b0300780c */ /* 0x000fe20003f06070 */
[----:B------:R-:W-:-:S02]  /*4ad0*/  VIADD R3, R132, 0xffffffea ;  /* 0xffffffea84037836 */ /* 0x000fc40000000000 */
[----:B------:R-:W2:Y:S04]  /*4ae0*/  @!P3 LDG.E.U16 R117, desc[UR6][R24.64] ;  /* 0x000000061875b981 */ /* 0x000ea8000c1e1500 */
[----:B------:R-:W2:Y:S01]  /*4af0*/  @!P3 LDG.E.U16 R124, desc[UR6][R22.64] ;  /* 0x00000006167cb981 */ /* 0x000ea2000c1e1500 */
[----:B------:R-:W-:Y:S01]  /*4b00*/  ISETP.GE.U32.AND P3, PT, R2, 0x7fffff73, PT ;  /* 0x7fffff730200780c */ /* 0x000fe20003f66070 */
[----:B------:R-:W-:Y:S02]  /*4b10*/  VIADD R2, R132, 0xffffffe2 ;  /* 0xffffffe284027836 */ /* 0x000fe40000000000 */
[----:B------:R-:W2:Y:S04]  /*4b20*/  @!P4 LDG.E.U16 R118, desc[UR6][R20.64] ;  /* 0x000000061476c981 */ /* 0x000ea8000c1e1500 */
[----:B------:R-:W2:Y:S01]  /*4b30*/  @!P4 LDG.E.U16 R123, desc[UR6][R18.64] ;  /* 0x00000006127bc981 */ /* 0x000ea2000c1e1500 */
[----:B------:R-:W-:Y:S01]  /*4b40*/  ISETP.GE.U32.AND P4, PT, R3, 0x7fffff6b, PT ;  /* 0x7fffff6b0300780c */ /* 0x000fe20003f86070 */
[----:B------:R-:W-:-:S02]  /*4b50*/  IMAD R3, R164, 0xd, RZ ;  /* 0x0000000da4037824 */ /* 0x000fc400078e02ff */
[----:B------:R-:W2:Y:S04]  /*4b60*/  @!P6 LDG.E.U16 R125, desc[UR6][R16.64] ;  /* 0x00000006107de981 */ /* 0x000ea8000c1e1500 */
[----:B------:R-:W2:Y:S01]  /*4b70*/  @!P6 LDG.E.U16 R126, desc[UR6][R14.64] ;  /* 0x000000060e7ee981 */ /* 0x000ea2000c1e1500 */
[----:B------:R-:W-:Y:S01]  /*4b80*/  ISETP.GE.U32.AND P6, PT, R2, 0x7fffff63, PT ;  /* 0x7fffff630200780c */ /* 0x000fe20003fc6070 */
[----:B------:R-:W-:Y:S02]  /*4b90*/  IMAD R2, R164, 0x5, RZ ;  /* 0x00000005a4027824 */ /* 0x000fe400078e02ff */
[----:B------:R0:W-:Y:S04]  /*4ba0*/  STL.64 [R1+0xf0], R12 ;  /* 0x0000f00c01007387 */ /* 0x0001e80000100a00 */
[----:B------:R1:W-:Y:S04]  /*4bb0*/  STL.64 [R1+0xe8], R10 ;  /* 0x0000e80a01007387 */ /* 0x0003e80000100a00 */
[----:B------:R1:W-:Y:S04]  /*4bc0*/  STL.64 [R1+0x70], R8 ;  /* 0x0000700801007387 */ /* 0x0003e80000100a00 */
[----:B------:R1:W-:Y:S01]  /*4bd0*/  STL.64 [R1+0x68], R6 ;  /* 0x0000680601007387 */ /* 0x0003e20000100a00 */
[----:B0-----:R-:W-:-:S04]  /*4be0*/  IMAD.WIDE R12, R2, 0x2, R162 ;  /* 0x00000002020c7825 */ /* 0x001fc800078e02a2 */
[----:B-1----:R-:W-:-:S04]  /*4bf0*/  IMAD.WIDE R10, R2, 0x2, R160 ;  /* 0x00000002020a7825 */ /* 0x002fc800078e02a0 */
[----:B------:R-:W-:-:S04]  /*4c00*/  IMAD.WIDE R8, R3, 0x2, R162 ;  /* 0x0000000203087825 */ /* 0x000fc800078e02a2 */
[----:B------:R-:W-:Y:S01]  /*4c10*/  IMAD.WIDE R6, R3, 0x2, R160 ;  /* 0x0000000203067825 */ /* 0x000fe200078e02a0 */
[----:B------:R-:W-:Y:S01]  /*4c20*/  PRMT R128, RZ, 0x7610, R128 ;  /* 0x00007610ff807816 */ /* 0x000fe20000000080 */
[----:B------:R0:W2:Y:S02]  /*4c30*/  @!P3 LDG.E.U16 R134, desc[UR6][R8.64] ;  /* 0x000000060886b981 */ /* 0x0000a4000c1e1500 */
[----:B------:R-:W-:Y:S01]  /*4c40*/  VIADD R2, R132, 0xffffffd2 ;  /* 0xffffffd284027836 */ /* 0x000fe20000000000 */
[----:B------:R-:W-:Y:S01]  /*4c50*/  PRMT R133, RZ, 0x7610, R133 ;  /* 0x00007610ff857816 */ /* 0x000fe20000000085 */
[----:B------:R-:W2:Y:S01]  /*4c60*/  @!P3 LDG.E.U16 R136, desc[UR6][R6.64] ;  /* 0x000000060688b981 */ /* 0x000ea2000c1e1500 */
[----:B------:R-:W-:Y:S02]  /*4c70*/  IMAD R3, R164, 0x1d, RZ ;  /* 0x0000001da4037824 */ /* 0x000fe400078e02ff */
[----:B------:R-:W-:Y:S01]  /*4c80*/  ISETP.GE.U32.AND P3, PT, R2, 0x7fffff53, PT ;  /* 0x7fffff530200780c */ /* 0x000fe20003f66070 */
[----:B------:R-:W-:Y:S01]  /*4c90*/  STL.64 [R1+0x3e0], R12 ;  /* 0x0003e00c01007387 */ /* 0x000fe20000100a00 */
[----:B------:R-:W-:Y:S01]  /*4ca0*/  IMAD R2, R164, 0x15, RZ ;  /* 0x00000015a4027824 */ /* 0x000fe200078e02ff */
[----:B------:R-:W-:-:S02]  /*4cb0*/  PRMT R139, RZ, 0x7610, R139 ;  /* 0x00007610ff8b7816 */ /* 0x000fc4000000008b */
[----:B------:R-:W-:Y:S01]  /*4cc0*/  STL.64 [R1+0x3d8], R10 ;  /* 0x0003d80a01007387 */ /* 0x000fe20000100a00 */
[----:B------:R-:W-:-:S03]  /*4cd0*/  PRMT R140, RZ, 0x7610, R140 ;  /* 0x00007610ff8c7816 */ /* 0x000fc6000000008c */
[----:B------:R0:W-:Y:S04]  /*4ce0*/  STL.64 [R1+0x360], R8 ;  /* 0x0003600801007387 */ /* 0x0001e80000100a00 */
[----:B------:R1:W2:Y:S04]  /*4cf0*/  @!P0 LDG.E.U16 R128, desc[UR6][R12.64] ;  /* 0x000000060c808981 */ /* 0x0002a8000c1e1500 */
[----:B------:R1:W2:Y:S04]  /*4d00*/  @!P0 LDG.E.U16 R133, desc[UR6][R10.64] ;  /* 0x000000060a858981 */ /* 0x0002a8000c1e1500 */
[----:B------:R1:W-:Y:S01]  /*4d10*/  STL.64 [R1+0x358], R6 ;  /* 0x0003580601007387 */ /* 0x0003e20000100a00 */
[----:B0-----:R-:W-:-:S04]  /*4d20*/  IMAD.WIDE R8, R3, 0x2, R162 ;  /* 0x0000000203087825 */ /* 0x001fc800078e02a2 */
[C---:B-1----:R-:W-:Y:S01]  /*4d30*/  IMAD.WIDE R12, R2.reuse, 0x2, R162 ;  /* 0x00000002020c7825 */ /* 0x042fe200078e02a2 */
[----:B------:R-:W-:Y:S01]  /*4d40*/  PRMT R137, RZ, 0x7610, R137 ;  /* 0x00007610ff897816 */ /* 0x000fe20000000089 */
[----:B------:R0:W2:Y:S02]  /*4d50*/  @!P6 LDG.E.U16 R139, desc[UR6][R8.64] ;  /* 0x00000006088be981 */ /* 0x0000a4000c1e1500 */
[----:B------:R-:W-:-:S04]  /*4d60*/  IMAD.WIDE R10, R2, 0x2, R160 ;  /* 0x00000002020a7825 */ /* 0x000fc800078e02a0 */
[----:B------:R-:W-:Y:S01]  /*4d70*/  IMAD.WIDE R6, R3, 0x2, R160 ;  /* 0x0000000203067825 */ /* 0x000fe200078e02a0 */
[----:B------:R-:W-:-:S03]  /*4d80*/  PRMT R138, RZ, 0x7610, R138 ;  /* 0x00007610ff8a7816 */ /* 0x000fc6000000008a */
[C---:B------:R-:W-:Y:S01]  /*4d90*/  VIADD R4, R132.reuse, 0xffffffda ;  /* 0xffffffda84047836 */ /* 0x040fe20000000000 */
[----:B------:R-:W2:Y:S01]  /*4da0*/  @!P6 LDG.E.U16 R140, desc[UR6][R6.64] ;  /* 0x00000006068ce981 */ /* 0x000ea2000c1e1500 */
[----:B------:R-:W-:Y:S02]  /*4db0*/  VIADD R2, R132, 0xffffffc2 ;  /* 0xffffffc284027836 */ /* 0x000fe40000000000 */
[----:B------:R-:W-:Y:S01]  /*4dc0*/  IMAD R3, R164, 0x2d, RZ ;  /* 0x0000002da4037824 */ /* 0x000fe200078e02ff */
[----:B------:R-:W-:Y:S02]  /*4dd0*/  STL.64 [R1+0x2e0], R12 ;  /* 0x0002e00c01007387 */ /* 0x000fe40000100a00 */
[----:B------:R-:W-:Y:S01]  /*4de0*/  ISETP.GE.U32.AND P6, PT, R2, 0x7fffff43, PT ;  /* 0x7fffff430200780c */ /* 0x000fe20003fc6070 */
[----:B------:R-:W-:Y:S01]  /*4df0*/  IMAD R2, R164, 0x25, RZ ;  /* 0x00000025a4027824 */ /* 0x000fe200078e02ff */
[----:B------:R-:W-:Y:S01]  /*4e00*/  ISETP.GE.U32.AND P0, PT, R4, 0x7fffff5b, PT ;  /* 0x7fffff5b0400780c */ /* 0x000fe20003f06070 */
[----:B------:R-:W-:Y:S01]  /*4e10*/  STL.64 [R1+0x2d8], R10 ;  /* 0x0002d80a01007387 */ /* 0x000fe20000100a00 */
[----:B------:R-:W-:-:S02]  /*4e20*/  PRMT R143, RZ, 0x7610, R143 ;  /* 0x00007610ff8f7816 */ /* 0x000fc4000000008f */
[----:B------:R-:W-:Y:S01]  /*4e30*/  PRMT R144, RZ, 0x7610, R144 ;  /* 0x00007610ff907816 */ /* 0x000fe20000000090 */
[----:B------:R0:W-:Y:S04]  /*4e40*/  STL.64 [R1+0x260], R8 ;  /* 0x0002600801007387 */ /* 0x0001e80000100a00 */
[----:B------:R1:W2:Y:S04]  /*4e50*/  @!P4 LDG.E.U16 R137, desc[UR6][R12.64] ;  /* 0x000000060c89c981 */ /* 0x0002a8000c1e1500 */
[----:B------:R1:W2:Y:S04]  /*4e60*/  @!P4 LDG.E.U16 R138, desc[UR6][R10.64] ;  /* 0x000000060a8ac981 */ /* 0x0002a8000c1e1500 */
[----:B------:R1:W-:Y:S01]  /*4e70*/  STL.64 [R1+0x258], R6 ;  /* 0x0002580601007387 */ /* 0x0003e20000100a00 */
[----:B0-----:R-:W-:-:S04]  /*4e80*/  IMAD.WIDE R8, R3, 0x2, R162 ;  /* 0x0000000203087825 */ /* 0x001fc800078e02a2 */
[C---:B-1----:R-:W-:Y:S01]  /*4e90*/  IMAD.WIDE R12, R2.reuse, 0x2, R162 ;  /* 0x00000002020c7825 */ /* 0x042fe200078e02a2 */
[----:B------:R-:W-:Y:S01]  /*4ea0*/  PRMT R141, RZ, 0x7610, R141 ;  /* 0x00007610ff8d7816 */ /* 0x000fe2000000008d */
[----:B------:R-:W2:Y:S02]  /*4eb0*/  @!P3 LDG.E.U16 R143, desc[UR6][R8.64] ;  /* 0x00000006088fb981 */ /* 0x000ea4000c1e1500 */
[----:B------:R-:W-:-:S04]  /*4ec0*/  IMAD.WIDE R10, R2, 0x2, R160 ;  /* 0x00000002020a7825 */ /* 0x000fc800078e02a0 */
[----:B------:R-:W-:Y:S01]  /*4ed0*/  IMAD.WIDE R6, R3, 0x2, R160 ;  /* 0x0000000203067825 */ /* 0x000fe200078e02a0 */
[----:B------:R-:W-:Y:S01]  /*4ee0*/  PRMT R142, RZ, 0x7610, R142 ;  /* 0x00007610ff8e7816 */ /* 0x000fe2000000008e */
[----:B------:R0:W-:Y:S02]  /*4ef0*/  STL.64 [R1+0x1e0], R12 ;  /* 0x0001e00c01007387 */ /* 0x0001e40000100a00 */
[----:B------:R-:W-:Y:S02]  /*4f00*/  VIADD R2, R132, 0xffffffb2 ;  /* 0xffffffb284027836 */ /* 0x000fe40000000000 */
[----:B------:R-:W2:Y:S03]  /*4f10*/  @!P3 LDG.E.U16 R144, desc[UR6][R6.64] ;  /* 0x000000060690b981 */ /* 0x000ea6000c1e1500 */
[----:B------:R-:W-:Y:S01]  /*4f20*/  ISETP.GE.U32.AND P3, PT, R2, 0x7fffff33, PT ;  /* 0x7fffff330200780c */ /* 0x000fe20003f66070 */
[C---:B------:R-:W-:Y:S01]  /*4f30*/  IMAD R2, R164.reuse, 0x35, RZ ;  /* 0x00000035a4027824 */ /* 0x040fe200078e02ff */
[----:B------:R0:W2:Y:S01]  /*4f40*/  @!P0 LDG.E.U16 R141, desc[UR6][R12.64] ;  /* 0x000000060c8d8981 */ /* 0x0000a2000c1e1500 */
[----:B------:R-:W-:-:S03]  /*4f50*/  IMAD R3, R164, 0x3d, RZ ;  /* 0x0000003da4037824 */ /* 0x000fc600078e02ff */
[----:B------:R1:W-:Y:S04]  /*4f60*/  STL.64 [R1+0x1d8], R10 ;  /* 0x0001d80a01007387 */ /* 0x0003e80000100a00 */
[----:B------:R1:W2:Y:S01]  /*4f70*/  @!P0 LDG.E.U16 R142, desc[UR6][R10.64] ;  /* 0x000000060a8e8981 */ /* 0x0002a2000c1e1500 */
[----:B0-----:R-:W-:-:S03]  /*4f80*/  IMAD.WIDE R12, R2, 0x2, R162 ;  /* 0x00000002020c7825 */ /* 0x001fc600078e02a2 */
[----:B------:R0:W-:Y:S04]  /*4f90*/  STL.64 [R1+0x160], R8 ;  /* 0x0001600801007387 */ /* 0x0001e80000100a00 */
[----:B------:R3:W-:Y:S01]  /*4fa0*/  STL.64 [R1+0x158], R6 ;  /* 0x0001580601007387 */ /* 0x0007e20000100a00 */
[----:B-1----:R-:W-:-:S03]  /*4fb0*/  IMAD.WIDE R10, R2, 0x2, R160 ;  /* 0x00000002020a7825 */ /* 0x002fc600078e02a0 */
[----:B------:R-:W-:Y:S01]  /*4fc0*/  STL.64 [R1+0xe0], R12 ;  /* 0x0000e00c01007387 */ /* 0x000fe20000100a00 */
[----:B0-----:R-:W-:-:S03]  /*4fd0*/  IMAD.WIDE R8, R3, 0x2, R162 ;  /* 0x0000000203087825 */ /* 0x001fc600078e02a2 */
[----:B------:R-:W-:Y:S01]  /*4fe0*/  STL.64 [R1+0xd8], R10 ;  /* 0x0000d80a01007387 */ /* 0x000fe20000100a00 */
[----:B---3--:R-:W-:-:S03]  /*4ff0*/  IMAD.WIDE R6, R3, 0x2, R160 ;  /* 0x0000000203067825 */ /* 0x008fc600078e02a0 */
[----:B------:R-:W-:Y:S04]  /*5000*/  STL.64 [R1+0x60], R8 ;  /* 0x0000600801007387 */ /* 0x000fe80000100a00 */
[----:B------:R0:W-:Y:S04]  /*5010*/  STL.64 [R1+0x58], R6 ;  /* 0x0000580601007387 */ /* 0x0001e80000100a00 */
[----:B------:R-:W3:Y:S01]  /*5020*/  LDL.LU R149, [R1+0x42c] ;  /* 0x00042c0001957983 */ /* 0x000ee20000300800 */
[----:B------:R-:W1:Y:S01]  /*5030*/  S2R R135, SR_TID.X ;  /* 0x0000000000877919 */ /* 0x000e620000002100 */
[----:B------:R-:W-:Y:S01]  /*5040*/  VIADD R4, R132, 0xffffffca ;  /* 0xffffffca84047836 */ /* 0x000fe20000000000 */
[----:B------:R-:W-:-:S04]  /*5050*/  @!UP0 UIADD3 UR8, UPT, UPT, -UR10, 0x100000, URZ ;  /* 0x001000000a088890 */ /* 0x000fc8000fffe1ff */
[----:B------:R-:W-:Y:S02]  /*5060*/  @!UP0 USHF.L.U32 UR9, UR8, 0xb, URZ ;  /* 0x0000000b08098899 */ /* 0x000fe400080006ff */
[----:B------:R-:W-:Y:S01]  /*5070*/  @!UP0 USHF.L.U32 UR8, UR8, 0x1, URZ ;  /* 0x0000000108088899 */ /* 0x000fe200080006ff */
[----:B------:R-:W-:Y:S01]  /*5080*/  VOTEU.ALL UP0, P2 ;  /* 0x0000000000ff7886 */ /* 0x000fe20001000000 */
[----:B------:R-:W-:Y:S02]  /*5090*/  PRMT R148, RZ, 0x7610, R148 ;  /* 0x00007610ff947816 */ /* 0x000fe40000000094 */
[----:B------:R-:W-:Y:S01]  /*50a0*/  ISETP.GE.U32.AND P4, PT, R4, 0x7fffff4b, PT ;  /* 0x7fffff4b0400780c */ /* 0x000fe20003f86070 */
[C---:B------:R-:W-:Y:S01]  /*50b0*/  VIADD R4, R132.reuse, 0xffffffba ;  /* 0xffffffba84047836 */ /* 0x040fe20000000000 */
[----:B------:R-:W-:Y:S02]  /*50c0*/  PRMT R147, RZ, 0x7610, R147 ;  /* 0x00007610ff937816 */ /* 0x000fe40000000093 */
[----:B------:R-:W-:Y:S01]  /*50d0*/  PRMT R146, RZ, 0x7610, R146 ;  /* 0x00007610ff927816 */ /* 0x000fe20000000092 */
[----:B------:R0:W2:Y:S01]  /*50e0*/  @!P6 LDG.E.U16 R148, desc[UR6][R6.64] ;  /* 0x000000060694e981 */ /* 0x0000a2000c1e1500 */
[----:B------:R-:W-:-:S02]  /*50f0*/  VIADD R2, R132, 0xffffffa2 ;  /* 0xffffffa284027836 */ /* 0x000fc40000000000 */
[----:B------:R0:W2:Y:S01]  /*5100*/  @!UP0 SYNCS.EXCH.64 URZ, [UR4+0x48008], UR8 ;  /* 0x0480080804ff85b2 */ /* 0x0000a20008000100 */
[----:B------:R-:W-:Y:S01]  /*5110*/  ISETP.GE.U32.AND P0, PT, R4, 0x7fffff3b, PT ;  /* 0x7fffff3b0400780c */ /* 0x000fe20003f06070 */
[----:B------:R1:W2:Y:S01]  /*5120*/  @!P6 LDG.E.U16 R147, desc[UR6][R8.64] ;  /* 0x000000060893e981 */ /* 0x0002a2000c1e1500 */
[----:B------:R-:W-:Y:S02]  /*5130*/  PRMT R145, RZ, 0x7610, R145 ;  /* 0x00007610ff917816 */ /* 0x000fe40000000091 */
[----:B------:R-:W-:Y:S01]  /*5140*/  PRMT R152, RZ, 0x7610, R152 ;  /* 0x00007610ff987816 */ /* 0x000fe20000000098 */
[----:B------:R4:W2:Y:S01]  /*5150*/  @!P4 LDG.E.U16 R146, desc[UR6][R10.64] ;  /* 0x000000060a92c981 */ /* 0x0008a2000c1e1500 */
[----:B0-----:R-:W-:Y:S02]  /*5160*/  IMAD R6, R164, 0x4d, RZ ;  /* 0x0000004da4067824 */ /* 0x001fe400078e02ff */
[C---:B-1----:R-:W-:Y:S02]  /*5170*/  IMAD.SHL.U32 R250, R135.reuse, 0x100, RZ ;  /* 0x0000010087fa7824 */ /* 0x042fe400078e00ff */
[----:B------:R-:W-:Y:S01]  /*5180*/  IMAD.SHL.U32 R127, R135, 0x2, RZ ;  /* 0x00000002877f7824 */ /* 0x000fe200078e00ff */
[----:B------:R-:W-:Y:S01]  /*5190*/  PRMT R153, RZ, 0x7610, R153 ;  /* 0x00007610ff997816 */ /* 0x000fe20000000099 */
[----:B------:R-:W-:Y:S01]  /*51a0*/  VIADD R4, R132, 0xffffffaa ;  /* 0xffffffaa84047836 */ /* 0x000fe20000000000 */
[----:B------:R-:W-:Y:S01]  /*51b0*/  ISETP.GE.U32.AND P6, PT, R2, 0x7fffff23, PT ;  /* 0x7fffff230200780c */ /* 0x000fe20003fc6070 */
[----:B------:R0:W2:Y:S01]  /*51c0*/  @!P4 LDG.E.U16 R145, desc[UR6][R12.64] ;  /* 0x000000060c91c981 */ /* 0x0000a2000c1e1500 */
[----:B------:R-:W-:-:S05]  /*51d0*/  LOP3.LUT R250, R250, 0xc07e, R127, 0xc8, !PT ;  /* 0x0000c07efafa7812 */ /* 0x000fca00078ec87f */
[----:B------:R-:W-:Y:S01]  /*51e0*/  STS.U16 [R250+UR4+0x10000], R168 ;  /* 0x010000a8fa007988 */ /* 0x000fe20008000404 */
[----:B------:R-:W-:-:S03]  /*51f0*/  IMAD.WIDE R8, R6, 0x2, R162 ;  /* 0x0000000206087825 */ /* 0x000fc600078e02a2 */
[----:B------:R-:W-:Y:S01]  /*5200*/  STS.U16 [R250+UR4+0x800], R0 ;  /* 0x00080000fa007988 */ /* 0x000fe20008000404 */
[----:B----4-:R-:W-:Y:S02]  /*5210*/  IMAD R10, R164, 0x45, RZ ;  /* 0x00000045a40a7824 */ /* 0x010fe400078e02ff */
[----:B------:R-:W-:Y:S01]  /*5220*/  IMAD.WIDE R6, R6, 0x2, R160 ;  /* 0x0000000206067825 */ /* 0x000fe200078e02a0 */
[----:B------:R-:W-:Y:S01]  /*5230*/  ISETP.GE.U32.AND P4, PT, R4, 0x7fffff2b, PT ;  /* 0x7fffff2b0400780c */ /* 0x000fe20003f86070 */
[----:B------:R-:W4:Y:S02]  /*5240*/  @!P3 LDG.E.U16 R152, desc[UR6][R8.64] ;  /* 0x000000060898b981 */ /* 0x000f24000c1e1500 */
[----:B------:R-:W-:Y:S01]  /*5250*/  VIADD R2, R132, 0xffffff92 ;  /* 0xffffff9284027836 */ /* 0x000fe20000000000 */
[----:B------:R-:W-:Y:S01]  /*5260*/  PRMT R150, RZ, 0x7610, R150 ;  /* 0x00007610ff967816 */ /* 0x000fe20000000096 */
[----:B0-----:R-:W-:Y:S01]  /*5270*/  IMAD.WIDE R12, R10, 0x2, R162 ;  /* 0x000000020a0c7825 */ /* 0x001fe200078e02a2 */
[----:B------:R-:W-:Y:S01]  /*5280*/  PRMT R151, RZ, 0x7610, R151 ;  /* 0x00007610ff977816 */ /* 0x000fe20000000097 */
[----:B------:R-:W2:Y:S01]  /*5290*/  @!P3 LDG.E.U16 R153, desc[UR6][R6.64] ;  /* 0x000000060699b981 */ /* 0x000ea2000c1e1500 */
[----:B------:R-:W-:Y:S01]  /*52a0*/  ISETP.GE.U32.AND P3, PT, R2, 0x7fffff13, PT ;  /* 0x7fffff130200780c */ /* 0x000fe20003f66070 */
[----:B------:R-:W-:Y:S01]  /*52b0*/  IMAD.WIDE R10, R10, 0x2, R160 ;  /* 0x000000020a0a7825 */ /* 0x000fe200078e02a0 */
[----:B------:R-:W-:Y:S01]  /*52c0*/  PRMT R154, RZ, 0x7610, R154 ;  /* 0x00007610ff9a7816 */ /* 0x000fe2000000009a */
[----:B------:R-:W2:Y:S02]  /*52d0*/  @!P0 LDG.E.U16 R150, desc[UR6][R12.64] ;  /* 0x000000060c968981 */ /* 0x000ea4000c1e1500 */
[----:B------:R-:W-:-:S02]  /*52e0*/  VIADD R3, R132, 0xffffff9a ;  /* 0xffffff9a84037836 */ /* 0x000fc40000000000 */
[----:B------:R-:W-:Y:S01]  /*52f0*/  IMAD R2, R164, 0x55, RZ ;  /* 0x00000055a4027824 */ /* 0x000fe200078e02ff */
[----:B------:R-:W2:Y:S01]  /*5300*/  @!P0 LDG.E.U16 R151, desc[UR6][R10.64] ;  /* 0x000000060a978981 */ /* 0x000ea2000c1e1500 */
[----:B------:R-:W-:Y:S02]  /*5310*/  PRMT R155, RZ, 0x7610, R155 ;  /* 0x00007610ff9b7816 */ /* 0x000fe4000000009b */
[----:B------:R-:W-:Y:S01]  /*5320*/  ISETP.GE.U32.AND P0, PT, R3, 0x7fffff1b, PT ;  /* 0x7fffff1b0300780c */ /* 0x000fe20003f06070 */
[----:B------:R-:W-:-:S04]  /*5330*/  IMAD.WIDE R4, R2, 0x2, R162 ;  /* 0x0000000202047825 */ /* 0x000fc800078e02a2 */
[----:B------:R-:W-:Y:S01]  /*5340*/  IMAD.WIDE R2, R2, 0x2, R160 ;  /* 0x0000000202027825 */ /* 0x000fe200078e02a0 */
[----:B------:R-:W-:Y:S03]  /*5350*/  STS.U16 [R250+UR4+0x400], R167 ;  /* 0x000400a7fa007988 */ /* 0x000fe60008000404 */
[C---:B------:R-:W-:Y:S01]  /*5360*/  VIADD R172, R132.reuse, 0xffffff8a ;  /* 0xffffff8a84ac7836 */ /* 0x040fe20000000000 */
[----:B------:R-:W-:Y:S01]  /*5370*/  STS.U16 [R250+UR4+0x10400], R166 ;  /* 0x010400a6fa007988 */ /* 0x000fe20008000404 */
[----:B------:R-:W-:Y:S02]  /*5380*/  PRMT R156, RZ, 0x7610, R156 ;  /* 0x00007610ff9c7816 */ /* 0x000fe4000000009c */
[----:B------:R-:W-:Y:S01]  /*5390*/  PRMT R157, RZ, 0x7610, R157 ;  /* 0x00007610ff9d7816 */ /* 0x000fe2000000009d */
[----:B------:R-:W2:Y:S01]  /*53a0*/  @!P4 LDG.E.U16 R154, desc[UR6][R4.64] ;  /* 0x00000006049ac981 */ /* 0x000ea2000c1e1500 */
[----:B------:R-:W-:-:S03]  /*53b0*/  VIADD R179, R132, 0xffffff82 ;  /* 0xffffff8284b37836 */ /* 0x000fc60000000000 */
[----:B------:R-:W2:Y:S01]  /*53c0*/  @!P4 LDG.E.U16 R155, desc[UR6][R2.64] ;  /* 0x00000006029bc981 */ /* 0x000ea2000c1e1500 */
[----:B------:R-:W-:Y:S01]  /*53d0*/  ISETP.GE.U32.AND P4, PT, R172, 0x7fffff0b, PT ;  /* 0x7fffff0bac00780c */ /* 0x000fe20003f86070 */
[----:B------:R-:W-:Y:S02]  /*53e0*/  IMAD R172, R164, 0x65, RZ ;  /* 0x00000065a4ac7824 */ /* 0x000fe400078e02ff */
[----:B------:R-:W-:Y:S01]  /*53f0*/  STS.U16 [R250+UR4], R169 ;  /* 0x000000a9fa007988 */ /* 0x000fe20008000404 */
[----:B------:R-:W-:Y:S02]  /*5400*/  PRMT R158, RZ, 0x7610, R158 ;  /* 0x00007610ff9e7816 */ /* 0x000fe4000000009e */
[----:B------:R-:W-:Y:S01]  /*5410*/  PRMT R130, RZ, 0x7610, R130 ;  /* 0x00007610ff827816 */ /* 0x000fe20000000082 */
[----:B------:R-:W-:Y:S04]  /*5420*/  STS.U16 [R250+UR4+0x10800], R171 ;  /* 0x010800abfa007988 */ /* 0x000fe80008000404 */
[----:B------:R0:W-:Y:S04]  /*5430*/  STS.U16 [R250+UR4+0xc00], R170 ;  /* 0x000c00aafa007988 */ /* 0x0001e80008000404 */
[----:B------:R1:W-:Y:S01]  /*5440*/  STS.U16 [R250+UR4+0x1000], R176 ;  /* 0x001000b0fa007988 */ /* 0x0003e20008000404 */
[----:B0-----:R-:W-:-:S04]  /*5450*/  IMAD.WIDE R170, R172, 0x2, R162 ;  /* 0x00000002acaa7825 */ /* 0x001fc800078e02a2 */
[----:B------:R-:W-:Y:S01]  /*5460*/  IMAD.WIDE R172, R172, 0x2, R160 ;  /* 0x00000002acac7825 */ /* 0x000fe200078e02a0 */
[----:B------:R-:W-:Y:S03]  /*5470*/  STS.U16 [R250+UR4+0x11000], R175 ;  /* 0x011000affa007988 */ /* 0x000fe60008000404 */
[----:B-1----:R-:W-:Y:S01]  /*5480*/  IMAD R176, R164, 0x6d, RZ ;  /* 0x0000006da4b07824 */ /* 0x002fe200078e02ff */
[----:B------:R0:W-:Y:S01]  /*5490*/  STS.U16 [R250+UR4+0x1400], R174 ;  /* 0x001400aefa007988 */ /* 0x0001e20008000404 */
[----:B------:R-:W-:Y:S02]  /*54a0*/  PRMT R240, RZ, 0x7610, R240 ;  /* 0x00007610fff07816 */ /* 0x000fe400000000f0 */
[----:B------:R-:W-:Y:S01]  /*54b0*/  PRMT R239, RZ, 0x7610, R239 ;  /* 0x00007610ffef7816 */ /* 0x000fe200000000ef */
[----:B------:R-:W2:Y:S04]  /*54c0*/  @!P0 LDG.E.U16 R158, desc[UR6][R170.64] ;  /* 0x00000006aa9e8981 */ /* 0x000ea8000c1e1500 */
[----:B------:R-:W2:Y:S01]  /*54d0*/  @!P0 LDG.E.U16 R130, desc[UR6][R172.64] ;  /* 0x00000006ac828981 */ /* 0x000ea2000c1e1500 */
[----:B0-----:R-:W-:-:S03]  /*54e0*/  IMAD.WIDE R174, R176, 0x2, R162 ;  /* 0x00000002b0ae7825 */ /* 0x001fc600078e02a2 */
[----:B------:R0:W-:Y:S01]  /*54f0*/  STS.U16 [R250+UR4+0x10c00], R177 ;  /* 0x010c00b1fa007988 */ /* 0x0001e20008000404 */
[----:B------:R-:W-:-:S03]  /*5500*/  IMAD R180, R164, 0x75, RZ ;  /* 0x00000075a4b47824 */ /* 0x000fc600078e02ff */
[----:B------:R-:W2:Y:S01]  /*5510*/  @!P3 LDG.E.U16 R240, desc[UR6][R174.64] ;  /* 0x00000006aef0b981 */ /* 0x000ea2000c1e1500 */
[----:B0-----:R-:W-:Y:S01]  /*5520*/  IMAD.WIDE R176, R176, 0x2, R160 ;  /* 0x00000002b0b07825 */ /* 0x001fe200078e02a0 */
[----:B------:R-:W-:Y:S02]  /*5530*/  PRMT R165, RZ, 0x7610, R165 ;  /* 0x00007610ffa57816 */ /* 0x000fe400000000a5 */
[----:B------:R-:W-:Y:S02]  /*5540*/  PRMT R131, RZ, 0x7610, R131 ;  /* 0x00007610ff837816 */ /* 0x000fe40000000083 */
[----:B------:R-:W2:Y:S01]  /*5550*/  @!P3 LDG.E.U16 R239, desc[UR6][R176.64] ;  /* 0x00000006b0efb981 */ /* 0x000ea2000c1e1500 */
[----:B------:R-:W-:Y:S02]  /*5560*/  VIADD R182, R132, 0xffffffe9 ;  /* 0xffffffe984b67836 */ /* 0x000fe40000000000 */
[C---:B------:R-:W-:Y:S01]  /*5570*/  IMAD R184, R164.reuse, 0x7d, RZ ;  /* 0x0000007da4b87824 */ /* 0x040fe200078e02ff */
[----:B------:R-:W-:Y:S01]  /*5580*/  PRMT R129, RZ, 0x7610, R129 ;  /* 0x00007610ff817816 */ /* 0x000fe20000000081 */
[C---:B------:R-:W-:Y:S01]  /*5590*/  IMAD R252, R164.reuse, 0x6, RZ ;  /* 0x00000006a4fc7824 */ /* 0x040fe200078e02ff */
[----:B------:R-:W-:Y:S01]  /*55a0*/  PRMT R249, RZ, 0x7610, R249 ;  /* 0x00007610fff97816 */ /* 0x000fe200000000f9 */
[----:B------:R-:W-:Y:S01]  /*55b0*/  IMAD R93, R164, 0xe, RZ ;  /* 0x0000000ea45d7824 */ /* 0x000fe200078e02ff */
[----:B------:R-:W-:Y:S01]  /*55c0*/  PRMT R122, RZ, 0x7610, R122 ;  /* 0x00007610ff7a7816 */ /* 0x000fe2000000007a */
[----:B------:R-:W-:Y:S01]  /*55d0*/  VIADD R251, R132, 0xffffffe1 ;  /* 0xffffffe184fb7836 */ /* 0x000fe20000000000 */
[----:B------:R-:W-:Y:S01]  /*55e0*/  PRMT R111, RZ, 0x7610, R111 ;  /* 0x00007610ff6f7816 */ /* 0x000fe2000000006f */
[----:B------:R-:W-:Y:S01]  /*55f0*/  IMAD.WIDE R188, R252, 0x2, R162 ;  /* 0x00000002fcbc7825 */ /* 0x000fe200078e02a2 */
[----:B------:R-:W-:-:S03]  /*5600*/  PRMT R119, RZ, 0x7610, R119 ;  /* 0x00007610ff777816 */ /* 0x000fc60000000077 */
[----:B------:R-:W-:Y:S02]  /*5610*/  IMAD R90, R164, 0x16, RZ ;  /* 0x00000016a45a7824 */ /* 0x000fe400078e02ff */
[----:B------:R-:W-:Y:S01]  /*5620*/  IMAD.WIDE R206, R252, 0x2, R160 ;  /* 0x00000002fcce7825 */ /* 0x000fe200078e02a0 */
[----:B------:R-:W-:-:S03]  /*5630*/  PRMT R110, RZ, 0x7610, R110 ;  /* 0x00007610ff6e7816 */ /* 0x000fc6000000006e */
[----:B------:R-:W-:Y:S01]  /*5640*/  IMAD.WIDE R202, R93, 0x2, R162 ;  /* 0x000000025dca7825 */ /* 0x000fe200078e02a2 */
[----:B------:R0:W-:Y:S01]  /*5650*/  STL.64 [R1+0x3d0], R188 ;  /* 0x0003d0bc01007387 */ /* 0x0001e20000100a00 */
[----:B------:R-:W-:Y:S02]  /*5660*/  PRMT R109, RZ, 0x7610, R109 ;  /* 0x00007610ff6d7816 */ /* 0x000fe4000000006d */
[----:B------:R-:W-:Y:S01]  /*5670*/  IMAD.WIDE R204, R90, 0x2, R162 ;  /* 0x000000025acc7825 */ /* 0x000fe200078e02a2 */
[----:B------:R-:W-:Y:S01]  /*5680*/  STL.64 [R1+0x3c8], R206 ;  /* 0x0003c8ce01007387 */ /* 0x000fe20000100a00 */
[----:B------:R-:W-:Y:S02]  /*5690*/  PRMT R107, RZ, 0x7610, R107 ;  /* 0x00007610ff6b7816 */ /* 0x000fe4000000006b */
[----:B------:R-:W-:Y:S01]  /*56a0*/  IMAD R108, R164, 0x1e, RZ ;  /* 0x0000001ea46c7824 */ /* 0x000fe200078e02ff */
[----:B------:R1:W-:Y:S01]  /*56b0*/  STL.64 [R1+0x350], R202 ;  /* 0x000350ca01007387 */ /* 0x0003e20000100a00 */
[----:B------:R-:W-:-:S02]  /*56c0*/  PRMT R105, RZ, 0x7610, R105 ;  /* 0x00007610ff697816 */ /* 0x000fc40000000069 */
[----:B---3--:R-:W-:-:S05]  /*56d0*/  IABS R168, R149 ;  /* 0x0000009500a87213 */ /* 0x008fca0000000000 */
[----:B------:R-:W-:-:S04]  /*56e0*/  IMAD.MOV.U32 R0, RZ, RZ, R168 ;  /* 0x000000ffff007224 */ /* 0x000fc800078e00a8 */
[----:B------:R-:W3:Y:S01]  /*56f0*/  I2F.RP R178, R0 ;  /* 0x0000000000b27306 */ /* 0x000ee20000209400 */
[----:B------:R-:W-:-:S04]  /*5700*/  IMAD R168, R164, 0x5d, RZ ;  /* 0x0000005da4a87824 */ /* 0x000fc800078e02ff */
[----:B------:R-:W-:-:S04]  /*5710*/  IMAD.WIDE R166, R168, 0x2, R162 ;  /* 0x00000002a8a67825 */ /* 0x000fc800078e02a2 */
[----:B------:R-:W-:Y:S01]  /*5720*/  IMAD.WIDE R168, R168, 0x2, R160 ;  /* 0x00000002a8a87825 */ /* 0x000fe200078e02a0 */
[----:B------:R-:W2:Y:S04]  /*5730*/  @!P6 LDG.E.U16 R156, desc[UR6][R166.64] ;  /* 0x00000006a69ce981 */ /* 0x000ea8000c1e1500 */
[----:B------:R-:W2:Y:S01]  /*5740*/  @!P6 LDG.E.U16 R157, desc[UR6][R168.64] ;  /* 0x00000006a89de981 */ /* 0x000ea2000c1e1500 */
[----:B---3--:R-:W3:Y:S01]  /*5750*/  MUFU.RCP R178, R178 ;  /* 0x000000b200b27308 */ /* 0x008ee20000001000 */
[----:B------:R-:W-:Y:S01]  /*5760*/  ISETP.GE.U32.AND P6, PT, R179, 0x7fffff03, PT ;  /* 0x7fffff03b300780c */ /* 0x000fe20003fc6070 */
[----:B------:R-:W-:-:S05]  /*5770*/  VIADD R179, R132, 0xfffffff9 ;  /* 0xfffffff984b37836 */ /* 0x000fca0000000000 */
[----:B------:R-:W-:Y:S01]  /*5780*/  ISETP.GE.U32.AND P0, PT, R179, 0x7fffff7a, PT ;  /* 0x7fffff7ab300780c */ /* 0x000fe20003f06070 */
[----:B------:R-:W-:-:S05]  /*5790*/  VIADD R179, R132, 0xfffffff1 ;  /* 0xfffffff184b37836 */ /* 0x000fca0000000000 */
[----:B------:R-:W-:Y:S01]  /*57a0*/  ISETP.GE.U32.AND P3, PT, R179, 0x7fffff72, PT ;  /* 0x7fffff72b300780c */ /* 0x000fe20003f66070 */
[----:B---3--:R-:W-:Y:S02]  /*57b0*/  VIADD R187, R178, 0xffffffe ;  /* 0x0ffffffeb2bb7836 */ /* 0x008fe40000000000 */
[----:B------:R-:W-:-:S04]  /*57c0*/  IMAD.WIDE R178, R180, 0x2, R162 ;  /* 0x00000002b4b27825 */ /* 0x000fc800078e02a2 */
[----:B------:R0:W3:Y:S01]  /*57d0*/  @!P0 LDG.E.U16 R122, desc[UR6][R188.64] ;  /* 0x00000006bc7a8981 */ /* 0x0000e2000c1e1500 */
[----:B------:R-:W-:-:S03]  /*57e0*/  IMAD.WIDE R180, R180, 0x2, R160 ;  /* 0x00000002b4b47825 */ /* 0x000fc600078e02a0 */
[----:B------:R-:W2:Y:S04]  /*57f0*/  @!P4 LDG.E.U16 R165, desc[UR6][R178.64] ;  /* 0x00000006b2a5c981 */ /* 0x000ea8000c1e1500 */
[----:B------:R-:W2:Y:S01]  /*5800*/  @!P4 LDG.E.U16 R131, desc[UR6][R180.64] ;  /* 0x00000006b483c981 */ /* 0x000ea2000c1e1500 */
[----:B------:R-:W-:Y:S01]  /*5810*/  ISETP.GE.U32.AND P4, PT, R182, 0x7fffff6a, PT ;  /* 0x7fffff6ab600780c */ /* 0x000fe20003f86070 */
[C---:B------:R-:W-:Y:S02]  /*5820*/  IMAD.WIDE R182, R184.reuse, 0x2, R162 ;  /* 0x00000002b8b67825 */ /* 0x040fe400078e02a2 */
[----:B------:R-:W2:Y:S02]  /*5830*/  @!P3 LDG.E.U16 R111, desc[UR6][R202.64] ;  /* 0x00000006ca6fb981 */ /* 0x000ea4000c1e1500 */
[----:B------:R-:W-:-:S02]  /*5840*/  IMAD.WIDE R184, R184, 0x2, R160 ;  /* 0x00000002b8b87825 */ /* 0x000fc400078e02a0 */
[----:B------:R-:W2:Y:S04]  /*5850*/  @!P6 LDG.E.U16 R129, desc[UR6][R182.64] ;  /* 0x00000006b681e981 */ /* 0x000ea8000c1e1500 */
[----:B------:R-:W2:Y:S01]  /*5860*/  @!P6 LDG.E.U16 R249, desc[UR6][R184.64] ;  /* 0x00000006b8f9e981 */ /* 0x000ea2000c1e1500 */
[----:B------:R-:W-:Y:S01]  /*5870*/  ISETP.GE.U32.AND P6, PT, R251, 0x7fffff62, PT ;  /* 0x7fffff62fb00780c */ /* 0x000fe20003fc6070 */
[--C-:B0-----:R-:W-:Y:S02]  /*5880*/  IMAD.WIDE R188, R93, 0x2, R160.reuse ;  /* 0x000000025dbc7825 */ /* 0x101fe400078e02a0 */
[----:B-1----:R-:W2:Y:S04]  /*5890*/  LDL.LU.64 R202, [R1+0xfb8] ;  /* 0x000fb80001ca7983 */ /* 0x002ea80000300a00 */
[----:B------:R0:W-:Y:S04]  /*58a0*/  STL.64 [R1+0x2d0], R204 ;  /* 0x0002d0cc01007387 */ /* 0x0001e80000100a00 */
[----:B------:R-:W3:Y:S04]  /*58b0*/  @!P4 LDG.E.U16 R110, desc[UR6][R204.64] ;  /* 0x00000006cc6ec981 */ /* 0x000ee8000c1e1500 */
[----:B------:R1:W3:Y:S04]  /*58c0*/  @!P0 LDG.E.U16 R119, desc[UR6][R206.64] ;  /* 0x00000006ce778981 */ /* 0x0002e8000c1e1500 */
[----:B------:R4:W3:Y:S04]  /*58d0*/  @!P3 LDG.E.U16 R109, desc[UR6][R188.64] ;  /* 0x00000006bc6db981 */ /* 0x0008e8000c1e1500 */
[----:B0-----:R-:W3:Y:S01]  /*58e0*/  LDL.LU.64 R204, [R1+0xfb0] ;  /* 0x000fb00001cc7983 */ /* 0x001ee20000300a00 */
[----:B-1----:R-:W-:-:S03]  /*58f0*/  IMAD.WIDE R206, R90, 0x2, R160 ;  /* 0x000000025ace7825 */ /* 0x002fc600078e02a0 */
[----:B------:R4:W-:Y:S04]  /*5900*/  STL.64 [R1+0x348], R188 ;  /* 0x000348bc01007387 */ /* 0x0009e80000100a00 */
[----:B------:R0:W-:Y:S04]  /*5910*/  STL.64 [R1+0x2c8], R206 ;  /* 0x0002c8ce01007387 */ /* 0x0001e80000100a00 */
[----:B------:R-:W3:Y:S01]  /*5920*/  @!P4 LDG.E.U16 R107, desc[UR6][R206.64] ;  /* 0x00000006ce6bc981 */ /* 0x000ee2000c1e1500 */
[----:B----4-:R-:W-:-:S05]  /*5930*/  IMAD.WIDE R188, R108, 0x2, R162 ;  /* 0x000000026cbc7825 */ /* 0x010fca00078e02a2 */
[----:B------:R1:W4:Y:S04]  /*5940*/  @!P6 LDG.E.U16 R105, desc[UR6][R188.64] ;  /* 0x00000006bc69e981 */ /* 0x000328000c1e1500 */
[----:B0-----:R-:W4:Y:S04]  /*5950*/  LDL.LU.64 R206, [R1+0xfa8] ;  /* 0x000fa80001ce7983 */ /* 0x001f280000300a00 */
[----:B------:R0:W-:Y:S04]  /*5960*/  STL.64 [R1+0x250], R188 ;  /* 0x000250bc01007387 */ /* 0x0001e80000100a00 */
[----:B0-----:R-:W4:Y:S01]  /*5970*/  LDL.LU.64 R188, [R1+0xfa0] ;  /* 0x000fa00001bc7983 */ /* 0x001f220000300a00 */
[----:B------:R-:W0:Y:S01]  /*5980*/  F2I.FTZ.U32.TRUNC.NTZ R187, R187 ;  /* 0x000000bb00bb7305 */ /* 0x000e22000021f000 */
[----:B------:R-:W-:-:S02]  /*5990*/  SHF.R.U32.HI R252, RZ, 0x7, R135 ;  /* 0x00000007fffc7819 */ /* 0x000fc40000011687 */
[----:B------:R0:W-:Y:S02]  /*59a0*/  STS.U16 [R250+UR4+0x11400], R186 ;  /* 0x011400bafa007988 */ /* 0x0001e40008000404 */
[----:B------:R-:W-:Y:S01]  /*59b0*/  SGXT.U32 R252, R252, 0x1 ;  /* 0x00000001fcfc781a */ /* 0x000fe20000000000 */
[----:B0-----:R-:W-:Y:S02]  /*59c0*/  IMAD.MOV R251, RZ, RZ, -R187 ;  /* 0x000000fffffb7224 */ /* 0x001fe400078e0abb */
[----:B------:R-:W-:Y:S02]  /*59d0*/  IMAD.MOV.U32 R186, RZ, RZ, RZ ;  /* 0x000000ffffba7224 */ /* 0x000fe400078e00ff */
[----:B------:R-:W-:-:S04]  /*59e0*/  IMAD R251, R251, R0, RZ ;  /* 0x00000000fbfb7224 */ /* 0x000fc800078e02ff */
[----:B------:R-:W-:Y:S01]  /*59f0*/  IMAD.HI.U32 R251, R187, R251, R186 ;  /* 0x000000fbbbfb7227 */ /* 0x000fe200078e00ba */
[----:B------:R0:W-:Y:S04]  /*5a00*/  STS.U16 [R250+UR4+0x1800], R190 ;  /* 0x001800befa007988 */ /* 0x0001e80008000404 */
[----:B------:R-:W-:Y:S01]  /*5a10*/  STS.U16 [R250+UR4+0x1c00], R208 ;  /* 0x001c00d0fa007988 */ /* 0x000fe20008000404 */
[----:B0-----:R-:W-:-:S03]  /*5a20*/  LOP3.LUT R190, R250, 0x10, RZ, 0x3c, !PT ;  /* 0x00000010fabe7812 */ /* 0x001fc600078e3cff */
[----:B------:R-:W-:Y:S04]  /*5a30*/  STS.U16 [R250+UR4+0x12800], R201 ;  /* 0x012800c9fa007988 */ /* 0x000fe80008000404 */
        /* <DEDUP_REMOVED lines=9> */
[----:B------:R-:W-:Y:S01]  /*5ad0*/  STS.U16 [R250+UR4+0x13c00], R191 ;  /* 0x013c00bffa007988 */ /* 0x000fe20008000404 */
[----:B------:R-:W-:-:S02]  /*5ae0*/  PRMT R92, RZ, 0x7610, R92 ;  /* 0x00007610ff5c7816 */ /* 0x000fc4000000005c */
[----:B------:R-:W-:Y:S02]  /*5af0*/  PRMT R97, RZ, 0x7610, R97 ;  /* 0x00007610ff617816 */ /* 0x000fe40000000061 */
[----:B------:R-:W-:Y:S01]  /*5b00*/  PRMT R106, RZ, 0x7610, R106 ;  /* 0x00007610ff6a7816 */ /* 0x000fe2000000006a */
[----:B--2---:R-:W-:Y:S04]  /*5b10*/  STS.U16 [R250+UR4+0x12400], R203 ;  /* 0x012400cbfa007988 */ /* 0x004fe80008000404 */
[----:B------:R-:W-:Y:S04]  /*5b20*/  STS.U16 [R250+UR4+0x2800], R202 ;  /* 0x002800cafa007988 */ /* 0x000fe80008000404 */
[----:B---3--:R-:W-:Y:S04]  /*5b30*/  STS.U16 [R250+UR4+0x12000], R205 ;  /* 0x012000cdfa007988 */ /* 0x008fe80008000404 */
[----:B------:R-:W-:Y:S01]  /*5b40*/  STS.U16 [R250+UR4+0x2400], R204 ;  /* 0x002400ccfa007988 */ /* 0x000fe20008000404 */
[----:B----4-:R-:W-:-:S05]  /*5b50*/  IMAD.SHL.U32 R90, R188, 0x40, RZ ;  /* 0x00000040bc5a7824 */ /* 0x010fca00078e00ff */
[----:B------:R-:W-:-:S04]  /*5b60*/  LOP3.LUT R252, R90, R252, RZ, 0xfc, !PT ;  /* 0x000000fc5afc7212 */ /* 0x000fc800078efcff */
[----:B------:R-:W-:-:S05]  /*5b70*/  IABS R186, R252 ;  /* 0x000000fc00ba7213 */ /* 0x000fca0000000000 */
[----:B------:R-:W-:Y:S01]  /*5b80*/  IMAD.HI.U32 R187, R251, R186, RZ ;  /* 0x000000bafbbb7227 */ /* 0x000fe200078e00ff */
[----:B-1----:R-:W-:-:S03]  /*5b90*/  LOP3.LUT R188, R252, 0x2, RZ, 0xfc, !PT ;  /* 0x00000002fcbc7812 */ /* 0x002fc600078efcff */
[----:B------:R-:W-:Y:S01]  /*5ba0*/  IMAD.MOV R187, RZ, RZ, -R187 ;  /* 0x000000ffffbb7224 */ /* 0x000fe200078e0abb */
[----:B------:R0:W-:Y:S03]  /*5bb0*/  STL [R1+0x434], R90 ;  /* 0x0004345a01007387 */ /* 0x0001e60000100800 */
[----:B0-----:R-:W-:Y:S01]  /*5bc0*/  IMAD R90, R0, R187, R186 ;  /* 0x000000bb005a7224 */ /* 0x001fe200078e02ba */
[----:B------:R-:W-:-:S05]  /*5bd0*/  IABS R186, R188 ;  /* 0x000000bc00ba7213 */ /* 0x000fca0000000000 */
[----:B------:R-:W-:Y:S01]  /*5be0*/  IMAD.HI.U32 R187, R251, R186, RZ ;  /* 0x000000bafbbb7227 */ /* 0x000fe200078e00ff */
[----:B------:R-:W-:Y:S03]  /*5bf0*/  STS.U16 [R250+UR4+0x11800], R189 ;  /* 0x011800bdfa007988 */ /* 0x000fe60008000404 */
[----:B------:R-:W-:Y:S01]  /*5c00*/  IMAD.MOV R187, RZ, RZ, -R187 ;  /* 0x000000ffffbb7224 */ /* 0x000fe200078e0abb */
[----:B------:R-:W-:Y:S03]  /*5c10*/  STS.U16 [R250+UR4+0x11c00], R207 ;  /* 0x011c00cffa007988 */ /* 0x000fe60008000404 */
[----:B------:R-:W-:Y:S01]  /*5c20*/  IMAD R93, R0, R187, R186 ;  /* 0x000000bb005d7224 */ /* 0x000fe200078e02ba */
[----:B------:R0:W-:Y:S01]  /*5c30*/  STS.U16 [R250+UR4+0x2000], R206 ;  /* 0x002000cefa007988 */ /* 0x0001e20008000404 */
[----:B------:R-:W-:-:S03]  /*5c40*/  VIADD R186, R132, 0xfffffff8 ;  /* 0xfffffff884ba7836 */ /* 0x000fc60000000000 */
[----:B------:R-:W-:Y:S04]  /*5c50*/  STS.U16 [R190+UR4+0x480], R233 ;  /* 0x000480e9be007988 */ /* 0x000fe80008000404 */
[----:B------:R-:W-:Y:S04]  /*5c60*/  STS.U16 [R190+UR4+0x10480], R232 ;  /* 0x010480e8be007988 */ /* 0x000fe80008000404 */
[----:B------:R-:W-:Y:S01]  /*5c70*/  STS.U16 [R190+UR4+0x880], R231 ;  /* 0x000880e7be007988 */ /* 0x000fe20008000404 */
[----:B------:R-:W-:-:S03]  /*5c80*/  ISETP.GE.U32.AND P0, PT, R186, 0x7fffff79, PT ;  /* 0x7fffff79ba00780c */ /* 0x000fc60003f06070 */
[----:B------:R-:W-:Y:S01]  /*5c90*/  STS.U16 [R190+UR4+0x10880], R230 ;  /* 0x010880e6be007988 */ /* 0x000fe20008000404 */
[----:B------:R-:W-:-:S03]  /*5ca0*/  IMAD R186, R164, 0x7, RZ ;  /* 0x00000007a4ba7824 */ /* 0x000fc600078e02ff */
[----:B------:R-:W-:Y:S04]  /*5cb0*/  STS.U16 [R190+UR4+0xc80], R229 ;  /* 0x000c80e5be007988 */ /* 0x000fe80008000404 */
[----:B------:R-:W-:Y:S04]  /*5cc0*/  STS.U16 [R190+UR4+0x10c80], R228 ;  /* 0x010c80e4be007988 */ /* 0x000fe80008000404 */
[----:B------:R-:W-:Y:S04]  /*5cd0*/  STS.U16 [R190+UR4+0x1080], R227 ;  /* 0x001080e3be007988 */ /* 0x000fe80008000404 */
[----:B------:R-:W-:Y:S01]  /*5ce0*/  STS.U16 [R190+UR4+0x11080], R226 ;  /* 0x011080e2be007988 */ /* 0x000fe20008000404 */
[----:B------:R-:W-:-:S03]  /*5cf0*/  ISETP.GE.AND P3, PT, R188, RZ, PT ;  /* 0x000000ffbc00720c */ /* 0x000fc60003f66270 */
[----:B------:R-:W-:Y:S01]  /*5d00*/  STS.U16 [R190+UR4+0x1480], R225 ;  /* 0x001480e1be007988 */ /* 0x000fe20008000404 */
[----:B0-----:R-:W-:-:S03]  /*5d10*/  IMAD.WIDE R206, R186, 0x2, R162 ;  /* 0x00000002bace7825 */ /* 0x001fc600078e02a2 */
[----:B------:R-:W-:Y:S01]  /*5d20*/  STS.U16 [R190+UR4+0x11480], R224 ;  /* 0x011480e0be007988 */ /* 0x000fe20008000404 */
[----:B------:R-:W-:-:S03]  /*5d30*/  IMAD.WIDE R188, R186, 0x2, R160 ;  /* 0x00000002babc7825 */ /* 0x000fc600078e02a0 */
[----:B------:R-:W-:Y:S04]  /*5d40*/  STS.U16 [R190+UR4+0x1880], R223 ;  /* 0x001880dfbe007988 */ /* 0x000fe80008000404 */
[----:B------:R-:W-:Y:S04]  /*5d50*/  STS.U16 [R190+UR4+0x11880], R222 ;  /* 0x011880debe007988 */ /* 0x000fe80008000404 */
[----:B------:R-:W-:Y:S04]  /*5d60*/  STS.U16 [R190+UR4+0x1c80], R221 ;  /* 0x001c80ddbe007988 */ /* 0x000fe80008000404 */
[----:B------:R-:W-:Y:S04]  /*5d70*/  STS.U16 [R190+UR4+0x11c80], R220 ;  /* 0x011c80dcbe007988 */ /* 0x000fe80008000404 */
[----:B------:R-:W-:Y:S04]  /*5d80*/  STS.U16 [R190+UR4+0x2080], R219 ;  /* 0x002080dbbe007988 */ /* 0x000fe80008000404 */
[----:B------:R-:W-:Y:S01]  /*5d90*/  STS.U16 [R190+UR4+0x12080], R218 ;  /* 0x012080dabe007988 */ /* 0x000fe20008000404 */
[----:B------:R-:W-:-:S03]  /*5da0*/  VIADD R187, R132, 0xfffffff0 ;  /* 0xfffffff084bb7836 */ /* 0x000fc60000000000 */
[----:B------:R-:W-:Y:S04]  /*5db0*/  STS.U16 [R190+UR4+0x2480], R217 ;  /* 0x002480d9be007988 */ /* 0x000fe80008000404 */
[----:B------:R-:W-:Y:S04]  /*5dc0*/  STL.64 [R1+0x3c0], R206 ;  /* 0x0003c0ce01007387 */ /* 0x000fe80000100a00 */
[----:B------:R-:W-:Y:S04]  /*5dd0*/  STS.U16 [R190+UR4+0x12480], R216 ;  /* 0x012480d8be007988 */ /* 0x000fe80008000404 */
[----:B------:R-:W-:Y:S01]  /*5de0*/  STL.64 [R1+0x3b8], R188 ;  /* 0x0003b8bc01007387 */ /* 0x000fe20000100a00 */
[----:B------:R-:W-:-:S03]  /*5df0*/  VIADD R186, R132, 0xffffffe8 ;  /* 0xffffffe884ba7836 */ /* 0x000fc60000000000 */
[----:B------:R-:W-:Y:S04]  /*5e00*/  STS.U16 [R190+UR4+0x2880], R215 ;  /* 0x002880d7be007988 */ /* 0x000fe80008000404 */
[----:B------:R-:W2:Y:S04]  /*5e10*/  LDL.LU R193, [R1+0x244] ;  /* 0x0002440001c17983 */ /* 0x000ea80000300800 */
[----:B------:R-:W-:Y:S04]  /*5e20*/  STS.U16 [R190+UR4+0x12880], R214 ;  /* 0x012880d6be007988 */ /* 0x000fe80008000404 */
[----:B------:R-:W3:Y:S04]  /*5e30*/  LDL.LU R194, [R1+0x240] ;  /* 0x0002400001c27983 */ /* 0x000ee80000300800 */
[----:B------:R-:W-:Y:S04]  /*5e40*/  STS.U16 [R190+UR4+0x2c80], R213 ;  /* 0x002c80d5be007988 */ /* 0x000fe80008000404 */
[----:B------:R-:W4:Y:S01]  /*5e50*/  LDL.LU R195, [R1+0x23c] ;  /* 0x00023c0001c37983 */ /* 0x000f220000300800 */
[----:B------:R-:W-:-:S03]  /*5e60*/  ISETP.GE.U32.AND P4, PT, R187, 0x7fffff71, PT ;  /* 0x7fffff71bb00780c */ /* 0x000fc60003f86070 */
[----:B------:R-:W-:Y:S04]  /*5e70*/  STS.U16 [R190+UR4+0x12c80], R212 ;  /* 0x012c80d4be007988 */ /* 0x000fe80008000404 */
[----:B------:R-:W4:Y:S04]  /*5e80*/  LDL.LU R196, [R1+0x238] ;  /* 0x0002380001c47983 */ /* 0x000f280000300800 */
[----:B------:R-:W-:Y:S04]  /*5e90*/  STS.U16 [R190+UR4+0x3080], R211 ;  /* 0x003080d3be007988 */ /* 0x000fe80008000404 */
[----:B------:R-:W4:Y:S04]  /*5ea0*/  LDL.LU R197, [R1+0x1d4] ;  /* 0x0001d40001c57983 */ /* 0x000f280000300800 */
[----:B------:R0:W-:Y:S04]  /*5eb0*/  STS.U16 [R190+UR4+0x13080], R210 ;  /* 0x013080d2be007988 */ /* 0x0001e80008000404 */
[----:B------:R-:W4:Y:S04]  /*5ec0*/  LDL.LU R198, [R1+0x1d0] ;  /* 0x0001d00001c67983 */ /* 0x000f280000300800 */
[----:B------:R-:W-:Y:S04]  /*5ed0*/  STS.U16 [R190+UR4+0x3480], R209 ;  /* 0x003480d1be007988 */ /* 0x000fe80008000404 */
[----:B------:R-:W4:Y:S04]  /*5ee0*/  LDL.LU R199, [R1+0x1cc] ;  /* 0x0001cc0001c77983 */ /* 0x000f280000300800 */
[----:B------:R-:W4:Y:S04]  /*5ef0*/  @!P0 LDG.E.U16 R92, desc[UR6][R206.64] ;  /* 0x00000006ce5c8981 */ /* 0x000f28000c1e1500 */
[----:B------:R-:W4:Y:S01]  /*5f00*/  @!P0 LDG.E.U16 R97, desc[UR6][R188.64] ;  /* 0x00000006bc618981 */ /* 0x000f22000c1e1500 */
[----:B------:R-:W-:Y:S01]  /*5f10*/  ISETP.GE.U32.AND P0, PT, R186, 0x7fffff69, PT ;  /* 0x7fffff69ba00780c */ /* 0x000fe20003f06070 */
[----:B------:R-:W-:-:S02]  /*5f20*/  IMAD R186, R164, 0xf, RZ ;  /* 0x0000000fa4ba7824 */ /* 0x000fc400078e02ff */
[----:B------:R-:W-:Y:S04]  /*5f30*/  STS.U16 [R190+UR4+0x13480], R236 ;  /* 0x013480ecbe007988 */ /* 0x000fe80008000404 */
[----:B------:R-:W4:Y:S04]  /*5f40*/  LDL.LU R200, [R1+0x1c8] ;  /* 0x0001c80001c87983 */ /* 0x000f280000300800 */
[----:B------:R-:W-:Y:S04]  /*5f50*/  STS.U16 [R190+UR4+0x3880], R235 ;  /* 0x003880ebbe007988 */ /* 0x000fe80008000404 */
[----:B------:R-:W4:Y:S04]  /*5f60*/  LDL.LU R201, [R1+0x1c4] ;  /* 0x0001c40001c97983 */ /* 0x000f280000300800 */
[----:B------:R-:W-:Y:S04]  /*5f70*/  STS.U16 [R190+UR4+0x13880], R234 ;  /* 0x013880eabe007988 */ /* 0x000fe80008000404 */
[----:B------:R-:W4:Y:S01]  /*5f80*/  LDL.LU R202, [R1+0x1c0] ;  /* 0x0001c00001ca7983 */ /* 0x000f220000300800 */
[----:B0-----:R-:W-:-:S03]  /*5f90*/  IMAD.WIDE R210, R186, 0x2, R162 ;  /* 0x00000002bad27825 */ /* 0x001fc600078e02a2 */
[----:B------:R-:W-:Y:S04]  /*5fa0*/  STS.U16 [R190+UR4+0x3c80], R238 ;  /* 0x003c80eebe007988 */ /* 0x000fe80008000404 */
[----:B------:R-:W4:Y:S04]  /*5fb0*/  LDL.LU R203, [R1+0x1bc] ;  /* 0x0001bc0001cb7983 */ /* 0x000f280000300800 */
[----:B------:R-:W-:Y:S04]  /*5fc0*/  STS.U16 [R190+UR4+0x13c80], R237 ;  /* 0x013c80edbe007988 */ /* 0x000fe80008000404 */
[----:B------:R-:W4:Y:S04]  /*5fd0*/  LDL.LU R204, [R1+0x1b8] ;  /* 0x0001b80001cc7983 */ /* 0x000f280000300800 */
[----:B------:R-:W-:Y:S04]  /*5fe0*/  STS.U16 [R190+UR4+0x80], R248 ;  /* 0x000080f8be007988 */ /* 0x000fe80008000404 */
[----:B------:R-:W4:Y:S04]  /*5ff0*/  LDL.LU R205, [R1+0x154] ;  /* 0x0001540001cd7983 */ /* 0x000f280000300800 */
[----:B------:R0:W-:Y:S04]  /*6000*/  STS.U16 [R190+UR4+0x10080], R247 ;  /* 0x010080f7be007988 */ /* 0x0001e80008000404 */
[----:B------:R-:W4:Y:S04]  /*6010*/  LDL.LU R206, [R1+0x150] ;  /* 0x0001500001ce7983 */ /* 0x000f280000300800 */
[----:B------:R-:W4:Y:S01]  /*6020*/  LDL.LU R207, [R1+0x14c] ;  /* 0x00014c0001cf7983 */ /* 0x000f220000300800 */
[----:B0-----:R-:W-:-:S03]  /*6030*/  IMAD.WIDE R190, R186, 0x2, R160 ;  /* 0x00000002babe7825 */ /* 0x001fc600078e02a0 */
[----:B------:R-:W4:Y:S04]  /*6040*/  LDL.LU R208, [R1+0x148] ;  /* 0x0001480001d07983 */ /* 0x000f280000300800 */
[----:B------:R-:W4:Y:S04]  /*6050*/  LDL.LU R188, [R1+0x144] ;  /* 0x0001440001bc7983 */ /* 0x000f280000300800 */
[----:B------:R-:W4:Y:S04]  /*6060*/  LDL.LU R189, [R1+0x140] ;  /* 0x0001400001bd7983 */ /* 0x000f280000300800 */
[----:B------:R-:W-:Y:S04]  /*6070*/  STL.64 [R1+0x340], R210 ;  /* 0x000340d201007387 */ /* 0x000fe80000100a00 */
[----:B------:R0:W-:Y:S04]  /*6080*/  STL.64 [R1+0x338], R190 ;  /* 0x000338be01007387 */ /* 0x0001e80000100a00 */
[----:B------:R-:W4:Y:S04]  /*6090*/  @!P4 LDG.E.U16 R106, desc[UR6][R190.64] ;  /* 0x00000006be6ac981 */ /* 0x000f28000c1e1500 */
[----:B0-----:R-:W4:Y:S01]  /*60a0*/  LDL.LU R190, [R1+0x13c] ;  /* 0x00013c0001be7983 */ /* 0x001f220000300800 */
[----:B------:R-:W-:Y:S01]  /*60b0*/  PRMT R159, RZ, 0x7610, R159 ;  /* 0x00007610ff9f7816 */ /* 0x000fe2000000009f */
[----:B------:R-:W-:-:S04]  /*60c0*/  IMAD R187, R164, 0x17, RZ ;  /* 0x00000017a4bb7824 */ /* 0x000fc800078e02ff */
[----:B------:R-:W-:Y:S01]  /*60d0*/  IMAD.WIDE R212, R187, 0x2, R162 ;  /* 0x00000002bbd47825 */ /* 0x000fe200078e02a2 */
[----:B------:R0:W4:Y:S01]  /*60e0*/  @!P4 LDG.E.U16 R159, desc[UR6][R210.64] ;  /* 0x00000006d29fc981 */ /* 0x000122000c1e1500 */
[----:B------:R-:W-:-:S03]  /*60f0*/  LOP3.LUT R209, R250, 0x20, RZ, 0x3c, !PT ;  /* 0x00000020fad17812 */ /* 0x000fc600078e3cff */
[----:B------:R-:W-:Y:S01]  /*6100*/  STL.64 [R1+0x2c0], R212 ;  /* 0x0002c0d401007387 */ /* 0x000fe20000100a00 */
[----:B0-----:R-:W-:-:S03]  /*6110*/  IMAD.WIDE R210, R187, 0x2, R160 ;  /* 0x00000002bbd27825 */ /* 0x001fc600078e02a0 */
[----:B------:R-:W-:Y:S04]  /*6120*/  STS.U16 [R209+UR4+0x100], R246 ;  /* 0x000100f6d1007988 */ /* 0x000fe80008000404 */
[----:B------:R-:W-:Y:S04]  /*6130*/  STL.64 [R1+0x2b8], R210 ;  /* 0x0002b8d201007387 */ /* 0x000fe80000100a00 */
[----:B------:R-:W4:Y:S04]  /*6140*/  LDL.LU R226, [R1+0x138] ;  /* 0x0001380001e27983 */ /* 0x000f280000300800 */
[----:B------:R-:W4:Y:S04]  /*6150*/  LDL.LU R227, [R1+0xd4] ;  /* 0x0000d40001e37983 */ /* 0x000f280000300800 */
[----:B------:R-:W4:Y:S04]  /*6160*/  LDL.LU R228, [R1+0xd0] ;  /* 0x0000d00001e47983 */ /* 0x000f280000300800 */
[----:B------:R-:W4:Y:S04]  /*6170*/  LDL.LU R229, [R1+0x444] ;  /* 0x0004440001e57983 */ /* 0x000f280000300800 */
[----:B------:R-:W-:Y:S04]  /*6180*/  STS.U16 [R209+UR4+0x10100], R245 ;  /* 0x010100f5d1007988 */ /* 0x000fe80008000404 */
[----:B------:R-:W4:Y:S04]  /*6190*/  LDL R230, [R1+0x440] ;  /* 0x0004400001e67983 */ /* 0x000f280000100800 */
[----:B------:R-:W-:Y:S04]  /*61a0*/  STS.U16 [R209+UR4+0x500], R244 ;  /* 0x000500f4d1007988 */ /* 0x000fe80008000404 */
[----:B------:R-:W4:Y:S04]  /*61b0*/  LDL.LU R231, [R1+0x24c] ;  /* 0x00024c0001e77983 */ /* 0x000f280000300800 */
[----:B------:R-:W-:Y:S04]  /*61c0*/  STS.U16 [R209+UR4+0x10500], R243 ;  /* 0x010500f3d1007988 */ /* 0x000fe80008000404 */
[----:B------:R-:W4:Y:S04]  /*61d0*/  LDL.LU R232, [R1+0x248] ;  /* 0x0002480001e87983 */ /* 0x000f280000300800 */
[----:B------:R-:W-:Y:S04]  /*61e0*/  STS.U16 [R209+UR4+0x900], R242 ;  /* 0x000900f2d1007988 */ /* 0x000fe80008000404 */
[----:B------:R-:W4:Y:S04]  /*61f0*/  LDL.LU R233, [R1+0x4c0] ;  /* 0x0004c00001e97983 */ /* 0x000f280000300800 */
[----:B------:R-:W-:Y:S04]  /*6200*/  STS.U16 [R209+UR4+0x10900], R241 ;  /* 0x010900f1d1007988 */ /* 0x000fe80008000404 */
[----:B------:R-:W4:Y:S04]  /*6210*/  LDL.LU R191, [R1+0x4bc] ;  /* 0x0004bc0001bf7983 */ /* 0x000f280000300800 */
[----:B------:R-:W4:Y:S04]  /*6220*/  LDL.LU R192, [R1+0x4b8] ;  /* 0x0004b80001c07983 */ /* 0x000f280000300800 */
[----:B--2---:R0:W-:Y:S04]  /*6230*/  STS.U16 [R209+UR4+0xd00], R193 ;  /* 0x000d00c1d1007988 */ /* 0x0041e80008000404 */
[----:B---3--:R1:W-:Y:S04]  /*6240*/  STS.U16 [R209+UR4+0x10d00], R194 ;  /* 0x010d00c2d1007988 */ /* 0x0083e80008000404 */
[----:B0-----:R-:W2:Y:S04]  /*6250*/  LDL.LU R193, [R1+0x4b4] ;  /* 0x0004b40001c17983 */ /* 0x001ea80000300800 */
[----:B----4-:R0:W-:Y:S04]  /*6260*/  STS.U16 [R209+UR4+0x1100], R195 ;  /* 0x001100c3d1007988 */ /* 0x0101e80008000404 */
[----:B-1----:R-:W3:Y:S04]  /*6270*/  LDL.LU R194, [R1+0x4b0] ;  /* 0x0004b00001c27983 */ /* 0x002ee80000300800 */
[----:B------:R1:W-:Y:S04]  /*6280*/  STS.U16 [R209+UR4+0x11100], R196 ;  /* 0x011100c4d1007988 */ /* 0x0003e80008000404 */
[----:B0-----:R-:W4:Y:S04]  /*6290*/  LDL.LU R195, [R1+0x4ac] ;  /* 0x0004ac0001c37983 */ /* 0x001f280000300800 */
[----:B------:R0:W-:Y:S04]  /*62a0*/  STS.U16 [R209+UR4+0x1500], R197 ;  /* 0x001500c5d1007988 */ /* 0x0001e80008000404 */
[----:B-1----:R-:W4:Y:S04]  /*62b0*/  LDL.LU R196, [R1+0x4a8] ;  /* 0x0004a80001c47983 */ /* 0x002f280000300800 */
[----:B------:R1:W-:Y:S04]  /*62c0*/  STS.U16 [R209+UR4+0x11500], R198 ;  /* 0x011500c6d1007988 */ /* 0x0003e80008000404 */
[----:B0-----:R-:W4:Y:S04]  /*62d0*/  LDL.LU R197, [R1+0x4a4] ;  /* 0x0004a40001c57983 */ /* 0x001f280000300800 */
[----:B------:R0:W-:Y:S04]  /*62e0*/  STS.U16 [R209+UR4+0x1900], R199 ;  /* 0x001900c7d1007988 */ /* 0x0001e80008000404 */
[----:B-1----:R-:W4:Y:S04]  /*62f0*/  LDL.LU R198, [R1+0x4a0] ;  /* 0x0004a00001c67983 */ /* 0x002f280000300800 */
[----:B0-----:R-:W4:Y:S04]  /*6300*/  LDL.LU R199, [R1+0x49c] ;  /* 0x00049c0001c77983 */ /* 0x001f280000300800 */
[----:B------:R0:W-:Y:S04]  /*6310*/  STS.U16 [R209+UR4+0x11900], R200 ;  /* 0x011900c8d1007988 */ /* 0x0001e80008000404 */
        /* <DEDUP_REMOVED lines=22> */
[----:B-1----:R-:W4:Y:S01]  /*6480*/  LDL.LU R190, [R1+0x46c] ;  /* 0x00046c0001be7983 */ /* 0x002f220000300800 */
[----:B------:R-:W-:-:S03]  /*6490*/  LOP3.LUT R187, R250, 0x30, RZ, 0x3c, !PT ;  /* 0x00000030fabb7812 */ /* 0x000fc600078e3cff */
        /* <DEDUP_REMOVED lines=10> */
[----:B------:R-:W-:Y:S01]  /*6540*/  VIADD R186, R132, 0xffffffe0 ;  /* 0xffffffe084ba7836 */ /* 0x000fe20000000000 */
[----:B------:R-:W-:-:S02]  /*6550*/  PRMT R121, RZ, 0x7610, R121 ;  /* 0x00007610ff797816 */ /* 0x000fc40000000079 */
[----:B------:R-:W-:Y:S02]  /*6560*/  PRMT R120, RZ, 0x7610, R120 ;  /* 0x00007610ff787816 */ /* 0x000fe40000000078 */
[----:B------:R-:W-:Y:S01]  /*6570*/  ISETP.GE.U32.AND P4, PT, R186, 0x7fffff61, PT ;  /* 0x7fffff61ba00780c */ /* 0x000fe20003f86070 */
[----:B------:R-:W-:Y:S01]  /*6580*/  VIADD R186, R132, 0xffffffd9 ;  /* 0xffffffd984ba7836 */ /* 0x000fe20000000000 */
[----:B------:R-:W4:Y:S04]  /*6590*/  @!P0 LDG.E.U16 R121, desc[UR6][R212.64] ;  /* 0x00000006d4798981 */ /* 0x000f28000c1e1500 */
[----:B------:R-:W4:Y:S01]  /*65a0*/  @!P0 LDG.E.U16 R120, desc[UR6][R210.64] ;  /* 0x00000006d2788981 */ /* 0x000f22000c1e1500 */
[----:B------:R-:W-:Y:S02]  /*65b0*/  ISETP.GE.U32.AND P0, PT, R186, 0x7fffff5a, PT ;  /* 0x7fffff5aba00780c */ /* 0x000fe40003f06070 */
[C---:B------:R-:W-:Y:S01]  /*65c0*/  LOP3.LUT R186, R250.reuse, 0x40, RZ, 0x3c, !PT ;  /* 0x00000040faba7812 */ /* 0x040fe200078e3cff */
[----:B--2---:R-:W-:Y:S04]  /*65d0*/  STS.U16 [R187+UR4+0x10580], R193 ;  /* 0x010580c1bb007988 */ /* 0x004fe80008000404 */
[----:B---3--:R-:W-:Y:S04]  /*65e0*/  STS.U16 [R187+UR4+0x980], R194 ;  /* 0x000980c2bb007988 */ /* 0x008fe80008000404 */
[----:B----4-:R-:W-:Y:S04]  /*65f0*/  STS.U16 [R187+UR4+0x10980], R195 ;  /* 0x010980c3bb007988 */ /* 0x010fe80008000404 */
        /* <DEDUP_REMOVED lines=16> */
[----:B------:R0:W-:Y:S04]  /*6700*/  STS.U16 [R187+UR4+0x2d80], R70 ;  /* 0x002d8046bb007988 */ /* 0x0001e80008000404 */
[----:B------:R1:W-:Y:S04]  /*6710*/  STS.U16 [R187+UR4+0x12d80], R71 ;  /* 0x012d8047bb007988 */ /* 0x0003e80008000404 */
[----:B------:R2:W-:Y:S04]  /*6720*/  STS.U16 [R187+UR4+0x3180], R72 ;  /* 0x00318048bb007988 */ /* 0x0005e80008000404 */
[----:B0-----:R-:W5:Y:S04]  /*6730*/  LDL.LU R70, [R1+0xf98] ;  /* 0x000f980001467983 */ /* 0x001f680000300800 */
[----:B------:R0:W-:Y:S04]  /*6740*/  STS.U16 [R187+UR4+0x13180], R73 ;  /* 0x01318049bb007988 */ /* 0x0001e80008000404 */
[----:B-1----:R-:W5:Y:S04]  /*6750*/  LDL.LU R71, [R1+0xf94] ;  /* 0x000f940001477983 */ /* 0x002f680000300800 */
[----:B------:R1:W-:Y:S04]  /*6760*/  STS.U16 [R187+UR4+0x3580], R74 ;  /* 0x0035804abb007988 */ /* 0x0003e80008000404 */
[----:B--2---:R-:W5:Y:S04]  /*6770*/  LDL.LU R72, [R1+0xf90] ;  /* 0x000f900001487983 */ /* 0x004f680000300800 */
        /* <DEDUP_REMOVED lines=23> */
[----:B--2---:R-:W2:Y:S04]  /*68f0*/  LDL.LU R84, [R1+0xf60] ;  /* 0x000f600001547983 */ /* 0x004ea80000300800 */
[----:B------:R3:W-:Y:S04]  /*6900*/  STS.U16 [R186+UR4+0x10e00], R86 ;  /* 0x010e0056ba007988 */ /* 0x0007e80008000404 */
[----:B0-----:R-:W4:Y:S04]  /*6910*/  LDL.LU R85, [R1+0xf5c] ;  /* 0x000f5c0001557983 */ /* 0x001f280000300800 */
[----:B------:R0:W-:Y:S04]  /*6920*/  STS.U16 [R186+UR4+0x1200], R88 ;  /* 0x00120058ba007988 */ /* 0x0001e80008000404 */
[----:B-1----:R-:W2:Y:S04]  /*6930*/  LDL.LU R87, [R1+0xf58] ;  /* 0x000f580001577983 */ /* 0x002ea80000300800 */
[----:B------:R1:W-:Y:S04]  /*6940*/  STS.U16 [R186+UR4+0x11200], R89 ;  /* 0x01120059ba007988 */ /* 0x0003e80008000404 */
[----:B---3--:R-:W5:Y:S04]  /*6950*/  LDL.LU R86, [R1+0xf54] ;  /* 0x000f540001567983 */ /* 0x008f680000300800 */
[----:B------:R3:W-:Y:S04]  /*6960*/  STS.U16 [R186+UR4+0x1600], R91 ;  /* 0x0016005bba007988 */ /* 0x0007e80008000404 */
[----:B0-----:R-:W2:Y:S04]  /*6970*/  LDL.LU R88, [R1+0xf50] ;  /* 0x000f500001587983 */ /* 0x001ea80000300800 */
[----:B------:R0:W-:Y:S04]  /*6980*/  STS.U16 [R186+UR4+0x11600], R94 ;  /* 0x0116005eba007988 */ /* 0x0001e80008000404 */
[----:B-1----:R-:W2:Y:S04]  /*6990*/  LDL.LU R89, [R1+0xf4c] ;  /* 0x000f4c0001597983 */ /* 0x002ea80000300800 */
[----:B------:R1:W-:Y:S04]  /*69a0*/  STS.U16 [R186+UR4+0x1a00], R95 ;  /* 0x001a005fba007988 */ /* 0x0003e80008000404 */
[----:B---3--:R-:W3:Y:S04]  /*69b0*/  LDL.LU R91, [R1+0xf48] ;  /* 0x000f4800015b7983 */ /* 0x008ee80000300800 */
[----:B------:R1:W-:Y:S04]  /*69c0*/  STS.U16 [R186+UR4+0x11a00], R96 ;  /* 0x011a0060ba007988 */ /* 0x0003e80008000404 */
[----:B0-----:R-:W2:Y:S04]  /*69d0*/  LDL.LU R94, [R1+0xf44] ;  /* 0x000f4400015e7983 */ /* 0x001ea80000300800 */
[----:B------:R0:W-:Y:S04]  /*69e0*/  STS.U16 [R186+UR4+0x1e00], R98 ;  /* 0x001e0062ba007988 */ /* 0x0001e80008000404 */
[----:B-1----:R-:W2:Y:S04]  /*69f0*/  LDL.LU R95, [R1+0xf40] ;  /* 0x000f4000015f7983 */ /* 0x002ea80000300800 */
[----:B------:R1:W-:Y:S04]  /*6a00*/  STS.U16 [R186+UR4+0x11e00], R99 ;  /* 0x011e0063ba007988 */ /* 0x0003e80008000404 */
[----:B------:R-:W2:Y:S04]  /*6a10*/  LDL.LU R96, [R1+0xf3c] ;  /* 0x000f3c0001607983 */ /* 0x000ea80000300800 */
        /* <DEDUP_REMOVED lines=19> */
[----:B0-----:R-:W3:Y:S04]  /*6b50*/  LDL.LU R114, [R1+0xf14] ;  /* 0x000f140001727983 */ /* 0x001ee80000300800 */
[----:B------:R0:W-:Y:S04]  /*6b60*/  STS.U16 [R186+UR4+0x3600], R117 ;  /* 0x00360075ba007988 */ /* 0x0001e80008000404 */
[----:B-1----:R-:W3:Y:S04]  /*6b70*/  LDL.LU R115, [R1+0xf10] ;  /* 0x000f100001737983 */ /* 0x002ee80000300800 */
[----:B------:R1:W-:Y:S04]  /*6b80*/  STS.U16 [R186+UR4+0x13600], R124 ;  /* 0x0136007cba007988 */ /* 0x0003e80008000404 */
[----:B------:R-:W3:Y:S04]  /*6b90*/  LDL.LU R116, [R1+0xf0c] ;  /* 0x000f0c0001747983 */ /* 0x000ee80000300800 */
[----:B0-----:R-:W3:Y:S01]  /*6ba0*/  LDL.LU R117, [R1+0xf08] ;  /* 0x000f080001757983 */ /* 0x001ee20000300800 */
[----:B-1----:R-:W-:-:S03]  /*6bb0*/  LOP3.LUT R124, R250, 0x50, RZ, 0x3c, !PT ;  /* 0x00000050fa7c7812 */ /* 0x002fc600078e3cff */
[----:B------:R0:W-:Y:S04]  /*6bc0*/  STS.U16 [R186+UR4+0x3a00], R118 ;  /* 0x003a0076ba007988 */ /* 0x0001e80008000404 */
[----:B------:R1:W-:Y:S04]  /*6bd0*/  STS.U16 [R186+UR4+0x13a00], R123 ;  /* 0x013a007bba007988 */ /* 0x0003e80008000404 */
[----:B------:R1:W-:Y:S04]  /*6be0*/  STS.U16 [R186+UR4+0x3e00], R125 ;  /* 0x003e007dba007988 */ /* 0x0003e80008000404 */
[----:B0-----:R-:W3:Y:S04]  /*6bf0*/  LDL.LU R118, [R1+0xf04] ;  /* 0x000f040001767983 */ /* 0x001ee80000300800 */
[----:B-1----:R-:W3:Y:S04]  /*6c00*/  LDL.LU R123, [R1+0xf00] ;  /* 0x000f0000017b7983 */ /* 0x002ee80000300800 */
[----:B------:R-:W3:Y:S04]  /*6c10*/  LDL.LU R125, [R1+0xefc] ;  /* 0x000efc00017d7983 */ /* 0x000ee80000300800 */
[----:B------:R0:W-:Y:S04]  /*6c20*/  STS.U16 [R186+UR4+0x13e00], R126 ;  /* 0x013e007eba007988 */ /* 0x0001e80008000404 */
[----:B------:R1:W-:Y:S04]  /*6c30*/  STS.U16 [R124+UR4+0x280], R128 ;  /* 0x000280807c007988 */ /* 0x0003e80008000404 */
[----:B------:R1:W-:Y:S04]  /*6c40*/  STS.U16 [R124+UR4+0x10280], R133 ;  /* 0x010280857c007988 */ /* 0x0003e80008000404 */
[----:B0-----:R-:W4:Y:S04]  /*6c50*/  LDL.LU R126, [R1+0xef8] ;  /* 0x000ef800017e7983 */ /* 0x001f280000300800 */
[----:B-1----:R-:W4:Y:S04]  /*6c60*/  LDL.LU R128, [R1+0xef4] ;  /* 0x000ef40001807983 */ /* 0x002f280000300800 */
[----:B------:R-:W4:Y:S04]  /*6c70*/  LDL.LU R133, [R1+0xef0] ;  /* 0x000ef00001857983 */ /* 0x000f280000300800 */
        /* <DEDUP_REMOVED lines=43> */
[----:B0-----:R-:W4:Y:S04]  /*6f30*/  LDL.LU R157, [R1+0xe98] ;  /* 0x000e9800019d7983 */ /* 0x001f280000300800 */
[----:B------:R0:W-:Y:S04]  /*6f40*/  STS.U16 [R124+UR4+0x3280], R158 ;  /* 0x0032809e7c007988 */ /* 0x0001e80008000404 */
[----:B0-----:R-:W4:Y:S04]  /*6f50*/  LDL.LU R158, [R1+0xe94] ;  /* 0x000e9400019e7983 */ /* 0x001f280000300800 */
[----:B------:R0:W-:Y:S04]  /*6f60*/  STS.U16 [R124+UR4+0x13280], R130 ;  /* 0x013280827c007988 */ /* 0x0001e80008000404 */
[----:B------:R-:W-:Y:S04]  /*6f70*/  STS.U16 [R124+UR4+0x3680], R240 ;  /* 0x003680f07c007988 */ /* 0x000fe80008000404 */
[----:B------:R-:W-:Y:S01]  /*6f80*/  STS.U16 [R124+UR4+0x13680], R239 ;  /* 0x013680ef7c007988 */ /* 0x000fe20008000404 */
[----:B0-----:R-:W-:-:S03]  /*6f90*/  LOP3.LUT R130, R250, 0x60, RZ, 0x3c, !PT ;  /* 0x00000060fa827812 */ /* 0x001fc600078e3cff */
[----:B------:R0:W-:Y:S04]  /*6fa0*/  STS.U16 [R124+UR4+0x3a80], R165 ;  /* 0x003a80a57c007988 */ /* 0x0001e80008000404 */
[----:B------:R-:W-:Y:S04]  /*6fb0*/  STS.U16 [R124+UR4+0x13a80], R131 ;  /* 0x013a80837c007988 */ /* 0x000fe80008000404 */
[----:B------:R-:W-:Y:S04]  /*6fc0*/  STS.U16 [R124+UR4+0x3e80], R129 ;  /* 0x003e80817c007988 */ /* 0x000fe80008000404 */
[----:B------:R-:W-:Y:S01]  /*6fd0*/  STS.U16 [R124+UR4+0x13e80], R249 ;  /* 0x013e80f97c007988 */ /* 0x000fe20008000404 */
[----:B--2---:R-:W-:-:S03]  /*6fe0*/  PRMT R112, RZ, 0x7610, R112 ;  /* 0x00007610ff707816 */ /* 0x004fc60000000070 */
[----:B------:R-:W-:Y:S04]  /*6ff0*/  STS.U16 [R130+UR4+0x300], R122 ;  /* 0x0003007a82007988 */ /* 0x000fe80008000404 */
[----:B------:R-:W-:Y:S01]  /*7000*/  STS.U16 [R130+UR4+0x10300], R119 ;  /* 0x0103007782007988 */ /* 0x000fe20008000404 */
[----:B------:R-:W-:-:S03]  /*7010*/  VIADD R186, R132, 0xffffffd8 ;  /* 0xffffffd884ba7836 */ /* 0x000fc60000000000 */
[----:B------:R-:W-:Y:S04]  /*7020*/  STS.U16 [R130+UR4+0x700], R111 ;  /* 0x0007006f82007988 */ /* 0x000fe80008000404 */
[----:B------:R1:W-:Y:S01]  /*7030*/  STS.U16 [R130+UR4+0x10700], R109 ;  /* 0x0107006d82007988 */ /* 0x0003e20008000404 */
[----:B------:R-:W-:Y:S01]  /*7040*/  IMAD R187, R164, 0x26, RZ ;  /* 0x00000026a4bb7824 */ /* 0x000fe200078e02ff */
[----:B------:R-:W-:Y:S01]  /*7050*/  PRMT R96, RZ, 0x7610, R96 ;  /* 0x00007610ff607816 */ /* 0x000fe20000000060 */
[----:B------:R-:W-:Y:S01]  /*7060*/  VIADD R188, R132, 0xffffffd1 ;  /* 0xffffffd184bc7836 */ /* 0x000fe20000000000 */
[----:B0-----:R-:W2:Y:S01]  /*7070*/  LDL.LU R165, [R1+0xe90] ;  /* 0x000e900001a57983 */ /* 0x001ea20000300800 */
[----:B-1----:R-:W-:-:S05]  /*7080*/  IMAD.WIDE R108, R108, 0x2, R160 ;  /* 0x000000026c6c7825 */ /* 0x002fca00078e02a0 */
[----:B------:R0:W2:Y:S01]  /*7090*/  @!P6 LDG.E.U16 R112, desc[UR6][R108.64] ;  /* 0x000000066c70e981 */ /* 0x0000a2000c1e1500 */
[----:B------:R-:W-:Y:S01]  /*70a0*/  ISETP.GE.U32.AND P6, PT, R186, 0x7fffff59, PT ;  /* 0x7fffff59ba00780c */ /* 0x000fe20003fc6070 */
[----:B------:R-:W-:Y:S01]  /*70b0*/  IMAD R186, R164, 0x1f, RZ ;  /* 0x0000001fa4ba7824 */ /* 0x000fe200078e02ff */
[----:B------:R-:W-:Y:S01]  /*70c0*/  PRMT R95, RZ, 0x7610, R95 ;  /* 0x00007610ff5f7816 */ /* 0x000fe2000000005f */
[----:B------:R1:W-:Y:S01]  /*70d0*/  STS.U16 [R130+UR4+0xb00], R110 ;  /* 0x000b006e82007988 */ /* 0x0003e20008000404 */
[----:B------:R-:W-:Y:S01]  /*70e0*/  PRMT R113, RZ, 0x7610, R113 ;  /* 0x00007610ff717816 */ /* 0x000fe20000000071 */
[C---:B------:R-:W-:Y:S02]  /*70f0*/  IMAD.WIDE R192, R186.reuse, 0x2, R162 ;  /* 0x00000002bac07825 */ /* 0x040fe400078e02a2 */
[----:B------:R0:W-:Y:S02]  /*7100*/  STL.64 [R1+0x248], R108 ;  /* 0x0002486c01007387 */ /* 0x0001e40000100a00 */
[----:B------:R-:W-:-:S02]  /*7110*/  IMAD.WIDE R190, R186, 0x2, R160 ;  /* 0x00000002babe7825 */ /* 0x000fc400078e02a0 */
[----:B------:R3:W2:Y:S02]  /*7120*/  @!P4 LDG.E.U16 R96, desc[UR6][R192.64] ;  /* 0x00000006c060c981 */ /* 0x0006a4000c1e1500 */
[----:B-1----:R-:W-:-:S04]  /*7130*/  IMAD.WIDE R110, R187, 0x2, R162 ;  /* 0x00000002bb6e7825 */ /* 0x002fc800078e02a2 */
[----:B------:R-:W-:Y:S01]  /*7140*/  VIADD R186, R132, 0xffffffd0 ;  /* 0xffffffd084ba7836 */ /* 0x000fe20000000000 */
[----:B------:R1:W2:Y:S01]  /*7150*/  @!P0 LDG.E.U16 R95, desc[UR6][R110.64] ;  /* 0x000000066e5f8981 */ /* 0x0002a2000c1e1500 */
[----:B0-----:R-:W-:-:S05]  /*7160*/  IMAD.WIDE R108, R187, 0x2, R160 ;  /* 0x00000002bb6c7825 */ /* 0x001fca00078e02a0 */
[----:B------:R0:W2:Y:S01]  /*7170*/  @!P0 LDG.E.U16 R113, desc[UR6][R108.64] ;  /* 0x000000066c718981 */ /* 0x0000a2000c1e1500 */
[----:B------:R-:W-:Y:S01]  /*7180*/  ISETP.GE.U32.AND P0, PT, R186, 0x7fffff51, PT ;  /* 0x7fffff51ba00780c */ /* 0x000fe20003f06070 */
[C---:B------:R-:W-:Y:S02]  /*7190*/  IMAD R186, R164.reuse, 0x27, RZ ;  /* 0x00000027a4ba7824 */ /* 0x040fe400078e02ff */
[----:B------:R0:W-:Y:S01]  /*71a0*/  STL.64 [R1+0x240], R192 ;  /* 0x000240c001007387 */ /* 0x0001e20000100a00 */
[----:B------:R-:W-:Y:S01]  /*71b0*/  IMAD R187, R164, 0x2e, RZ ;  /* 0x0000002ea4bb7824 */ /* 0x000fe200078e02ff */
[----:B---3--:R-:W-:Y:S02]  /*71c0*/  PRMT R118, RZ, 0x7610, R118 ;  /* 0x00007610ff767816 */ /* 0x008fe40000000076 */
[----:B------:R-:W-:Y:S01]  /*71d0*/  STL.64 [R1+0x238], R190 ;  /* 0x000238be01007387 */ /* 0x000fe20000100a00 */
[----:B------:R-:W-:-:S03]  /*71e0*/  PRMT R117, RZ, 0x7610, R117 ;  /* 0x00007610ff757816 */ /* 0x000fc60000000075 */
[----:B------:R1:W-:Y:S04]  /*71f0*/  STL.64 [R1+0x1d0], R110 ;  /* 0x0001d06e01007387 */ /* 0x0003e80000100a00 */
[----:B------:R3:W-:Y:S01]  /*7200*/  STL.64 [R1+0x1c8], R108 ;  /* 0x0001c86c01007387 */ /* 0x0007e20000100a00 */
[----:B0-----:R-:W-:-:S04]  /*7210*/  IMAD.WIDE R192, R186, 0x2, R162 ;  /* 0x00000002bac07825 */ /* 0x001fc800078e02a2 */
[----:B-1----:R-:W-:-:S04]  /*7220*/  IMAD.WIDE R110, R187, 0x2, R162 ;  /* 0x00000002bb6e7825 */ /* 0x002fc800078e02a2 */
[----:B---3--:R-:W-:Y:S01]  /*7230*/  IMAD.WIDE R108, R187, 0x2, R160 ;  /* 0x00000002bb6c7825 */ /* 0x008fe200078e02a0 */
[----:B------:R0:W-:Y:S03]  /*7240*/  STL.64 [R1+0x1c0], R192 ;  /* 0x0001c0c001007387 */ /* 0x0001e60000100a00 */
[----:B------:R-:W-:Y:S01]  /*7250*/  IMAD R187, R164, 0x36, RZ ;  /* 0x00000036a4bb7824 */ /* 0x000fe200078e02ff */
[----:B------:R-:W-:Y:S02]  /*7260*/  PRMT R94, RZ, 0x7610, R94 ;  /* 0x00007610ff5e7816 */ /* 0x000fe4000000005e */
[----:B------:R-:W-:Y:S02]  /*7270*/  PRMT R116, RZ, 0x7610, R116 ;  /* 0x00007610ff747816 */ /* 0x000fe40000000074 */
[----:B------:R-:W-:Y:S02]  /*7280*/  PRMT R114, RZ, 0x7610, R114 ;  /* 0x00007610ff727816 */ /* 0x000fe40000000072 */
[----:B------:R-:W-:-:S02]  /*7290*/  PRMT R98, RZ, 0x7610, R98 ;  /* 0x00007610ff627816 */ /* 0x000fc40000000062 */
[----:B------:R-:W-:Y:S02]  /*72a0*/  PRMT R99, RZ, 0x7610, R99 ;  /* 0x00007610ff637816 */ /* 0x000fe40000000063 */
[----:B------:R-:W-:Y:S01]  /*72b0*/  PRMT R115, RZ, 0x7610, R115 ;  /* 0x00007610ff737816 */ /* 0x000fe20000000073 */
[----:B------:R-:W-:Y:S02]  /*72c0*/  VIADD R199, R132, 0xffffffa9 ;  /* 0xffffffa984c77836 */ /* 0x000fe40000000000 */
[----:B------:R-:W-:Y:S01]  /*72d0*/  IMAD R196, R164, 0x4e, RZ ;  /* 0x0000004ea4c47824 */ /* 0x000fe200078e02ff */
[----:B------:R-:W-:Y:S02]  /*72e0*/  PRMT R100, RZ, 0x7610, R100 ;  /* 0x00007610ff647816 */ /* 0x000fe40000000064 */
[----:B------:R-:W-:Y:S01]  /*72f0*/  PRMT R104, RZ, 0x7610, R104 ;  /* 0x00007610ff687816 */ /* 0x000fe20000000068 */
[----:B------:R-:W-:-:S04]  /*7300*/  IMAD.WIDE R194, R196, 0x2, R162 ;  /* 0x00000002c4c27825 */ /* 0x000fc800078e02a2 */
[----:B------:R-:W-:-:S04]  /*7310*/  IMAD.WIDE R196, R196, 0x2, R160 ;  /* 0x00000002c4c47825 */ /* 0x000fc800078e02a0 */
[----:B------:R-:W-:Y:S02]  /*7320*/  VIADD R198, R132, 0xffffffa8 ;  /* 0xffffffa884c67836 */ /* 0x000fe40000000000 */
[C---:B------:R-:W-:Y:S02]  /*7330*/  IMAD R200, R164.reuse, 0x4f, RZ ;  /* 0x0000004fa4c87824 */ /* 0x040fe400078e02ff */
[----:B------:R-:W-:Y:S01]  /*7340*/  IMAD R204, R164, 0x56, RZ ;  /* 0x00000056a4cc7824 */ /* 0x000fe200078e02ff */
[----:B------:R-:W-:Y:S02]  /*7350*/  PRMT R88, RZ, 0x7610, R88 ;  /* 0x00007610ff587816 */ /* 0x000fe40000000058 */
[----:B------:R-:W-:Y:S01]  /*7360*/  PRMT R102, RZ, 0x7610, R102 ;  /* 0x00007610ff667816 */ /* 0x000fe20000000066 */
[----:B------:R-:W-:-:S04]  /*7370*/  IMAD.WIDE R202, R204, 0x2, R162 ;  /* 0x00000002ccca7825 */ /* 0x000fc800078e02a2 */
[----:B------:R-:W-:-:S04]  /*7380*/  IMAD.WIDE R204, R204, 0x2, R160 ;  /* 0x00000002cccc7825 */ /* 0x000fc800078e02a0 */
[C---:B------:R-:W-:Y:S02]  /*7390*/  VIADD R207, R132.reuse, 0xffffffa1 ;  /* 0xffffffa184cf7836 */ /* 0x040fe40000000000 */
[----:B------:R-:W-:Y:S02]  /*73a0*/  VIADD R206, R132, 0xffffffa0 ;  /* 0xffffffa084ce7836 */ /* 0x000fe40000000000 */
[----:B------:R-:W-:Y:S02]  /*73b0*/  IMAD R208, R164, 0x57, RZ ;  /* 0x00000057a4d07824 */ /* 0x000fe400078e02ff */
[----:B------:R-:W-:Y:S02]  /*73c0*/  VIADD R215, R132, 0xffffff99 ;  /* 0xffffff9984d77836 */ /* 0x000fe40000000000 */
[----:B------:R-:W-:Y:S01]  /*73d0*/  IMAD R212, R164, 0x5e, RZ ;  /* 0x0000005ea4d47824 */ /* 0x000fe200078e02ff */
[----:B----4-:R-:W-:Y:S02]  /*73e0*/  PRMT R142, RZ, 0x7610, R142 ;  /* 0x00007610ff8e7816 */ /* 0x010fe4000000008e */
[----:B------:R-:W-:-:S02]  /*73f0*/  PRMT R143, RZ, 0x7610, R143 ;  /* 0x00007610ff8f7816 */ /* 0x000fc4000000008f */
[----:B------:R-:W-:Y:S02]  /*7400*/  PRMT R146, RZ, 0x7610, R146 ;  /* 0x00007610ff927816 */ /* 0x000fe40000000092 */
[----:B------:R-:W-:Y:S02]  /*7410*/  PRMT R148, RZ, 0x7610, R148 ;  /* 0x00007610ff947816 */ /* 0x000fe40000000094 */
[----:B------:R-:W-:Y:S02]  /*7420*/  PRMT R153, RZ, 0x7610, R153 ;  /* 0x00007610ff997816 */ /* 0x000fe40000000099 */
[----:B------:R-:W-:Y:S02]  /*7430*/  PRMT R155, RZ, 0x7610, R155 ;  /* 0x00007610ff9b7816 */ /* 0x000fe4000000009b */
[----:B------:R-:W-:-:S06]  /*7440*/  PRMT R156, RZ, 0x7610, R156 ;  /* 0x00007610ff9c7816 */ /* 0x000fcc000000009c */
[----:B------:R-:W3:Y:S01]  /*7450*/  @!P6 LDG.E.U16 R156, desc[UR6][R192.64] ;  /* 0x00000006c09ce981 */ /* 0x000ee2000c1e1500 */
[----:B------:R-:W-:-:S06]  /*7460*/  PRMT R157, RZ, 0x7610, R157 ;  /* 0x00007610ff9d7816 */ /* 0x000fcc000000009d */
[----:B------:R1:W4:Y:S01]  /*7470*/  @!P4 LDG.E.U16 R157, desc[UR6][R190.64] ;  /* 0x00000006be9dc981 */ /* 0x000322000c1e1500 */
[----:B------:R-:W-:Y:S01]  /*7480*/  ISETP.GE.U32.AND P4, PT, R188, 0x7fffff52, PT ;  /* 0x7fffff52bc00780c */ /* 0x000fe20003f86070 */
[----:B------:R-:W-:Y:S02]  /*7490*/  VIADD R188, R132, 0xffffffc9 ;  /* 0xffffffc984bc7836 */ /* 0x000fe40000000000 */
[----:B-1----:R-:W-:-:S04]  /*74a0*/  IMAD.WIDE R190, R186, 0x2, R160 ;  /* 0x00000002babe7825 */ /* 0x002fc800078e02a0 */
[----:B------:R-:W-:Y:S01]  /*74b0*/  VIADD R186, R132, 0xffffffc8 ;  /* 0xffffffc884ba7836 */ /* 0x000fe20000000000 */
[----:B------:R1:W2:Y:S01]  /*74c0*/  @!P6 LDG.E.U16 R155, desc[UR6][R190.64] ;  /* 0x00000006be9be981 */ /* 0x0002a2000c1e1500 */
[----:B------:R-:W-:-:S04]  /*74d0*/  ISETP.GE.U32.AND P6, PT, R188, 0x7fffff4a, PT ;  /* 0x7fffff4abc00780c */ /* 0x000fc80003fc6070 */
[----:B------:R0:W2:Y:S04]  /*74e0*/  @!P4 LDG.E.U16 R118, desc[UR6][R110.64] ;  /* 0x000000066e76c981 */ /* 0x0000a8000c1e1500 */
[----:B------:R1:W2:Y:S01]  /*74f0*/  @!P4 LDG.E.U16 R117, desc[UR6][R108.64] ;  /* 0x000000066c75c981 */ /* 0x0002a2000c1e1500 */
[----:B------:R-:W-:Y:S01]  /*7500*/  ISETP.GE.U32.AND P4, PT, R186, 0x7fffff49, PT ;  /* 0x7fffff49ba00780c */ /* 0x000fe20003f86070 */
[----:B------:R-:W-:Y:S01]  /*7510*/  IMAD R186, R164, 0x2f, RZ ;  /* 0x0000002fa4ba7824 */ /* 0x000fe200078e02ff */
[----:B------:R-:W-:Y:S01]  /*7520*/  PRMT R154, RZ, 0x7610, R154 ;  /* 0x00007610ff9a7816 */ /* 0x000fe2000000009a */
[----:B------:R1:W-:Y:S01]  /*7530*/  STL.64 [R1+0x1b8], R190 ;  /* 0x0001b8be01007387 */ /* 0x0003e20000100a00 */
[----:B------:R-:W-:Y:S02]  /*7540*/  VIADD R188, R132, 0xffffffc1 ;  /* 0xffffffc184bc7836 */ /* 0x000fe40000000000 */
[C---:B0-----:R-:W-:Y:S01]  /*7550*/  IMAD.WIDE R192, R186.reuse, 0x2, R162 ;  /* 0x00000002bac07825 */ /* 0x041fe200078e02a2 */
[----:B------:R0:W-:Y:S04]  /*7560*/  STL.64 [R1+0x150], R110 ;  /* 0x0001506e01007387 */ /* 0x0001e80000100a00 */
[----:B------:R0:W-:Y:S01]  /*7570*/  STL.64 [R1+0x148], R108 ;  /* 0x0001486c01007387 */ /* 0x0001e20000100a00 */
[----:B-1----:R-:W-:-:S03]  /*7580*/  IMAD.WIDE R190, R186, 0x2, R160 ;  /* 0x00000002babe7825 */ /* 0x002fc600078e02a0 */
[----:B------:R1:W2:Y:S01]  /*7590*/  @!P0 LDG.E.U16 R154, desc[UR6][R192.64] ;  /* 0x00000006c09a8981 */ /* 0x0002a2000c1e1500 */
[----:B0-----:R-:W-:-:S03]  /*75a0*/  IMAD.WIDE R110, R187, 0x2, R162 ;  /* 0x00000002bb6e7825 */ /* 0x001fc600078e02a2 */
[----:B------:R0:W2:Y:S01]  /*75b0*/  @!P0 LDG.E.U16 R153, desc[UR6][R190.64] ;  /* 0x00000006be998981 */ /* 0x0000a2000c1e1500 */
[----:B------:R-:W-:Y:S01]  /*75c0*/  IMAD.WIDE R108, R187, 0x2, R160 ;  /* 0x00000002bb6c7825 */ /* 0x000fe200078e02a0 */
[----:B------:R-:W-:Y:S02]  /*75d0*/  ISETP.GE.U32.AND P0, PT, R188, 0x7fffff42, PT ;  /* 0x7fffff42bc00780c */ /* 0x000fe40003f06070 */
[----:B------:R0:W2:Y:S01]  /*75e0*/  @!P6 LDG.E.U16 R94, desc[UR6][R110.64] ;  /* 0x000000066e5ee981 */ /* 0x0000a2000c1e1500 */
[----:B------:R-:W-:-:S03]  /*75f0*/  VIADD R186, R132, 0xffffffc0 ;  /* 0xffffffc084ba7836 */ /* 0x000fc60000000000 */
[----:B------:R0:W2:Y:S01]  /*7600*/  @!P6 LDG.E.U16 R116, desc[UR6][R108.64] ;  /* 0x000000066c74e981 */ /* 0x0000a2000c1e1500 */
[----:B------:R-:W-:Y:S01]  /*7610*/  IMAD R187, R164, 0x3e, RZ ;  /* 0x0000003ea4bb7824 */ /* 0x000fe200078e02ff */
[----:B------:R-:W-:Y:S01]  /*7620*/  ISETP.GE.U32.AND P6, PT, R186, 0x7fffff41, PT ;  /* 0x7fffff41ba00780c */ /* 0x000fe20003fc6070 */
[----:B------:R-:W-:Y:S01]  /*7630*/  IMAD R186, R164, 0x37, RZ ;  /* 0x00000037a4ba7824 */ /* 0x000fe200078e02ff */
[----:B------:R1:W-:Y:S01]  /*7640*/  STL.64 [R1+0x140], R192 ;  /* 0x000140c001007387 */ /* 0x0003e20000100a00 */
[----:B------:R-:W-:Y:S02]  /*7650*/  PRMT R152, RZ, 0x7610, R152 ;  /* 0x00007610ff987816 */ /* 0x000fe40000000098 */
[----:B------:R-:W-:Y:S01]  /*7660*/  PRMT R151, RZ, 0x7610, R151 ;  /* 0x00007610ff977816 */ /* 0x000fe20000000097 */
[----:B------:R0:W-:Y:S01]  /*7670*/  STL.64 [R1+0x138], R190 ;  /* 0x000138be01007387 */ /* 0x0001e20000100a00 */
[----:B------:R-:W-:-:S03]  /*7680*/  VIADD R188, R132, 0xffffffb9 ;  /* 0xffffffb984bc7836 */ /* 0x000fc60000000000 */
[----:B------:R0:W-:Y:S04]  /*7690*/  STL.64 [R1+0xd0], R110 ;  /* 0x0000d06e01007387 */ /* 0x0001e80000100a00 */
[----:B------:R0:W-:Y:S01]  /*76a0*/  STL.64 [R1+0xc8], R108 ;  /* 0x0000c86c01007387 */ /* 0x0001e20000100a00 */
[----:B-1----:R-:W-:-:S04]  /*76b0*/  IMAD.WIDE R192, R186, 0x2, R162 ;  /* 0x00000002bac07825 */ /* 0x002fc800078e02a2 */
[----:B0-----:R-:W-:Y:S01]  /*76c0*/  IMAD.WIDE R190, R186, 0x2, R160 ;  /* 0x00000002babe7825 */ /* 0x001fe200078e02a0 */
[----:B------:R0:W2:Y:S03]  /*76d0*/  @!P4 LDG.E.U16 R152, desc[UR6][R192.64] ;  /* 0x00000006c098c981 */ /* 0x0000a6000c1e1500 */
[C---:B------:R-:W-:Y:S01]  /*76e0*/  IMAD.WIDE R110, R187.reuse, 0x2, R162 ;  /* 0x00000002bb6e7825 */ /* 0x040fe200078e02a2 */
[----:B------:R1:W2:Y:S03]  /*76f0*/  @!P4 LDG.E.U16 R151, desc[UR6][R190.64] ;  /* 0x00000006be97c981 */ /* 0x0002a6000c1e1500 */
[----:B------:R-:W-:-:S04]  /*7700*/  IMAD.WIDE R108, R187, 0x2, R160 ;  /* 0x00000002bb6c7825 */ /* 0x000fc800078e02a0 */
[----:B------:R-:W-:Y:S01]  /*7710*/  VIADD R186, R132, 0xffffffb8 ;  /* 0xffffffb884ba7836 */ /* 0x000fe20000000000 */
[----:B------:R-:W-:Y:S01]  /*7720*/  ISETP.GE.U32.AND P4, PT, R188, 0x7fffff3a, PT ;  /* 0x7fffff3abc00780c */ /* 0x000fe20003f86070 */
[----:B------:R0:W2:Y:S01]  /*7730*/  @!P0 LDG.E.U16 R114, desc[UR6][R110.64] ;  /* 0x000000066e728981 */ /* 0x0000a2000c1e1500 */
[----:B------:R-:W-:-:S03]  /*7740*/  IMAD R188, R164, 0x46, RZ ;  /* 0x00000046a4bc7824 */ /* 0x000fc600078e02ff */
[----:B------:R0:W2:Y:S01]  /*7750*/  @!P0 LDG.E.U16 R98, desc[UR6][R108.64] ;  /* 0x000000066c628981 */ /* 0x0000a2000c1e1500 */
[----:B------:R-:W-:Y:S01]  /*7760*/  ISETP.GE.U32.AND P0, PT, R186, 0x7fffff39, PT ;  /* 0x7fffff39ba00780c */ /* 0x000fe20003f06070 */
[----:B------:R-:W-:Y:S02]  /*7770*/  IMAD R186, R164, 0x3f, RZ ;  /* 0x0000003fa4ba7824 */ /* 0x000fe400078e02ff */
[----:B------:R0:W-:Y:S04]  /*7780*/  STL.64 [R1+0xc0], R192 ;  /* 0x0000c0c001007387 */ /* 0x0001e80000100a00 */
[----:B------:R1:W-:Y:S01]  /*7790*/  STL.64 [R1+0xb8], R190 ;  /* 0x0000b8be01007387 */ /* 0x0003e20000100a00 */
[----:B------:R-:W-:-:S03]  /*77a0*/  PRMT R150, RZ, 0x7610, R150 ;  /* 0x00007610ff967816 */ /* 0x000fc60000000096 */
[----:B------:R1:W-:Y:S04]  /*77b0*/  STL.64 [R1+0x50], R110 ;  /* 0x0000506e01007387 */ /* 0x0003e80000100a00 */
[----:B------:R1:W-:Y:S01]  /*77c0*/  STL.64 [R1+0x48], R108 ;  /* 0x0000486c01007387 */ /* 0x0003e20000100a00 */
[----:B0-----:R-:W-:Y:S02]  /*77d0*/  IMAD R192, R164, 0x47, RZ ;  /* 0x00000047a4c07824 */ /* 0x001fe400078e02ff */
[----:B-1----:R-:W-:Y:S02]  /*77e0*/  VIADD R191, R132, 0xffffffb1 ;  /* 0xffffffb184bf7836 */ /* 0x002fe40000000000 */
[----:B------:R-:W-:-:S04]  /*77f0*/  IMAD.WIDE R110, R186, 0x2, R162 ;  /* 0x00000002ba6e7825 */ /* 0x000fc800078e02a2 */
[----:B------:R-:W-:Y:S01]  /*7800*/  IMAD.WIDE R108, R186, 0x2, R160 ;  /* 0x00000002ba6c7825 */ /* 0x000fe200078e02a0 */
[----:B------:R-:W2:Y:S03]  /*7810*/  @!P6 LDG.E.U16 R150, desc[UR6][R110.64] ;  /* 0x000000066e96e981 */ /* 0x000ea6000c1e1500 */
[C---:B------:R-:W-:Y:S01]  /*7820*/  IMAD.WIDE R186, R188.reuse, 0x2, R162 ;  /* 0x00000002bcba7825 */ /* 0x040fe200078e02a2 */
[----:B------:R0:W2:Y:S03]  /*7830*/  @!P6 LDG.E.U16 R148, desc[UR6][R108.64] ;  /* 0x000000066c94e981 */ /* 0x0000a6000c1e1500 */
[----:B------:R-:W-:Y:S01]  /*7840*/  IMAD.WIDE R188, R188, 0x2, R160 ;  /* 0x00000002bcbc7825 */ /* 0x000fe200078e02a0 */
[----:B------:R-:W2:Y:S03]  /*7850*/  @!P4 LDG.E.U16 R99, desc[UR6][R186.64] ;  /* 0x00000006ba63c981 */ /* 0x000ea6000c1e1500 */
[----:B------:R-:W-:Y:S01]  /*7860*/  VIADD R190, R132, 0xffffffb0 ;  /* 0xffffffb084be7836 */ /* 0x000fe20000000000 */
[----:B------:R-:W2:Y:S01]  /*7870*/  @!P4 LDG.E.U16 R115, desc[UR6][R188.64] ;  /* 0x00000006bc73c981 */ /* 0x000ea2000c1e1500 */
[----:B------:R-:W-:-:S02]  /*7880*/  ISETP.GE.U32.AND P6, PT, R191, 0x7fffff32, PT ;  /* 0x7fffff32bf00780c */ /* 0x000fc40003fc6070 */
[----:B------:R-:W-:Y:S02]  /*7890*/  PRMT R147, RZ, 0x7610, R147 ;  /* 0x00007610ff937816 */ /* 0x000fe40000000093 */
[----:B------:R-:W-:Y:S01]  /*78a0*/  ISETP.GE.U32.AND P4, PT, R190, 0x7fffff31, PT ;  /* 0x7fffff31be00780c */ /* 0x000fe20003f86070 */
[----:B------:R-:W-:-:S04]  /*78b0*/  IMAD.WIDE R190, R192, 0x2, R162 ;  /* 0x00000002c0be7825 */ /* 0x000fc800078e02a2 */
[----:B------:R-:W-:Y:S01]  /*78c0*/  IMAD.WIDE R192, R192, 0x2, R160 ;  /* 0x00000002c0c07825 */ /* 0x000fe200078e02a0 */
[----:B------:R-:W2:Y:S04]  /*78d0*/  @!P0 LDG.E.U16 R147, desc[UR6][R190.64] ;  /* 0x00000006be938981 */ /* 0x000ea8000c1e1500 */
[----:B------:R-:W2:Y:S01]  /*78e0*/  @!P0 LDG.E.U16 R146, desc[UR6][R192.64] ;  /* 0x00000006c0928981 */ /* 0x000ea2000c1e1500 */
[----:B------:R-:W-:-:S03]  /*78f0*/  ISETP.GE.U32.AND P0, PT, R199, 0x7fffff2a, PT ;  /* 0x7fffff2ac700780c */ /* 0x000fc60003f06070 */
[----:B------:R-:W2:Y:S01]  /*7900*/  @!P6 LDG.E.U16 R100, desc[UR6][R194.64] ;  /* 0x00000006c264e981 */ /* 0x000ea2000c1e1500 */
[----:B------:R-:W-:-:S03]  /*7910*/  PRMT R145, RZ, 0x7610, R145 ;  /* 0x00007610ff917816 */ /* 0x000fc60000000091 */
[----:B------:R-:W2:Y:S01]  /*7920*/  @!P6 LDG.E.U16 R104, desc[UR6][R196.64] ;  /* 0x00000006c468e981 */ /* 0x000ea2000c1e1500 */
[----:B------:R-:W-:Y:S01]  /*7930*/  ISETP.GE.U32.AND P6, PT, R198, 0x7fffff29, PT ;  /* 0x7fffff29c600780c */ /* 0x000fe20003fc6070 */
[----:B------:R-:W-:Y:S01]  /*7940*/  IMAD.WIDE R198, R200, 0x2, R162 ;  /* 0x00000002c8c67825 */ /* 0x000fe200078e02a2 */
[----:B------:R-:W-:-:S03]  /*7950*/  PRMT R144, RZ, 0x7610, R144 ;  /* 0x00007610ff907816 */ /* 0x000fc60000000090 */
[----:B------:R-:W-:Y:S01]  /*7960*/  IMAD.WIDE R200, R200, 0x2, R160 ;  /* 0x00000002c8c87825 */ /* 0x000fe200078e02a0 */
[----:B------:R-:W2:Y:S04]  /*7970*/  @!P4 LDG.E.U16 R145, desc[UR6][R198.64] ;  /* 0x00000006c691c981 */ /* 0x000ea8000c1e1500 */
[----:B------:R-:W2:Y:S01]  /*7980*/  @!P4 LDG.E.U16 R144, desc[UR6][R200.64] ;  /* 0x00000006c890c981 */ /* 0x000ea2000c1e1500 */
[----:B------:R-:W-:-:S03]  /*7990*/  ISETP.GE.U32.AND P4, PT, R207, 0x7fffff22, PT ;  /* 0x7fffff22cf00780c */ /* 0x000fc60003f86070 */
[----:B------:R-:W2:Y:S04]  /*79a0*/  @!P0 LDG.E.U16 R88, desc[UR6][R202.64] ;  /* 0x00000006ca588981 */ /* 0x000ea8000c1e1500 */
[----:B------:R-:W2:Y:S01]  /*79b0*/  @!P0 LDG.E.U16 R102, desc[UR6][R204.64] ;  /* 0x00000006cc668981 */ /* 0x000ea2000c1e1500 */
[----:B------:R-:W-:Y:S01]  /*79c0*/  ISETP.GE.U32.AND P0, PT, R206, 0x7fffff21, PT ;  /* 0x7fffff21ce00780c */ /* 0x000fe20003f06070 */
[----:B------:R-:W-:-:S04]  /*79d0*/  IMAD.WIDE R206, R208, 0x2, R162 ;  /* 0x00000002d0ce7825 */ /* 0x000fc800078e02a2 */
[----:B------:R-:W-:Y:S01]  /*79e0*/  IMAD.WIDE R208, R208, 0x2, R160 ;  /* 0x00000002d0d07825 */ /* 0x000fe200078e02a0 */
[----:B------:R-:W-:Y:S01]  /*79f0*/  PRMT R103, RZ, 0x7610, R103 ;  /* 0x00007610ff677816 */ /* 0x000fe20000000067 */
[----:B------:R-:W2:Y:S01]  /*7a00*/  @!P6 LDG.E.U16 R143, desc[UR6][R206.64] ;  /* 0x00000006ce8fe981 */ /* 0x000ea2000c1e1500 */
[----:B------:R-:W-:Y:S01]  /*7a10*/  PRMT R101, RZ, 0x7610, R101 ;  /* 0x00007610ff657816 */ /* 0x000fe20000000065 */
[C---:B------:R-:W-:Y:S02]  /*7a20*/  IMAD.WIDE R210, R212.reuse, 0x2, R162 ;  /* 0x00000002d4d27825 */ /* 0x040fe400078e02a2 */
[----:B------:R-:W2:Y:S01]  /*7a30*/  @!P6 LDG.E.U16 R142, desc[UR6][R208.64] ;  /* 0x00000006d08ee981 */ /* 0x000ea2000c1e1500 */
[----:B------:R-:W-:Y:S01]  /*7a40*/  ISETP.GE.U32.AND P6, PT, R215, 0x7fffff1a, PT ;  /* 0x7fffff1ad700780c */ /* 0x000fe20003fc6070 */
[----:B------:R-:W-:Y:S02]  /*7a50*/  IMAD.WIDE R212, R212, 0x2, R160 ;  /* 0x00000002d4d47825 */ /* 0x000fe400078e02a0 */
[----:B------:R-:W2:Y:S02]  /*7a60*/  @!P4 LDG.E.U16 R103, desc[UR6][R210.64] ;  /* 0x00000006d267c981 */ /* 0x000ea4000c1e1500 */
[----:B------:R-:W-:-:S02]  /*7a70*/  VIADD R214, R132, 0xffffff98 ;  /* 0xffffff9884d67836 */ /* 0x000fc40000000000 */
[C---:B------:R-:W-:Y:S01]  /*7a80*/  IMAD R216, R164.reuse, 0x5f, RZ ;  /* 0x0000005fa4d87824 */ /* 0x040fe200078e02ff */
[----:B------:R-:W2:Y:S01]  /*7a90*/  @!P4 LDG.E.U16 R101, desc[UR6][R212.64] ;  /* 0x00000006d465c981 */ /* 0x000ea2000c1e1500 */
[----:B------:R-:W-:Y:S01]  /*7aa0*/  IMAD R220, R164, 0x66, RZ ;  /* 0x00000066a4dc7824 */ /* 0x000fe200078e02ff */
[----:B------:R-:W-:Y:S01]  /*7ab0*/  ISETP.GE.U32.AND P4, PT, R214, 0x7fffff19, PT ;  /* 0x7fffff19d600780c */ /* 0x000fe20003f86070 */
[----:B------:R-:W-:Y:S01]  /*7ac0*/  IMAD.WIDE R214, R216, 0x2, R162 ;  /* 0x00000002d8d67825 */ /* 0x000fe200078e02a2 */
[----:B------:R-:W-:Y:S02]  /*7ad0*/  PRMT R141, RZ, 0x7610, R141 ;  /* 0x00007610ff8d7816 */ /* 0x000fe4000000008d */
[----:B------:R-:W-:Y:S01]  /*7ae0*/  PRMT R140, RZ, 0x7610, R140 ;  /* 0x00007610ff8c7816 */ /* 0x000fe2000000008c */
[----:B------:R-:W-:Y:S01]  /*7af0*/  IMAD.WIDE R218, R220, 0x2, R162 ;  /* 0x00000002dcda7825 */ /* 0x000fe200078e02a2 */
[----:B------:R-:W-:Y:S02]  /*7b00*/  PRMT R85, RZ, 0x7610, R85 ;  /* 0x00007610ff557816 */ /* 0x000fe40000000055 */
[----:B------:R-:W-:Y:S01]  /*7b10*/  PRMT R125, RZ, 0x7610, R125 ;  /* 0x00007610ff7d7816 */ /* 0x000fe2000000007d */
[--C-:B------:R-:W-:Y:S01]  /*7b20*/  IMAD.WIDE R216, R216, 0x2, R160.reuse ;  /* 0x00000002d8d87825 */ /* 0x100fe200078e02a0 */
[----:B------:R-:W2:Y:S03]  /*7b30*/  @!P0 LDG.E.U16 R141, desc[UR6][R214.64] ;  /* 0x00000006d68d8981 */ /* 0x000ea6000c1e1500 */
[----:B------:R-:W-:Y:S01]  /*7b40*/  IMAD.WIDE R220, R220, 0x2, R160 ;  /* 0x00000002dcdc7825 */ /* 0x000fe200078e02a0 */
[----:B------:R-:W2:Y:S03]  /*7b50*/  @!P0 LDG.E.U16 R140, desc[UR6][R216.64] ;  /* 0x00000006d88c8981 */ /* 0x000ea6000c1e1500 */
[C---:B------:R-:W-:Y:S01]  /*7b60*/  VIADD R223, R132.reuse, 0xffffff91 ;  /* 0xffffff9184df7836 */ /* 0x040fe20000000000 */
[----:B------:R-:W2:Y:S01]  /*7b70*/  @!P6 LDG.E.U16 R85, desc[UR6][R218.64] ;  /* 0x00000006da55e981 */ /* 0x000ea2000c1e1500 */
[----:B------:R-:W-:-:S02]  /*7b80*/  VIADD R222, R132, 0xffffff90 ;  /* 0xffffff9084de7836 */ /* 0x000fc40000000000 */
[----:B------:R-:W-:Y:S01]  /*7b90*/  IMAD R224, R164, 0x67, RZ ;  /* 0x00000067a4e07824 */ /* 0x000fe200078e02ff */
[----:B------:R-:W2:Y:S01]  /*7ba0*/  @!P6 LDG.E.U16 R125, desc[UR6][R220.64] ;  /* 0x00000006dc7de981 */ /* 0x000ea2000c1e1500 */
[----:B------:R-:W-:Y:S02]  /*7bb0*/  ISETP.GE.U32.AND P0, PT, R223, 0x7fffff12, PT ;  /* 0x7fffff12df00780c */ /* 0x000fe40003f06070 */
[----:B------:R-:W-:Y:S01]  /*7bc0*/  ISETP.GE.U32.AND P6, PT, R222, 0x7fffff11, PT ;  /* 0x7fffff11de00780c */ /* 0x000fe20003fc6070 */
[C---:B------:R-:W-:Y:S01]  /*7bd0*/  IMAD.WIDE R222, R224.reuse, 0x2, R162 ;  /* 0x00000002e0de7825 */ /* 0x040fe200078e02a2 */
[----:B------:R-:W-:Y:S02]  /*7be0*/  PRMT R139, RZ, 0x7610, R139 ;  /* 0x00007610ff8b7816 */ /* 0x000fe4000000008b */
[----:B------:R-:W-:Y:S01]  /*7bf0*/  PRMT R138, RZ, 0x7610, R138 ;  /* 0x00007610ff8a7816 */ /* 0x000fe2000000008a */
[----:B------:R-:W-:-:S04]  /*7c00*/  IMAD.WIDE R224, R224, 0x2, R160 ;  /* 0x00000002e0e07825 */ /* 0x000fc800078e02a0 */
[----:B------:R-:W-:Y:S02]  /*7c10*/  IMAD R228, R164, 0x6e, RZ ;  /* 0x0000006ea4e47824 */ /* 0x000fe400078e02ff */
[----:B------:R-:W-:Y:S01]  /*7c20*/  VIADD R230, R132, 0xffffff89 ;  /* 0xffffff8984e67836 */ /* 0x000fe20000000000 */
[----:B------:R-:W-:Y:S01]  /*7c30*/  PRMT R84, RZ, 0x7610, R84 ;  /* 0x00007610ff547816 */ /* 0x000fe20000000054 */
[C---:B------:R-:W-:Y:S01]  /*7c40*/  IMAD.WIDE R226, R228.reuse, 0x2, R162 ;  /* 0x00000002e4e27825 */ /* 0x040fe200078e02a2 */
[----:B------:R-:W-:Y:S01]  /*7c50*/  PRMT R87, RZ, 0x7610, R87 ;  /* 0x00007610ff577816 */ /* 0x000fe20000000057 */
[----:B------:R-:W3:Y:S02]  /*7c60*/  @!P4 LDG.E.U16 R139, desc[UR6][R222.64] ;  /* 0x00000006de8bc981 */ /* 0x000ee4000c1e1500 */
[----:B------:R-:W-:Y:S02]  /*7c70*/  IMAD.WIDE R228, R228, 0x2, R160 ;  /* 0x00000002e4e47825 */ /* 0x000fe400078e02a0 */
[----:B------:R-:W3:Y:S01]  /*7c80*/  @!P4 LDG.E.U16 R138, desc[UR6][R224.64] ;  /* 0x00000006e08ac981 */ /* 0x000ee2000c1e1500 */
[----:B------:R-:W-:Y:S01]  /*7c90*/  ISETP.GE.U32.AND P4, PT, R230, 0x7fffff0a, PT ;  /* 0x7fffff0ae600780c */ /* 0x000fe20003f86070 */
[----:B------:R-:W-:-:S02]  /*7ca0*/  VIADD R230, R132, 0xffffff88 ;  /* 0xffffff8884e67836 */ /* 0x000fc40000000000 */
[----:B------:R-:W-:Y:S01]  /*7cb0*/  IMAD R232, R164, 0x6f, RZ ;  /* 0x0000006fa4e87824 */ /* 0x000fe200078e02ff */
[----:B------:R-:W3:Y:S01]  /*7cc0*/  @!P0 LDG.E.U16 R84, desc[UR6][R226.64] ;  /* 0x00000006e2548981 */ /* 0x000ee2000c1e1500 */
[----:B------:R-:W-:-:S03]  /*7cd0*/  PRMT R137, RZ, 0x7610, R137 ;  /* 0x00007610ff897816 */ /* 0x000fc60000000089 */
[----:B------:R-:W3:Y:S01]  /*7ce0*/  @!P0 LDG.E.U16 R87, desc[UR6][R228.64] ;  /* 0x00000006e4578981 */ /* 0x000ee2000c1e1500 */
[----:B------:R-:W-:Y:S01]  /*7cf0*/  ISETP.GE.U32.AND P0, PT, R230, 0x7fffff09, PT ;  /* 0x7fffff09e600780c */ /* 0x000fe20003f06070 */
[----:B------:R-:W-:Y:S01]  /*7d00*/  IMAD.WIDE R230, R232, 0x2, R162 ;  /* 0x00000002e8e67825 */ /* 0x000fe200078e02a2 */
[----:B------:R-:W-:-:S03]  /*7d10*/  PRMT R136, RZ, 0x7610, R136 ;  /* 0x00007610ff887816 */ /* 0x000fc60000000088 */
[----:B------:R-:W-:Y:S01]  /*7d20*/  IMAD.WIDE R232, R232, 0x2, R160 ;  /* 0x00000002e8e87825 */ /* 0x000fe200078e02a0 */
[----:B------:R-:W3:Y:S03]  /*7d30*/  @!P6 LDG.E.U16 R137, desc[UR6][R230.64] ;  /* 0x00000006e689e981 */ /* 0x000ee6000c1e1500 */
[----:B------:R-:W-:Y:S01]  /*7d40*/  VIADD R234, R132, 0xffffff81 ;  /* 0xffffff8184ea7836 */ /* 0x000fe20000000000 */
[----:B------:R-:W3:Y:S01]  /*7d50*/  @!P6 LDG.E.U16 R136, desc[UR6][R232.64] ;  /* 0x00000006e888e981 */ /* 0x000ee2000c1e1500 */
[----:B------:R-:W-:Y:S01]  /*7d60*/  IMAD R236, R164, 0x76, RZ ;  /* 0x00000076a4ec7824 */ /* 0x000fe200078e02ff */
[----:B------:R-:W-:Y:S02]  /*7d70*/  PRMT R158, RZ, 0x7610, R158 ;  /* 0x00007610ff9e7816 */ /* 0x000fe4000000009e */
[----:B------:R-:W-:Y:S01]  /*7d80*/  ISETP.GE.U32.AND P6, PT, R234, 0x7fffff02, PT ;  /* 0x7fffff02ea00780c */ /* 0x000fe20003fc6070 */
[----:B------:R-:W-:Y:S01]  /*7d90*/  IMAD.WIDE R234, R236, 0x2, R162 ;  /* 0x00000002ecea7825 */ /* 0x000fe200078e02a2 */
[----:B------:R-:W-:-:S03]  /*7da0*/  PRMT R89, RZ, 0x7610, R89 ;  /* 0x00007610ff597816 */ /* 0x000fc60000000059 */
[----:B------:R-:W-:Y:S01]  /*7db0*/  IMAD.WIDE R236, R236, 0x2, R160 ;  /* 0x00000002ecec7825 */ /* 0x000fe200078e02a0 */
[----:B------:R-:W3:Y:S03]  /*7dc0*/  @!P4 LDG.E.U16 R158, desc[UR6][R234.64] ;  /* 0x00000006ea9ec981 */ /* 0x000ee6000c1e1500 */
[----:B------:R-:W-:Y:S01]  /*7dd0*/  IMAD R240, R164, 0x77, RZ ;  /* 0x00000077a4f07824 */ /* 0x000fe200078e02ff */
[----:B------:R-:W3:Y:S01]  /*7de0*/  @!P4 LDG.E.U16 R89, desc[UR6][R236.64] ;  /* 0x00000006ec59c981 */ /* 0x000ee2000c1e1500 */
[----:B------:R-:W-:Y:S02]  /*7df0*/  ISETP.GT.U32.AND P4, PT, R0, R90, PT ;  /* 0x0000005a0000720c */ /* 0x000fe40003f84070 */
[----:B------:R-:W-:Y:S01]  /*7e00*/  PRMT R134, RZ, 0x7610, R134 ;  /* 0x00007610ff867816 */ /* 0x000fe20000000086 */
        /* <DEDUP_REMOVED lines=13> */
[----:B------:R-:W-:Y:S01]  /*7ee0*/  @!P4 IMAD.IADD R90, R90, 0x1, -R0 ;  /* 0x000000015a5ac824 */ /* 0x000fe200078e0a00 */
[----:B------:R-:W3:Y:S04]  /*7ef0*/  @!P6 LDG.E.U16 R126, desc[UR6][R244.64] ;  /* 0x00000006f47ee981 */ /* 0x000ee8000c1e1500 */
[----:B------:R-:W-:Y:S01]  /*7f00*/  STL.64 [R1+0x40], R110 ;  /* 0x0000406e01007387 */ /* 0x000fe20000100a00 */
[----:B------:R-:W-:-:S03]  /*7f10*/  ISETP.GT.U32.AND P6, PT, R0, R90, PT ;  /* 0x0000005a0000720c */ /* 0x000fc60003fc4070 */
[----:B------:R0:W-:Y:S01]  /*7f20*/  STL.64 [R1+0x38], R108 ;  /* 0x0000386c01007387 */ /* 0x0001e20000100a00 */
[----:B------:R-:W-:-:S03]  /*7f30*/  ISETP.GT.U32.AND P4, PT, R0, R93, PT ;  /* 0x0000005d0000720c */ /* 0x000fc60003f84070 */
[----:B------:R1:W-:Y:S01]  /*7f40*/  STS.U16 [R130+UR4+0x10b00], R107 ;  /* 0x010b006b82007988 */ /* 0x0003e20008000404 */
[----:B0-----:R-:W-:-:S04]  /*7f50*/  LOP3.LUT R108, R252, 0x4, RZ, 0xfc, !PT ;  /* 0x00000004fc6c7812 */ /* 0x001fc800078efcff */
[----:B------:R-:W-:Y:S01]  /*7f60*/  IABS R246, R108 ;  /* 0x0000006c00f67213 */ /* 0x000fe20000000000 */
[----:B------:R-:W-:Y:S01]  /*7f70*/  @!P6 IMAD.IADD R90, R90, 0x1, -R0 ;  /* 0x000000015a5ae824 */ /* 0x000fe200078e0a00 */
[----:B------:R0:W-:Y:S03]  /*7f80*/  STS.U16 [R130+UR4+0xf00], R105 ;  /* 0x000f006982007988 */ /* 0x0001e60008000404 */
[----:B-1----:R-:W-:Y:S01]  /*7f90*/  IMAD.MOV.U32 R107, RZ, RZ, R246 ;  /* 0x000000ffff6b7224 */ /* 0x002fe200078e00f6 */
[----:B------:R-:W-:Y:S01]  /*7fa0*/  ISETP.GE.AND P6, PT, R252, RZ, PT ;  /* 0x000000fffc00720c */ /* 0x000fe20003fc6270 */
[----:B------:R-:W-:Y:S02]  /*7fb0*/  IMAD R248, R164, 0x7f, RZ ;  /* 0x0000007fa4f87824 */ /* 0x000fe400078e02ff */
[----:B0-----:R-:W-:Y:S01]  /*7fc0*/  IMAD.HI.U32 R105, R251, R107, RZ ;  /* 0x0000006bfb697227 */ /* 0x001fe200078e00ff */
[----:B------:R-:W-:-:S03]  /*7fd0*/  LOP3.LUT R109, R252, 0x6, RZ, 0xfc, !PT ;  /* 0x00000006fc6d7812 */ /* 0x000fc600078efcff */
[----:B------:R-:W-:Y:S01]  /*7fe0*/  IMAD.MOV R105, RZ, RZ, -R105 ;  /* 0x000000ffff697224 */ /* 0x000fe200078e0a69 */
[----:B------:R-:W-:Y:S01]  /*7ff0*/  PRMT R128, RZ, 0x7610, R128 ;  /* 0x00007610ff807816 */ /* 0x000fe20000000080 */
[----:B------:R-:W-:Y:S01]  /*8000*/  @!P4 IMAD.IADD R93, R93, 0x1, -R0 ;  /* 0x000000015d5dc824 */ /* 0x000fe200078e0a00 */
[----:B------:R-:W-:Y:S01]  /*8010*/  PRMT R123, RZ, 0x7610, R123 ;  /* 0x00007610ff7b7816 */ /* 0x000fe2000000007b */
[----:B------:R-:W-:-:S04]  /*8020*/  IMAD.WIDE R246, R248, 0x2, R162 ;  /* 0x00000002f8f67825 */ /* 0x000fc800078e02a2 */
[----:B------:R-:W-:Y:S02]  /*8030*/  IMAD R107, R0, R105, R107 ;  /* 0x00000069006b7224 */ /* 0x000fe400078e026b */
[----:B------:R-:W-:Y:S01]  /*8040*/  IMAD.WIDE R248, R248, 0x2, R160 ;  /* 0x00000002f8f87825 */ /* 0x000fe200078e02a0 */
[----:B------:R-:W-:Y:S01]  /*8050*/  IABS R105, R109 ;  /* 0x0000006d00697213 */ /* 0x000fe20000000000 */
[----:B------:R-:W3:Y:S01]  /*8060*/  @!P0 LDG.E.U16 R128, desc[UR6][R246.64] ;  /* 0x00000006f6808981 */ /* 0x000ee2000c1e1500 */
[C---:B------:R-:W-:Y:S01]  /*8070*/  ISETP.GT.U32.AND P4, PT, R0.reuse, R93, PT ;  /* 0x0000005d0000720c */ /* 0x040fe20003f84070 */
[----:B------:R-:W-:Y:S01]  /*8080*/  @!P6 IMAD.MOV R90, RZ, RZ, -R90 ;  /* 0x000000ffff5ae224 */ /* 0x000fe200078e0a5a */
[----:B------:R-:W-:Y:S01]  /*8090*/  ISETP.GT.U32.AND P6, PT, R0, R107, PT ;  /* 0x0000006b0000720c */ /* 0x000fe20003fc4070 */
[----:B------:R-:W3:Y:S01]  /*80a0*/  @!P0 LDG.E.U16 R123, desc[UR6][R248.64] ;  /* 0x00000006f87b8981 */ /* 0x000ee2000c1e1500 */
[----:B------:R-:W-:Y:S01]  /*80b0*/  ISETP.GE.AND P0, PT, R108, RZ, PT ;  /* 0x000000ff6c00720c */ /* 0x000fe20003f06270 */
[----:B------:R-:W-:-:S04]  /*80c0*/  IMAD.MOV.U32 R108, RZ, RZ, R105 ;  /* 0x000000ffff6c7224 */ /* 0x000fc800078e0069 */
[----:B------:R-:W-:-:S04]  /*80d0*/  IMAD.HI.U32 R105, R251, R108, RZ ;  /* 0x0000006cfb697227 */ /* 0x000fc800078e00ff */
[----:B------:R-:W-:Y:S02]  /*80e0*/  IMAD.MOV R105, RZ, RZ, -R105 ;  /* 0x000000ffff697224 */ /* 0x000fe400078e0a69 */
[--C-:B------:R-:W-:Y:S01]  /*80f0*/  @!P4 IMAD.IADD R93, R93, 0x1, -R0.reuse ;  /* 0x000000015d5dc824 */ /* 0x100fe200078e0a00 */
[----:B------:R-:W-:Y:S01]  /*8100*/  ISETP.GE.AND P4, PT, R109, RZ, PT ;  /* 0x000000ff6d00720c */ /* 0x000fe20003f86270 */
[----:B------:R-:W-:Y:S01]  /*8110*/  @!P6 IMAD.IADD R107, R107, 0x1, -R0 ;  /* 0x000000016b6be824 */ /* 0x000fe200078e0a00 */
[----:B------:R-:W-:Y:S01]  /*8120*/  LOP3.LUT R109, R252, 0x8, RZ, 0xfc, !PT ;  /* 0x00000008fc6d7812 */ /* 0x000fe200078efcff */
[C---:B------:R-:W-:Y:S02]  /*8130*/  IMAD R108, R0.reuse, R105, R108 ;  /* 0x00000069006c7224 */ /* 0x040fe400078e026c */
[----:B------:R-:W-:Y:S01]  /*8140*/  IMAD.MOV.U32 R105, RZ, RZ, R93 ;  /* 0x000000ffff697224 */ /* 0x000fe200078e005d */
[C---:B------:R-:W-:Y:S02]  /*8150*/  ISETP.GT.U32.AND P6, PT, R0.reuse, R107, PT ;  /* 0x0000006b0000720c */ /* 0x040fe40003fc4070 */
[----:B------:R-:W-:Y:S01]  /*8160*/  IABS R93, R109 ;  /* 0x0000006d005d7213 */ /* 0x000fe20000000000 */
[----:B------:R-:W-:Y:S01]  /*8170*/  @!P3 IMAD.MOV R105, RZ, RZ, -R105 ;  /* 0x000000ffff69b224 */ /* 0x000fe200078e0a69 */
[----:B------:R-:W-:-:S03]  /*8180*/  ISETP.GT.U32.AND P3, PT, R0, R108, PT ;  /* 0x0000006c0000720c */ /* 0x000fc60003f64070 */
[----:B------:R-:W-:-:S04]  /*8190*/  IMAD.MOV.U32 R111, RZ, RZ, R93 ;  /* 0x000000ffff6f7224 */ /* 0x000fc800078e005d */
[----:B------:R-:W-:-:S04]  /*81a0*/  IMAD.HI.U32 R93, R251, R111, RZ ;  /* 0x0000006ffb5d7227 */ /* 0x000fc800078e00ff */
[--C-:B------:R-:W-:Y:S02]  /*81b0*/  @!P6 IMAD.IADD R107, R107, 0x1, -R0.reuse ;  /* 0x000000016b6be824 */ /* 0x100fe400078e0a00 */
[----:B------:R-:W-:Y:S01]  /*81c0*/  IMAD.MOV R93, RZ, RZ, -R93 ;  /* 0x000000ffff5d7224 */ /* 0x000fe200078e0a5d */
[----:B------:R-:W-:Y:S01]  /*81d0*/  LOP3.LUT R110, R252, 0xa, RZ, 0xfc, !PT ;  /* 0x0000000afc6e7812 */ /* 0x000fe200078efcff */
[----:B------:R-:W-:Y:S02]  /*81e0*/  @!P3 IMAD.IADD R108, R108, 0x1, -R0 ;  /* 0x000000016c6cb824 */ /* 0x000fe400078e0a00 */
[C---:B------:R-:W-:Y:S02]  /*81f0*/  IMAD R93, R0.reuse, R93, R111 ;  /* 0x0000005d005d7224 */ /* 0x040fe400078e026f */
[----:B------:R-:W-:Y:S01]  /*8200*/  IMAD.MOV.U32 R122, RZ, RZ, R107 ;  /* 0x000000ffff7a7224 */ /* 0x000fe200078e006b */
[----:B------:R-:W-:Y:S02]  /*8210*/  ISETP.GE.AND P6, PT, R109, RZ, PT ;  /* 0x000000ff6d00720c */ /* 0x000fe40003fc6270 */
[----:B------:R-:W-:Y:S01]  /*8220*/  IABS R109, R110 ;  /* 0x0000006e006d7213 */ /* 0x000fe20000000000 */
[----:B------:R-:W-:Y:S01]  /*8230*/  @!P0 IMAD.MOV R122, RZ, RZ, -R122 ;  /* 0x000000ffff7a8224 */ /* 0x000fe200078e0a7a */
[----:B------:R-:W-:-:S02]  /*8240*/  ISETP.GT.U32.AND P3, PT, R0, R108, PT ;  /* 0x0000006c0000720c */ /* 0x000fc40003f64070 */
[----:B------:R-:W-:Y:S01]  /*8250*/  ISETP.GT.U32.AND P0, PT, R0, R93, PT ;  /* 0x0000005d0000720c */ /* 0x000fe20003f04070 */
[----:B------:R-:W-:-:S04]  /*8260*/  IMAD.HI.U32 R107, R251, R109, RZ ;  /* 0x0000006dfb6b7227 */ /* 0x000fc800078e00ff */
[----:B------:R-:W-:Y:S01]  /*8270*/  IMAD.MOV R107, RZ, RZ, -R107 ;  /* 0x000000ffff6b7224 */ /* 0x000fe200078e0a6b */
[----:B------:R-:W-:-:S03]  /*8280*/  LOP3.LUT R111, R252, 0xc, RZ, 0xfc, !PT ;  /* 0x0000000cfc6f7812 */ /* 0x000fc600078efcff */
[----:B------:R-:W-:Y:S02]  /*8290*/  IMAD R107, R0, R107, R109 ;  /* 0x0000006b006b7224 */ /* 0x000fe400078e026d */
[--C-:B------:R-:W-:Y:S02]  /*82a0*/  @!P3 IMAD.IADD R108, R108, 0x1, -R0.reuse ;  /* 0x000000016c6cb824 */ /* 0x100fe400078e0a00 */
[----:B------:R-:W-:Y:S01]  /*82b0*/  @!P0 IMAD.IADD R93, R93, 0x1, -R0 ;  /* 0x000000015d5d8824 */ /* 0x000fe200078e0a00 */
[----:B------:R-:W-:Y:S01]  /*82c0*/  IABS R109, R111 ;  /* 0x0000006f006d7213 */ /* 0x000fe20000000000 */
[----:B------:R-:W-:Y:S01]  /*82d0*/  @!P4 IMAD.MOV R108, RZ, RZ, -R108 ;  /* 0x000000ffff6cc224 */ /* 0x000fe200078e0a6c */
[C---:B------:R-:W-:Y:S02]  /*82e0*/  ISETP.GT.U32.AND P4, PT, R0.reuse, R107, PT ;  /* 0x0000006b0000720c */ /* 0x040fe40003f84070 */
[----:B------:R-:W-:Y:S02]  /*82f0*/  ISETP.GT.U32.AND P0, PT, R0, R93, PT ;  /* 0x0000005d0000720c */ /* 0x000fe40003f04070 */
[----:B------:R-:W-:Y:S01]  /*8300*/  ISETP.GE.AND P3, PT, R110, RZ, PT ;  /* 0x000000ff6e00720c */ /* 0x000fe20003f66270 */
[----:B------:R-:W-:-:S04]  /*8310*/  IMAD.MOV.U32 R110, RZ, RZ, R109 ;  /* 0x000000ffff6e7224 */ /* 0x000fc800078e006d */
[----:B------:R-:W-:Y:S01]  /*8320*/  IMAD.HI.U32 R109, R251, R110, RZ ;  /* 0x0000006efb6d7227 */ /* 0x000fe200078e00ff */
[----:B------:R-:W-:-:S03]  /*8330*/  LOP3.LUT R119, R252, 0xe, RZ, 0xfc, !PT ;  /* 0x0000000efc777812 */ /* 0x000fc600078efcff */
[----:B------:R-:W-:Y:S02]  /*8340*/  IMAD.MOV R109, RZ, RZ, -R109 ;  /* 0x000000ffff6d7224 */ /* 0x000fe400078e0a6d */
[--C-:B------:R-:W-:Y:S02]  /*8350*/  @!P4 IMAD.IADD R107, R107, 0x1, -R0.reuse ;  /* 0x000000016b6bc824 */ /* 0x100fe400078e0a00 */
[----:B------:R-:W-:Y:S01]  /*8360*/  @!P0 IMAD.IADD R93, R93, 0x1, -R0 ;  /* 0x000000015d5d8824 */ /* 0x000fe200078e0a00 */
[----:B------:R-:W-:Y:S01]  /*8370*/  ISETP.GE.AND P0, PT, R111, RZ, PT ;  /* 0x000000ff6f00720c */ /* 0x000fe20003f06270 */
[C---:B------:R-:W-:Y:S01]  /*8380*/  IMAD R111, R0.reuse, R109, R110 ;  /* 0x0000006d006f7224 */ /* 0x040fe200078e026e */
[----:B------:R-:W-:Y:S02]  /*8390*/  IABS R109, R119 ;  /* 0x00000077006d7213 */ /* 0x000fe40000000000 */
[C---:B------:R-:W-:Y:S01]  /*83a0*/  ISETP.GT.U32.AND P4, PT, R0.reuse, R107, PT ;  /* 0x0000006b0000720c */ /* 0x040fe20003f84070 */
[----:B------:R-:W-:Y:S01]  /*83b0*/  @!P6 IMAD.MOV R93, RZ, RZ, -R93 ;  /* 0x000000ffff5de224 */ /* 0x000fe200078e0a5d */
[----:B------:R-:W-:Y:S01]  /*83c0*/  ISETP.GT.U32.AND P6, PT, R0, R111, PT ;  /* 0x0000006f0000720c */ /* 0x000fe20003fc4070 */
[----:B------:R-:W-:-:S04]  /*83d0*/  IMAD.MOV.U32 R110, RZ, RZ, R109 ;  /* 0x000000ffff6e7224 */ /* 0x000fc800078e006d */
[----:B------:R-:W-:-:S04]  /*83e0*/  IMAD.HI.U32 R109, R251, R110, RZ ;  /* 0x0000006efb6d7227 */ /* 0x000fc800078e00ff */
[----:B------:R-:W-:Y:S02]  /*83f0*/  IMAD.MOV R109, RZ, RZ, -R109 ;  /* 0x000000ffff6d7224 */ /* 0x000fe400078e0a6d */
[----:B------:R-:W-:Y:S01]  /*8400*/  @!P4 IMAD.IADD R107, R107, 0x1, -R0 ;  /* 0x000000016b6bc824 */ /* 0x000fe200078e0a00 */
[----:B------:R-:W-:Y:S01]  /*8410*/  ISETP.GE.AND P4, PT, R119, RZ, PT ;  /* 0x000000ff7700720c */ /* 0x000fe20003f86270 */
[----:B------:R-:W-:Y:S01]  /*8420*/  IMAD R110, R0, R109, R110 ;  /* 0x0000006d006e7224 */ /* 0x000fe200078e026e */
[----:B------:R-:W-:Y:S01]  /*8430*/  LOP3.LUT R119, R252, 0x10, RZ, 0xfc, !PT ;  /* 0x00000010fc777812 */ /* 0x000fe200078efcff */
[----:B------:R-:W-:Y:S02]  /*8440*/  IMAD.MOV.U32 R109, RZ, RZ, R107 ;  /* 0x000000ffff6d7224 */ /* 0x000fe400078e006b */
[----:B------:R-:W-:Y:S01]  /*8450*/  @!P6 IMAD.IADD R111, R111, 0x1, -R0 ;  /* 0x000000016f6fe824 */ /* 0x000fe200078e0a00 */
[----:B------:R-:W-:Y:S01]  /*8460*/  IABS R107, R119 ;  /* 0x00000077006b7213 */ /* 0x000fe20000000000 */
[----:B------:R-:W-:Y:S01]  /*8470*/  @!P3 IMAD.MOV R109, RZ, RZ, -R109 ;  /* 0x000000ffff6db224 */ /* 0x000fe200078e0a6d */
[----:B------:R-:W-:-:S02]  /*8480*/  ISETP.GT.U32.AND P3, PT, R0, R110, PT ;  /* 0x0000006e0000720c */ /* 0x000fc40003f64070 */
[----:B------:R-:W-:Y:S01]  /*8490*/  ISETP.GT.U32.AND P6, PT, R0, R111, PT ;  /* 0x0000006f0000720c */ /* 0x000fe20003fc4070 */
        /* <DEDUP_REMOVED lines=8> */
[----:B------:R-:W-:Y:S01]  /*8520*/  IABS R119, R129 ;  /* 0x0000008100777213 */ /* 0x000fe20000000000 */
[----:B------:R-:W-:Y:S01]  /*8530*/  IMAD.MOV.U32 R124, RZ, RZ, R111 ;  /* 0x000000ffff7c7224 */ /* 0x000fe200078e006f */
[----:B------:R-:W-:-:S03]  /*8540*/  ISETP.GT.U32.AND P3, PT, R0, R110, PT ;  /* 0x0000006e0000720c */ /* 0x000fc60003f64070 */
[----:B------:R-:W-:Y:S01]  /*8550*/  @!P0 IMAD.MOV R124, RZ, RZ, -R124 ;  /* 0x000000ffff7c8224 */ /* 0x000fe200078e0a7c */
[----:B------:R-:W-:Y:S01]  /*8560*/  ISETP.GT.U32.AND P0, PT, R0, R107, PT ;  /* 0x0000006b0000720c */ /* 0x000fe20003f04070 */
[----:B------:R-:W-:-:S04]  /*8570*/  IMAD.HI.U32 R111, R251, R119, RZ ;  /* 0x00000077fb6f7227 */ /* 0x000fc800078e00ff */
[----:B------:R-:W-:Y:S01]  /*8580*/  IMAD.MOV R111, RZ, RZ, -R111 ;  /* 0x000000ffff6f7224 */ /* 0x000fe200078e0a6f */
[----:B------:R-:W-:-:S03]  /*8590*/  LOP3.LUT R131, R252, 0x14, RZ, 0xfc, !PT ;  /* 0x00000014fc837812 */ /* 0x000fc600078efcff */
[----:B------:R-:W-:Y:S02]  /*85a0*/  @!P3 IMAD.IADD R110, R110, 0x1, -R0 ;  /* 0x000000016e6eb824 */ /* 0x000fe400078e0a00 */
[C---:B------:R-:W-:Y:S02]  /*85b0*/  IMAD R111, R0.reuse, R111, R119 ;  /* 0x0000006f006f7224 */ /* 0x040fe400078e0277 */
[----:B------:R-:W-:Y:S01]  /*85c0*/  @!P4 IMAD.MOV R110, RZ, RZ, -R110 ;  /* 0x000000ffff6ec224 */ /* 0x000fe200078e0a6e */
[----:B------:R-:W-:Y:S01]  /*85d0*/  IABS R119, R131 ;  /* 0x0000008300777213 */ /* 0x000fe20000000000 */
[----:B------:R-:W-:Y:S01]  /*85e0*/  @!P0 IMAD.IADD R107, R107, 0x1, -R0 ;  /* 0x000000016b6b8824 */ /* 0x000fe200078e0a00 */
[C---:B------:R-:W-:Y:S02]  /*85f0*/  ISETP.GT.U32.AND P4, PT, R0.reuse, R111, PT ;  /* 0x0000006f0000720c */ /* 0x040fe40003f84070 */
[----:B------:R-:W-:Y:S01]  /*8600*/  ISETP.GE.AND P3, PT, R129, RZ, PT ;  /* 0x000000ff8100720c */ /* 0x000fe20003f66270 */
[----:B------:R-:W-:Y:S01]  /*8610*/  IMAD.MOV.U32 R129, RZ, RZ, R119 ;  /* 0x000000ffff817224 */ /* 0x000fe200078e0077 */
[----:B------:R-:W-:-:S03]  /*8620*/  ISETP.GT.U32.AND P0, PT, R0, R107, PT ;  /* 0x0000006b0000720c */ /* 0x000fc60003f04070 */
[----:B------:R-:W-:-:S04]  /*8630*/  IMAD.HI.U32 R119, R251, R129, RZ ;  /* 0x00000081fb777227 */ /* 0x000fc800078e00ff */
[----:B------:R-:W-:Y:S02]  /*8640*/  IMAD.MOV R119, RZ, RZ, -R119 ;  /* 0x000000ffff777224 */ /* 0x000fe400078e0a77 */
[--C-:B------:R-:W-:Y:S02]  /*8650*/  @!P4 IMAD.IADD R111, R111, 0x1, -R0.reuse ;  /* 0x000000016f6fc824 */ /* 0x100fe400078e0a00 */
[C---:B------:R-:W-:Y:S02]  /*8660*/  IMAD R119, R0.reuse, R119, R129 ;  /* 0x0000007700777224 */ /* 0x040fe400078e0281 */
[----:B------:R-:W-:Y:S01]  /*8670*/  @!P0 IMAD.IADD R107, R107, 0x1, -R0 ;  /* 0x000000016b6b8824 */ /* 0x000fe200078e0a00 */
[----:B------:R-:W-:Y:S02]  /*8680*/  ISETP.GT.U32.AND P4, PT, R0, R111, PT ;  /* 0x0000006f0000720c */ /* 0x000fe40003f84070 */
[----:B------:R-:W-:Y:S02]  /*8690*/  ISETP.GE.AND P0, PT, R131, RZ, PT ;  /* 0x000000ff8300720c */ /* 0x000fe40003f06270 */
[----:B------:R-:W-:Y:S01]  /*86a0*/  LOP3.LUT R131, R252, 0x16, RZ, 0xfc, !PT ;  /* 0x00000016fc837812 */ /* 0x000fe200078efcff */
[----:B------:R-:W-:Y:S01]  /*86b0*/  @!P6 IMAD.MOV R107, RZ, RZ, -R107 ;  /* 0x000000ffff6be224 */ /* 0x000fe200078e0a6b */
[----:B--2---:R0:W-:Y:S01]  /*86c0*/  STS.U16 [R130+UR4+0x10f00], R112 ;  /* 0x010f007082007988 */ /* 0x0041e20008000404 */
[----:B------:R-:W-:-:S02]  /*86d0*/  ISETP.GT.U32.AND P6, PT, R0, R119, PT ;  /* 0x000000770000720c */ /* 0x000fc40003fc4070 */
[----:B0-----:R-:W-:-:S04]  /*86e0*/  IABS R112, R131 ;  /* 0x0000008300707213 */ /* 0x001fc80000000000 */
[----:B------:R-:W-:Y:S01]  /*86f0*/  @!P4 IMAD.IADD R111, R111, 0x1, -R0 ;  /* 0x000000016f6fc824 */ /* 0x000fe200078e0a00 */
[----:B------:R-:W-:Y:S01]  /*8700*/  ISETP.GE.AND P4, PT, R131, RZ, PT ;  /* 0x000000ff8300720c */ /* 0x000fe20003f86270 */
[----:B------:R-:W-:Y:S01]  /*8710*/  IMAD.MOV.U32 R129, RZ, RZ, R112 ;  /* 0x000000ffff817224 */ /* 0x000fe200078e0070 */
[----:B------:R-:W-:-:S03]  /*8720*/  LOP3.LUT R131, R252, 0x18, RZ, 0xfc, !PT ;  /* 0x00000018fc837812 */ /* 0x000fc600078efcff */
[----:B------:R-:W-:Y:S01]  /*8730*/  IMAD.HI.U32 R112, R251, R129, RZ ;  /* 0x00000081fb707227 */ /* 0x000fe200078e00ff */
[----:B------:R0:W-:Y:S03]  /*8740*/  STS.U16 [R130+UR4+0x1300], R95 ;  /* 0x0013005f82007988 */ /* 0x0001e60008000404 */
[----:B------:R-:W-:Y:S02]  /*8750*/  @!P6 IMAD.IADD R119, R119, 0x1, -R0 ;  /* 0x000000017777e824 */ /* 0x000fe400078e0a00 */
[----:B------:R-:W-:Y:S01]  /*8760*/  IMAD.MOV R112, RZ, RZ, -R112 ;  /* 0x000000ffff707224 */ /* 0x000fe200078e0a70 */
[----:B0-----:R-:W-:-:S03]  /*8770*/  IABS R95, R131 ;  /* 0x00000083005f7213 */ /* 0x001fc60000000000 */
[C---:B------:R-:W-:Y:S01]  /*8780*/  IMAD R112, R0.reuse, R112, R129 ;  /* 0x0000007000707224 */ /* 0x040fe200078e0281 */
[C---:B------:R-:W-:Y:S01]  /*8790*/  ISETP.GT.U32.AND P6, PT, R0.reuse, R119, PT ;  /* 0x000000770000720c */ /* 0x040fe20003fc4070 */
[----:B------:R-:W-:Y:S02]  /*87a0*/  IMAD.MOV.U32 R129, RZ, RZ, R95 ;  /* 0x000000ffff817224 */ /* 0x000fe400078e005f */
[----:B------:R-:W-:Y:S01]  /*87b0*/  @!P3 IMAD.MOV R111, RZ, RZ, -R111 ;  /* 0x000000ffff6fb224 */ /* 0x000fe200078e0a6f */
[----:B------:R-:W-:Y:S01]  /*87c0*/  ISETP.GT.U32.AND P3, PT, R0, R112, PT ;  /* 0x000000700000720c */ /* 0x000fe20003f64070 */
[----:B------:R-:W-:-:S04]  /*87d0*/  IMAD.HI.U32 R95, R251, R129, RZ ;  /* 0x00000081fb5f7227 */ /* 0x000fc800078e00ff */
[----:B------:R-:W-:-:S04]  /*87e0*/  IMAD.MOV R95, RZ, RZ, -R95 ;  /* 0x000000ffff5f7224 */ /* 0x000fc800078e0a5f */
[--C-:B------:R-:W-:Y:S01]  /*87f0*/  @!P6 IMAD.IADD R119, R119, 0x1, -R0.reuse ;  /* 0x000000017777e824 */ /* 0x100fe200078e0a00 */
[----:B------:R-:W-:Y:S01]  /*8800*/  ISETP.GE.AND P6, PT, R131, RZ, PT ;  /* 0x000000ff8300720c */ /* 0x000fe20003fc6270 */
[----:B------:R-:W-:Y:S01]  /*8810*/  IMAD R95, R0, R95, R129 ;  /* 0x0000005f005f7224 */ /* 0x000fe200078e0281 */
[----:B------:R-:W-:Y:S01]  /*8820*/  LOP3.LUT R131, R252, 0x1a, RZ, 0xfc, !PT ;  /* 0x0000001afc837812 */ /* 0x000fe200078efcff */
[----:B------:R-:W-:Y:S01]  /*8830*/  @!P0 IMAD.MOV R119, RZ, RZ, -R119 ;  /* 0x000000ffff778224 */ /* 0x000fe200078e0a77 */
[----:B------:R0:W-:Y:S01]  /*8840*/  STS.U16 [R130+UR4+0x11300], R113 ;  /* 0x0113007182007988 */ /* 0x0001e20008000404 */
[----:B------:R-:W-:Y:S01]  /*8850*/  @!P3 IMAD.IADD R112, R112, 0x1, -R0 ;  /* 0x000000017070b824 */ /* 0x000fe200078e0a00 */
[----:B------:R-:W-:-:S04]  /*8860*/  ISETP.GT.U32.AND P0, PT, R0, R95, PT ;  /* 0x0000005f0000720c */ /* 0x000fc80003f04070 */
[----:B------:R-:W-:Y:S02]  /*8870*/  ISETP.GT.U32.AND P3, PT, R0, R112, PT ;  /* 0x000000700000720c */ /* 0x000fe40003f64070 */
[----:B0-----:R-:W-:-:S05]  /*8880*/  IABS R113, R131 ;  /* 0x0000008300717213 */ /* 0x001fca0000000000 */
[----:B------:R-:W-:-:S04]  /*8890*/  IMAD.MOV.U32 R129, RZ, RZ, R113 ;  /* 0x000000ffff817224 */ /* 0x000fc800078e0071 */
[----:B------:R-:W-:-:S04]  /*88a0*/  IMAD.HI.U32 R113, R251, R129, RZ ;  /* 0x00000081fb717227 */ /* 0x000fc800078e00ff */
[--C-:B------:R-:W-:Y:S02]  /*88b0*/  @!P0 IMAD.IADD R95, R95, 0x1, -R0.reuse ;  /* 0x000000015f5f8824 */ /* 0x100fe400078e0a00 */
[----:B------:R-:W-:Y:S02]  /*88c0*/  IMAD.MOV R113, RZ, RZ, -R113 ;  /* 0x000000ffff717224 */ /* 0x000fe400078e0a71 */
[----:B------:R-:W-:Y:S01]  /*88d0*/  @!P3 IMAD.IADD R112, R112, 0x1, -R0 ;  /* 0x000000017070b824 */ /* 0x000fe200078e0a00 */
[C---:B------:R-:W-:Y:S01]  /*88e0*/  ISETP.GT.U32.AND P0, PT, R0.reuse, R95, PT ;  /* 0x0000005f0000720c */ /* 0x040fe20003f04070 */
[----:B------:R-:W-:Y:S01]  /*88f0*/  IMAD R113, R0, R113, R129 ;  /* 0x0000007100717224 */ /* 0x000fe200078e0281 */
[----:B------:R-:W-:Y:S02]  /*8900*/  ISETP.GE.AND P3, PT, R131, RZ, PT ;  /* 0x000000ff8300720c */ /* 0x000fe40003f66270 */
[----:B------:R-:W-:Y:S01]  /*8910*/  LOP3.LUT R131, R252, 0x1c, RZ, 0xfc, !PT ;  /* 0x0000001cfc837812 */ /* 0x000fe200078efcff */
[----:B------:R-:W-:Y:S01]  /*8920*/  @!P4 IMAD.MOV R112, RZ, RZ, -R112 ;  /* 0x000000ffff70c224 */ /* 0x000fe200078e0a70 */
[----:B------:R0:W-:Y:S01]  /*8930*/  STS.U16 [R130+UR4+0x1700], R118 ;  /* 0x0017007682007988 */ /* 0x0001e20008000404 */
        /* <DEDUP_REMOVED lines=30> */
[----:B------:R-:W-:Y:S02]  /*8b20*/  @!P3 IMAD.IADD R117, R117, 0x1, -R0 ;  /* 0x000000017575b824 */ /* 0x000fe400078e0a00 */
        /* <DEDUP_REMOVED lines=26> */
[----:B------:R-:W-:Y:S01]  /*8cd0*/  @!P0 IMAD.IADD R94, R94, 0x1, -R0 ;  /* 0x000000015e5e8824 */ /* 0x000fe200078e0a00 */
        /* <DEDUP_REMOVED lines=77> */
[----:B------:R-:W-:Y:S02]  /*91b0*/  @!P6 IMAD.IADD R100, R100, 0x1, -R0 ;  /* 0x000000016464e824 */ /* 0x000fe400078e0a00 */
[----:B------:R-:W-:Y:S02]  /*91c0*/  IMAD R88, R0, R88, R129 ;  /* 0x0000005800587224 */ /* 0x000fe400078e0281 */
[----:B------:R-:W-:Y:S02]  /*91d0*/  @!P0 IMAD.MOV R100, RZ, RZ, -R100 ;  /* 0x000000ffff648224 */ /* 0x000fe400078e0a64 */
[----:B------:R-:W-:Y:S01]  /*91e0*/  @!P3 IMAD.IADD R104, R104, 0x1, -R0 ;  /* 0x000000016868b824 */ /* 0x000fe200078e0a00 */
[----:B------:R-:W-:Y:S02]  /*91f0*/  ISETP.GT.U32.AND P0, PT, R0, R88, PT ;  /* 0x000000580000720c */ /* 0x000fe40003f04070 */
[----:B------:R-:W-:Y:S02]  /*9200*/  ISETP.GE.AND P6, PT, R131, RZ, PT ;  /* 0x000000ff8300720c */ /* 0x000fe40003fc6270 */
[----:B------:R-:W-:-:S02]  /*9210*/  LOP3.LUT R131, R252, 0x32, RZ, 0xfc, !PT ;  /* 0x00000032fc837812 */ /* 0x000fc400078efcff */
[----:B------:R-:W-:Y:S01]  /*9220*/  ISETP.GT.U32.AND P3, PT, R0, R104, PT ;  /* 0x000000680000720c */ /* 0x000fe20003f64070 */
[----:B------:R0:W-:Y:S06]  /*9230*/  STS.U16 [R130+UR4+0x12b00], R102 ;  /* 0x012b006682007988 */ /* 0x0001ec0008000404 */
[----:B------:R-:W-:Y:S01]  /*9240*/  @!P0 IMAD.IADD R88, R88, 0x1, -R0 ;  /* 0x0000000158588824 */ /* 0x000fe200078e0a00 */
[----:B0-----:R-:W-:-:S05]  /*9250*/  IABS R102, R131 ;  /* 0x0000008300667213 */ /* 0x001fca0000000000 */
[----:B------:R-:W-:Y:S01]  /*9260*/  IMAD.MOV.U32 R129, RZ, RZ, R102 ;  /* 0x000000ffff817224 */ /* 0x000fe200078e0066 */
[----:B------:R-:W-:Y:S01]  /*9270*/  ISETP.GT.U32.AND P0, PT, R0, R88, PT ;  /* 0x000000580000720c */ /* 0x000fe20003f04070 */
[----:B------:R-:W-:Y:S01]  /*9280*/  @!P3 IMAD.IADD R104, R104, 0x1, -R0 ;  /* 0x000000016868b824 */ /* 0x000fe200078e0a00 */
[----:B------:R-:W-:Y:S01]  /*9290*/  ISETP.GE.AND P3, PT, R131, RZ, PT ;  /* 0x000000ff8300720c */ /* 0x000fe20003f66270 */
[----:B------:R-:W-:Y:S01]  /*92a0*/  IMAD.HI.U32 R102, R251, R129, RZ ;  /* 0x00000081fb667227 */ /* 0x000fe200078e00ff */
[----:B------:R-:W-:Y:S01]  /*92b0*/  LOP3.LUT R131, R252, 0x34, RZ, 0xfc, !PT ;  /* 0x00000034fc837812 */ /* 0x000fe200078efcff */
[----:B------:R0:W-:Y:S02]  /*92c0*/  STS.U16 [R130+UR4+0x2f00], R103 ;  /* 0x002f006782007988 */ /* 0x0001e40008000404 */
[----:B------:R-:W-:-:S04]  /*92d0*/  IMAD.MOV R102, RZ, RZ, -R102 ;  /* 0x000000ffff667224 */ /* 0x000fc800078e0a66 */
[----:B------:R-:W-:Y:S01]  /*92e0*/  IMAD R102, R0, R102, R129 ;  /* 0x0000006600667224 */ /* 0x000fe200078e0281 */
[----:B0-----:R-:W-:Y:S01]  /*92f0*/  IABS R103, R131 ;  /* 0x0000008300677213 */ /* 0x001fe20000000000 */
[----:B------:R-:W-:-:S03]  /*9300*/  @!P4 IMAD.MOV R104, RZ, RZ, -R104 ;  /* 0x000000ffff68c224 */ /* 0x000fc600078e0a68 */
[----:B------:R-:W-:Y:S01]  /*9310*/  ISETP.GT.U32.AND P4, PT, R0, R102, PT ;  /* 0x000000660000720c */ /* 0x000fe20003f84070 */
[----:B------:R-:W-:Y:S02]  /*9320*/  @!P0 IMAD.IADD R88, R88, 0x1, -R0 ;  /* 0x0000000158588824 */ /* 0x000fe400078e0a00 */
[----:B------:R-:W-:Y:S01]  /*9330*/  IMAD.MOV.U32 R129, RZ, RZ, R103 ;  /* 0x000000ffff817224 */ /* 0x000fe200078e0067 */
[----:B------:R-:W-:Y:S02]  /*9340*/  ISETP.GE.AND P0, PT, R131, RZ, PT ;  /* 0x000000ff8300720c */ /* 0x000fe40003f06270 */
[----:B------:R-:W-:Y:S01]  /*9350*/  LOP3.LUT R131, R252, 0x36, RZ, 0xfc, !PT ;  /* 0x00000036fc837812 */ /* 0x000fe200078efcff */
[----:B------:R-:W-:Y:S01]  /*9360*/  IMAD.HI.U32 R103, R251, R129, RZ ;  /* 0x00000081fb677227 */ /* 0x000fe200078e00ff */
[----:B------:R0:W-:Y:S03]  /*9370*/  STS.U16 [R130+UR4+0x12f00], R101 ;  /* 0x012f006582007988 */ /* 0x0001e60008000404 */
[----:B------:R-:W-:Y:S01]  /*9380*/  IMAD.MOV R103, RZ, RZ, -R103 ;  /* 0x000000ffff677224 */ /* 0x000fe200078e0a67 */
[----:B0-----:R-:W-:-:S03]  /*9390*/  IABS R101, R131 ;  /* 0x0000008300657213 */ /* 0x001fc60000000000 */
[----:B------:R-:W-:Y:S02]  /*93a0*/  IMAD R103, R0, R103, R129 ;  /* 0x0000006700677224 */ /* 0x000fe400078e0281 */
[----:B------:R-:W-:Y:S02]  /*93b0*/  @!P4 IMAD.IADD R102, R102, 0x1, -R0 ;  /* 0x000000016666c824 */ /* 0x000fe400078e0a00 */
[----:B------:R-:W-:Y:S02]  /*93c0*/  IMAD.MOV.U32 R129, RZ, RZ, R101 ;  /* 0x000000ffff817224 */ /* 0x000fe400078e0065 */
[----:B------:R-:W-:Y:S01]  /*93d0*/  IMAD.MOV.U32 R101, RZ, RZ, R88 ;  /* 0x000000ffff657224 */ /* 0x000fe200078e0058 */
[----:B------:R-:W-:-:S03]  /*93e0*/  ISETP.GT.U32.AND P4, PT, R0, R102, PT ;  /* 0x000000660000720c */ /* 0x000fc60003f84070 */
[----:B------:R-:W-:Y:S01]  /*93f0*/  @!P6 IMAD.MOV R101, RZ, RZ, -R101 ;  /* 0x000000ffff65e224 */ /* 0x000fe200078e0a65 */
[----:B------:R-:W-:Y:S01]  /*9400*/  ISETP.GT.U32.AND P6, PT, R0, R103, PT ;  /* 0x000000670000720c */ /* 0x000fe20003fc4070 */
[----:B------:R-:W-:-:S04]  /*9410*/  IMAD.HI.U32 R88, R251, R129, RZ ;  /* 0x00000081fb587227 */ /* 0x000fc800078e00ff */
[----:B------:R-:W-:-:S04]  /*9420*/  IMAD.MOV R88, RZ, RZ, -R88 ;  /* 0x000000ffff587224 */ /* 0x000fc800078e0a58 */
[--C-:B------:R-:W-:Y:S02]  /*9430*/  @!P4 IMAD.IADD R102, R102, 0x1, -R0.reuse ;  /* 0x000000016666c824 */ /* 0x100fe400078e0a00 */
[----:B------:R-:W-:Y:S02]  /*9440*/  IMAD R88, R0, R88, R129 ;  /* 0x0000005800587224 */ /* 0x000fe400078e0281 */
[----:B------:R-:W-:Y:S01]  /*9450*/  @!P6 IMAD.IADD R103, R103, 0x1, -R0 ;  /* 0x000000016767e824 */ /* 0x000fe200078e0a00 */
[----:B------:R-:W-:Y:S01]  /*9460*/  ISETP.GE.AND P4, PT, R131, RZ, PT ;  /* 0x000000ff8300720c */ /* 0x000fe20003f86270 */
[----:B------:R-:W-:Y:S01]  /*9470*/  @!P3 IMAD.MOV R102, RZ, RZ, -R102 ;  /* 0x000000ffff66b224 */ /* 0x000fe200078e0a66 */
[----:B------:R-:W-:Y:S02]  /*9480*/  LOP3.LUT R131, R252, 0x38, RZ, 0xfc, !PT ;  /* 0x00000038fc837812 */ /* 0x000fe400078efcff */
[C---:B------:R-:W-:Y:S02]  /*9490*/  ISETP.GT.U32.AND P6, PT, R0.reuse, R103, PT ;  /* 0x000000670000720c */ /* 0x040fe40003fc4070 */
[----:B------:R-:W-:-:S02]  /*94a0*/  ISETP.GT.U32.AND P3, PT, R0, R88, PT ;  /* 0x000000580000720c */ /* 0x000fc40003f64070 */
[----:B------:R-:W-:Y:S01]  /*94b0*/  IABS R129, R131 ;  /* 0x0000008300817213 */ /* 0x000fe20000000000 */
[----:B------:R0:W-:Y:S04]  /*94c0*/  STS.U16 [R130+UR4+0x3300], R85 ;  /* 0x0033005582007988 */ /* 0x0001e80008000404 */
[----:B0-----:R-:W-:-:S04]  /*94d0*/  IMAD.HI.U32 R85, R251, R129, RZ ;  /* 0x00000081fb557227 */ /* 0x001fc800078e00ff */
[--C-:B------:R-:W-:Y:S01]  /*94e0*/  @!P6 IMAD.IADD R103, R103, 0x1, -R0.reuse ;  /* 0x000000016767e824 */ /* 0x100fe200078e0a00 */
[----:B------:R-:W-:Y:S01]  /*94f0*/  ISETP.GE.AND P6, PT, R131, RZ, PT ;  /* 0x000000ff8300720c */ /* 0x000fe20003fc6270 */
[----:B------:R-:W-:Y:S01]  /*9500*/  IMAD.MOV R85, RZ, RZ, -R85 ;  /* 0x000000ffff557224 */ /* 0x000fe200078e0a55 */
[----:B------:R-:W-:Y:S01]  /*9510*/  LOP3.LUT R131, R252, 0x3a, RZ, 0xfc, !PT ;  /* 0x0000003afc837812 */ /* 0x000fe200078efcff */
[----:B------:R-:W-:Y:S02]  /*9520*/  @!P3 IMAD.IADD R88, R88, 0x1, -R0 ;  /* 0x000000015858b824 */ /* 0x000fe400078e0a00 */
[C---:B------:R-:W-:Y:S01]  /*9530*/  IMAD R85, R0.reuse, R85, R129 ;  /* 0x0000005500557224 */ /* 0x040fe200078e0281 */
[----:B------:R-:W-:Y:S02]  /*9540*/  IABS R129, R131 ;  /* 0x0000008300817213 */ /* 0x000fe40000000000 */
[----:B------:R-:W-:Y:S01]  /*9550*/  ISETP.GT.U32.AND P3, PT, R0, R88, PT ;  /* 0x000000580000720c */ /* 0x000fe20003f64070 */
[----:B------:R0:W-:Y:S01]  /*9560*/  STS.U16 [R130+UR4+0x13300], R125 ;  /* 0x0133007d82007988 */ /* 0x0001e20008000404 */
[----:B------:R-:W-:Y:S01]  /*9570*/  @!P0 IMAD.MOV R103, RZ, RZ, -R103 ;  /* 0x000000ffff678224 */ /* 0x000fe200078e0a67 */
[----:B------:R-:W-:-:S02]  /*9580*/  ISETP.GE.AND P0, PT, R131, RZ, PT ;  /* 0x000000ff8300720c */ /* 0x000fc40003f06270 */
[----:B------:R-:W-:Y:S01]  /*9590*/  LOP3.LUT R131, R252, 0x3c, RZ, 0xfc, !PT ;  /* 0x0000003cfc837812 */ /* 0x000fe200078efcff */
[----:B---3--:R1:W-:Y:S01]  /*95a0*/  STS.U16 [R130+UR4+0x3700], R84 ;  /* 0x0037005482007988 */ /* 0x0083e20008000404 */
[----:B0-----:R-:W-:-:S04]  /*95b0*/  IMAD.HI.U32 R125, R251, R129, RZ ;  /* 0x00000081fb7d7227 */ /* 0x001fc800078e00ff */
[----:B------:R-:W-:Y:S01]  /*95c0*/  IMAD.MOV R125, RZ, RZ, -R125 ;  /* 0x000000ffff7d7224 */ /* 0x000fe200078e0a7d */
[----:B-1----:R-:W-:Y:S01]  /*95d0*/  IABS R84, R131 ;  /* 0x0000008300547213 */ /* 0x002fe20000000000 */
[----:B------:R-:W-:Y:S02]  /*95e0*/  @!P3 IMAD.IADD R88, R88, 0x1, -R0 ;  /* 0x000000015858b824 */ /* 0x000fe400078e0a00 */
[C---:B------:R-:W-:Y:S01]  /*95f0*/  IMAD R125, R0.reuse, R125, R129 ;  /* 0x0000007d007d7224 */ /* 0x040fe200078e0281 */
[C---:B------:R-:W-:Y:S01]  /*9600*/  ISETP.GT.U32.AND P3, PT, R0.reuse, R85, PT ;  /* 0x000000550000720c */ /* 0x040fe20003f64070 */
[----:B------:R-:W-:Y:S02]  /*9610*/  IMAD.MOV.U32 R129, RZ, RZ, R84 ;  /* 0x000000ffff817224 */ /* 0x000fe400078e0054 */
[----:B------:R-:W-:Y:S01]  /*9620*/  @!P4 IMAD.MOV R88, RZ, RZ, -R88 ;  /* 0x000000ffff58c224 */ /* 0x000fe200078e0a58 */
[----:B------:R-:W-:Y:S01]  /*9630*/  ISETP.GT.U32.AND P4, PT, R0, R125, PT ;  /* 0x0000007d0000720c */ /* 0x000fe20003f84070 */
[----:B------:R-:W-:-:S04]  /*9640*/  IMAD.HI.U32 R84, R251, R129, RZ ;  /* 0x00000081fb547227 */ /* 0x000fc800078e00ff */
[----:B------:R-:W-:-:S04]  /*9650*/  IMAD.MOV R84, RZ, RZ, -R84 ;  /* 0x000000ffff547224 */ /* 0x000fc800078e0a54 */
[----:B------:R-:W-:Y:S01]  /*9660*/  IMAD R84, R0, R84, R129 ;  /* 0x0000005400547224 */ /* 0x000fe200078e0281 */
[----:B------:R-:W-:Y:S01]  /*9670*/  LOP3.LUT R129, R252, 0x3e, RZ, 0xfc, !PT ;  /* 0x0000003efc817812 */ /* 0x000fe200078efcff */
[--C-:B------:R-:W-:Y:S02]  /*9680*/  @!P3 IMAD.IADD R85, R85, 0x1, -R0.reuse ;  /* 0x000000015555b824 */ /* 0x100fe400078e0a00 */
[----:B------:R-:W-:Y:S01]  /*9690*/  @!P4 IMAD.IADD R125, R125, 0x1, -R0 ;  /* 0x000000017d7dc824 */ /* 0x000fe200078e0a00 */
[----:B------:R-:W-:Y:S02]  /*96a0*/  IABS R252, R129 ;  /* 0x0000008100fc7213 */ /* 0x000fe40000000000 */
[C---:B------:R-:W-:Y:S02]  /*96b0*/  ISETP.GT.U32.AND P3, PT, R0.reuse, R85, PT ;  /* 0x000000550000720c */ /* 0x040fe40003f64070 */
[----:B------:R-:W-:Y:S01]  /*96c0*/  ISETP.GT.U32.AND P4, PT, R0, R125, PT ;  /* 0x0000007d0000720c */ /* 0x000fe20003f84070 */
[----:B------:R-:W-:-:S04]  /*96d0*/  IMAD.HI.U32 R251, R251, R252, RZ ;  /* 0x000000fcfbfb7227 */ /* 0x000fc800078e00ff */
[----:B------:R-:W-:-:S04]  /*96e0*/  IMAD.MOV R251, RZ, RZ, -R251 ;  /* 0x000000fffffb7224 */ /* 0x000fc800078e0afb */
[C---:B------:R-:W-:Y:S02]  /*96f0*/  IMAD R251, R0.reuse, R251, R252 ;  /* 0x000000fb00fb7224 */ /* 0x040fe400078e02fc */
[--C-:B------:R-:W-:Y:S01]  /*9700*/  @!P3 IMAD.IADD R85, R85, 0x1, -R0.reuse ;  /* 0x000000015555b824 */ /* 0x100fe200078e0a00 */
[C---:B------:R-:W-:Y:S01]  /*9710*/  ISETP.GT.U32.AND P3, PT, R0.reuse, R84, PT ;  /* 0x000000540000720c */ /* 0x040fe20003f64070 */
[----:B------:R-:W-:Y:S01]  /*9720*/  @!P4 IMAD.IADD R125, R125, 0x1, -R0 ;  /* 0x000000017d7dc824 */ /* 0x000fe200078e0a00 */
[----:B------:R-:W-:Y:S01]  /*9730*/  ISETP.GT.U32.AND P4, PT, R0, R251, PT ;  /* 0x000000fb0000720c */ /* 0x000fe20003f84070 */
[----:B------:R-:W-:-:S10]  /*9740*/  @!P6 IMAD.MOV R85, RZ, RZ, -R85 ;  /* 0x000000ffff55e224 */ /* 0x000fd400078e0a55 */
[--C-:B------:R-:W-:Y:S02]  /*9750*/  @!P3 IMAD.IADD R84, R84, 0x1, -R0.reuse ;  /* 0x000000015454b824 */ /* 0x100fe400078e0a00 */
[----:B------:R-:W-:-:S03]  /*9760*/  @!P4 IMAD.IADD R251, R251, 0x1, -R0 ;  /* 0x00000001fbfbc824 */ /* 0x000fc600078e0a00 */
[C---:B------:R-:W-:Y:S02]  /*9770*/  ISETP.GT.U32.AND P3, PT, R0.reuse, R84, PT ;  /* 0x000000540000720c */ /* 0x040fe40003f64070 */
[----:B------:R-:W-:Y:S02]  /*9780*/  ISETP.GT.U32.AND P6, PT, R0, R251, PT ;  /* 0x000000fb0000720c */ /* 0x000fe40003fc4070 */
[----:B------:R-:W-:Y:S02]  /*9790*/  SHF.R.S32.HI R252, RZ, 0x7, R135 ;  /* 0x00000007fffc7819 */ /* 0x000fe40000011487 */
[----:B------:R-:W-:Y:S02]  /*97a0*/  ISETP.GE.AND P4, PT, R131, RZ, PT ;  /* 0x000000ff8300720c */ /* 0x000fe40003f86270 */
[----:B------:R-:W-:-:S05]  /*97b0*/  SGXT R252, R252, 0x1 ;  /* 0x00000001fcfc781a */ /* 0x000fca0000000200 */
[--C-:B------:R-:W-:Y:S01]  /*97c0*/  @!P3 IMAD.IADD R84, R84, 0x1, -R0.reuse ;  /* 0x000000015454b824 */ /* 0x100fe200078e0a00 */
[----:B------:R-:W-:Y:S01]  /*97d0*/  LOP3.LUT R252, R252, 0x90, RZ, 0xc0, !PT ;  /* 0x00000090fcfc7812 */ /* 0x000fe200078ec0ff */
[----:B------:R-:W-:Y:S02]  /*97e0*/  @!P6 IMAD.IADD R251, R251, 0x1, -R0 ;  /* 0x00000001fbfbe824 */ /* 0x000fe400078e0a00 */
[----:B------:R-:W-:Y:S01]  /*97f0*/  IMAD.MOV.U32 R0, RZ, RZ, R84 ;  /* 0x000000ffff007224 */ /* 0x000fe200078e0054 */
[----:B------:R-:W-:Y:S02]  /*9800*/  ISETP.GE.AND P3, PT, R129, RZ, PT ;  /* 0x000000ff8100720c */ /* 0x000fe40003f66270 */
[----:B------:R-:W-:Y:S01]  /*9810*/  LOP3.LUT R131, R252, 0x7e, R127, 0x78, !PT ;  /* 0x0000007efc837812 */ /* 0x000fe200078e787f */
[----:B------:R-:W-:Y:S01]  /*9820*/  IMAD.MOV.U32 R252, RZ, RZ, R125 ;  /* 0x000000fffffc7224 */ /* 0x000fe200078e007d */
[----:B------:R-:W-:Y:S01]  /*9830*/  ISETP.NE.AND P6, PT, R149, RZ, PT ;  /* 0x000000ff9500720c */ /* 0x000fe20003fc5270 */
[----:B------:R-:W-:Y:S01]  /*9840*/  @!P4 IMAD.MOV R0, RZ, RZ, -R0 ;  /* 0x000000ffff00c224 */ /* 0x000fe200078e0a00 */
[----:B------:R-:W-:Y:S01]  /*9850*/  LOP3.LUT R84, RZ, R149, RZ, 0x33, !PT ;  /* 0x00000095ff547212 */ /* 0x000fe200078e33ff */
[----:B------:R-:W-:Y:S01]  /*9860*/  @!P0 IMAD.MOV R252, RZ, RZ, -R252 ;  /* 0x000000fffffc8224 */ /* 0x000fe200078e0afc */
[----:B------:R-:W0:Y:S02]  /*9870*/  LDC R149, c[0x0][0x3b0] ;  /* 0x0000ec00ff957b82 */ /* 0x000e240000000800 */
[----:B------:R-:W-:-:S02]  /*9880*/  SEL R125, R84, R124, !P6 ;  /* 0x0000007c547d7207 */ /* 0x000fc40007000000 */
[C---:B------:R-:W-:Y:S02]  /*9890*/  SEL R124, R84.reuse, R0, !P6 ;  /* 0x00000000547c7207 */ /* 0x040fe40007000000 */
[----:B------:R-:W1:Y:S01]  /*98a0*/  S2R R0, SR_TID.X ;  /* 0x0000000000007919 */ /* 0x000e620000002100 */
[C---:B------:R-:W-:Y:S02]  /*98b0*/  SEL R127, R84.reuse, R119, !P6 ;  /* 0x00000077547f7207 */ /* 0x040fe40007000000 */
[C---:B------:R-:W-:Y:S02]  /*98c0*/  SEL R119, R84.reuse, R252, !P6 ;  /* 0x000000fc54777207 */ /* 0x040fe40007000000 */
[----:B------:R-:W2:Y:S01]  /*98d0*/  LDC R252, c[0x0][0x3a0] ;  /* 0x0000e800fffc7b82 */ /* 0x000ea20000000800 */
[----:B------:R-:W-:Y:S01]  /*98e0*/  @!P3 IMAD.MOV R251, RZ, RZ, -R251 ;  /* 0x000000fffffbb224 */ /* 0x000fe200078e0afb */
[C---:B------:R-:W-:Y:S02]  /*98f0*/  SEL R132, R84.reuse, R117, !P6 ;  /* 0x0000007554847207 */ /* 0x040fe40007000000 */
[----:B------:R-:W-:-:S02]  /*9900*/  SEL R129, R84, R118, !P6 ;  /* 0x0000007654817207 */ /* 0x000fc40007000000 */
[C---:B------:R-:W-:Y:S02]  /*9910*/  SEL R117, R84.reuse, R104, !P6 ;  /* 0x0000006854757207 */ /* 0x040fe40007000000 */
[C---:B------:R-:W-:Y:S02]  /*9920*/  SEL R135, R84.reuse, R103, !P6 ;  /* 0x0000006754877207 */ /* 0x040fe40007000000 */
[C---:B------:R-:W-:Y:S02]  /*9930*/  SEL R90, R84.reuse, R90, !P6 ;  /* 0x0000005a545a7207 */ /* 0x040fe40007000000 */
[C---:B------:R-:W-:Y:S02]  /*9940*/  SEL R105, R84.reuse, R105, !P6 ;  /* 0x0000006954697207 */ /* 0x040fe40007000000 */
        /* <DEDUP_REMOVED lines=21> */
[----:B------:R-:W-:Y:S02]  /*9aa0*/  SEL R104, R84, R251, !P6 ;  /* 0x000000fb54687207 */ /* 0x000fe40007000000 */
[----:B------:R-:W3:Y:S01]  /*9ab0*/  LDC.64 R84, c[0x0][0x388] ;  /* 0x0000e200ff547b82 */ /* 0x000ee20000000a00 */
[----:B------:R-:W-:Y:S04]  /*9ac0*/  STS.U16 [R130+UR4+0x13700], R87 ;  /* 0x0137005782007988 */ /* 0x000fe80008000404 */
[----:B------:R2:W-:Y:S01]  /*9ad0*/  STS.U16 [R130+UR4+0x3b00], R158 ;  /* 0x003b009e82007988 */ /* 0x0005e20008000404 */
[----:B-1----:R-:W-:Y:S01]  /*9ae0*/  LOP3.LUT R0, R0, 0x7f, RZ, 0xc0, !PT ;  /* 0x0000007f00007812 */ /* 0x002fe200078ec0ff */
[----:B--2---:R-:W-:-:S05]  /*9af0*/  VIADD R158, R252, 0x7f ;  /* 0x0000007ffc9e7836 */ /* 0x004fca0000000000 */
[----:B------:R-:W-:Y:S01]  /*9b00*/  ISETP.GT.AND P0, PT, R158, 0x7f, PT ;  /* 0x0000007f9e00780c */ /* 0x000fe20003f04270 */
[----:B------:R1:W-:Y:S01]  /*9b10*/  STS.U16 [R130+UR4+0x13b00], R89 ;  /* 0x013b005982007988 */ /* 0x0003e20008000404 */
[----:B---3--:R-:W-:Y:S02]  /*9b20*/  IMAD.MOV.U32 R251, RZ, RZ, R84 ;  /* 0x000000fffffb7224 */ /* 0x008fe400078e0054 */
[----:B------:R-:W-:Y:S01]  /*9b30*/  ISETP.LT.AND P0, PT, R0, R252, P0 ;  /* 0x000000fc0000720c */ /* 0x000fe20000701270 */
[----:B------:R-:W-:Y:S02]  /*9b40*/  IMAD.MOV.U32 R88, RZ, RZ, R85 ;  /* 0x000000ffff587224 */ /* 0x000fe400078e0055 */
[----:B------:R-:W5:Y:S01]  /*9b50*/  LDL.LU.64 R84, [R1+0xe88] ;  /* 0x000e880001547983 */ /* 0x000f620000300a00 */
[----:B0-----:R-:W-:-:S03]  /*9b60*/  IMAD R252, R90, R149, RZ ;  /* 0x000000955afc7224 */ /* 0x001fc600078e02ff */
[----:B------:R-:W5:Y:S04]  /*9b70*/  LDL.LU R87, [R1+0xe80] ;  /* 0x000e800001577983 */ /* 0x000f680000300800 */
[----:B------:R-:W5:Y:S04]  /*9b80*/  LDL.LU R90, [R1+0xe7c] ;  /* 0x000e7c00015a7983 */ /* 0x000f680000300800 */
[----:B-1----:R-:W2:Y:S01]  /*9b90*/  LDL.LU R130, [R1+0xe78] ;  /* 0x000e780001827983 */ /* 0x002ea20000300800 */
[----:B------:R-:W-:-:S05]  /*9ba0*/  IMAD R0, R0, R165, RZ ;  /* 0x000000a500007224 */ /* 0x000fca00078e02ff */
[----:B------:R-:W-:-:S04]  /*9bb0*/  LEA R251, P3, R0, R251, 0x1 ;  /* 0x000000fb00fb7211 */ /* 0x000fc800078608ff */
[----:B------:R-:W-:Y:S02]  /*9bc0*/  LEA.HI.X.SX32 R0, R0, R88, 0x1, P3 ;  /* 0x0000005800007211 */ /* 0x000fe400018f0eff */
[----:B------:R-:W-:-:S04]  /*9bd0*/  LEA R88, P3, R252, R251, 0x1 ;  /* 0x000000fbfc587211 */ /* 0x000fc800078608ff */
[----:B------:R-:W-:Y:S02]  /*9be0*/  LEA.HI.X.SX32 R89, R252, R0, 0x1, P3 ;  /* 0x00000000fc597211 */ /* 0x000fe400018f0eff */
[----:B------:R-:W-:-:S05]  /*9bf0*/  LOP3.LUT R252, R250, 0x60, RZ, 0x3c, !PT ;  /* 0x00000060fafc7812 */ /* 0x000fca00078e3cff */
[----:B------:R-:W-:Y:S04]  /*9c00*/  STS.U16 [R252+UR4+0x3f00], R91 ;  /* 0x003f005bfc007988 */ /* 0x000fe80008000404 */
[----:B------:R0:W-:Y:S02]  /*9c10*/  STS.U16 [R252+UR4+0x13f00], R126 ;  /* 0x013f007efc007988 */ /* 0x0001e40008000404 */
[----:B0-----:R-:W-:Y:S01]  /*9c20*/  LOP3.LUT R126, R250, 0x70, RZ, 0x3c, !PT ;  /* 0x00000070fa7e7812 */ /* 0x001fe200078e3cff */
[----:B------:R-:W-:-:S04]  /*9c30*/  IMAD R252, R93, R149, RZ ;  /* 0x000000955dfc7224 */ /* 0x000fc800078e02ff */
[----:B------:R0:W-:Y:S04]  /*9c40*/  STS.U16 [R126+UR4+0x380], R92 ;  /* 0x0003805c7e007988 */ /* 0x0001e80008000404 */
[----:B------:R-:W-:Y:S01]  /*9c50*/  STL [R1+0x7f4], R88 ;  /* 0x0007f45801007387 */ /* 0x000fe20000100800 */
[----:B0-----:R-:W-:-:S03]  /*9c60*/  LEA R92, P3, R252, R251, 0x1 ;  /* 0x000000fbfc5c7211 */ /* 0x001fc600078608ff */
[----:B------:R-:W-:Y:S01]  /*9c70*/  STL [R1+0x7f0], R89 ;  /* 0x0007f05901007387 */ /* 0x000fe20000100800 */
[----:B------:R-:W-:Y:S02]  /*9c80*/  LEA.HI.X.SX32 R93, R252, R0, 0x1, P3 ;  /* 0x00000000fc5d7211 */ /* 0x000fe400018f0eff */
[----:B------:R-:W-:Y:S01]  /*9c90*/  PRMT R252, RZ, 0x7610, R252 ;  /* 0x00007610fffc7816 */ /* 0x000fe200000000fc */
[----:B------:R0:W-:Y:S04]  /*9ca0*/  STS.U16 [R126+UR4+0x10380], R97 ;  /* 0x010380617e007988 */ /* 0x0001e80008000404 */
[----:B------:R-:W-:Y:S04]  /*9cb0*/  STS.U16 [R126+UR4+0x780], R159 ;  /* 0x0007809f7e007988 */ /* 0x000fe80008000404 */
[----:B------:R-:W3:Y:S01]  /*9cc0*/  @P0 LDG.E.U16 R252, desc[UR6][R92.64] ;  /* 0x000000065cfc0981 */ /* 0x000ee2000c1e1500 */
[----:B------:R-:W-:Y:S01]  /*9cd0*/  IMAD R107, R107, R149, RZ ;  /* 0x000000956b6b7224 */ /* 0x000fe200078e02ff */
[----:B0-----:R-:W0:Y:S01]  /*9ce0*/  LDC R97, c[0x0][0x3b0] ;  /* 0x0000ec00ff617b82 */ /* 0x001e220000000800 */
[----:B--2---:R-:W-:-:S06]  /*9cf0*/  PRMT R130, RZ, 0x7610, R130 ;  /* 0x00007610ff827816 */ /* 0x004fcc0000000082 */
[----:B------:R-:W2:Y:S04]  /*9d00*/  @P0 LDG.E.U16 R130, desc[UR6][R88.64] ;  /* 0x0000000658820981 */ /* 0x000ea8000c1e1500 */
[----:B------:R-:W5:Y:S04]  /*9d10*/  LDL.LU.64 R88, [R1+0xe70] ;  /* 0x000e700001587983 */ /* 0x000f680000300a00 */
[----:B------:R-:W5:Y:S04]  /*9d20*/  LDL.LU R91, [R1+0xe68] ;  /* 0x000e6800015b7983 */ /* 0x000f680000300800 */
[----:B------:R-:W-:Y:S04]  /*9d30*/  STL [R1+0x814], R92 ;  /* 0x0008145c01007387 */ /* 0x000fe80000100800 */
[----:B------:R1:W-:Y:S04]  /*9d40*/  STL [R1+0x810], R93 ;  /* 0x0008105d01007387 */ /* 0x0003e80000100800 */
[----:B-1----:R-:W5:Y:S04]  /*9d50*/  LDL.LU.64 R92, [R1+0xe60] ;  /* 0x000e6000015c7983 */ /* 0x002f680000300a00 */
[----:B------:R-:W2:Y:S04]  /*9d60*/  LDL.LU R159, [R1+0xe58] ;  /* 0x000e5800019f7983 */ /* 0x000ea80000300800 */
[----:B------:R1:W-:Y:S02]  /*9d70*/  STS.U16 [R126+UR4+0x10780], R106 ;  /* 0x0107806a7e007988 */ /* 0x0003e40008000404 */
[----:B-1----:R-:W-:-:S04]  /*9d80*/  LEA R106, P3, R107, R251, 0x1 ;  /* 0x000000fb6b6a7211 */ /* 0x002fc800078608ff */
[----:B------:R-:W-:Y:S01]  /*9d90*/  LEA.HI.X.SX32 R107, R107, R0, 0x1, P3 ;  /* 0x000000006b6b7211 */ /* 0x000fe200018f0eff */
[----:B------:R-:W-:Y:S04]  /*9da0*/  STL [R1+0x834], R106 ;  /* 0x0008346a01007387 */ /* 0x000fe80000100800 */
[----:B------:R1:W-:Y:S04]  /*9db0*/  STL [R1+0x830], R107 ;  /* 0x0008306b01007387 */ /* 0x0003e80000100800 */
[----:B------:R0:W-:Y:S01]  /*9dc0*/  STS.U16 [R126+UR4+0xb80], R121 ;  /* 0x000b80797e007988 */ /* 0x0001e20008000404 */
[----:B--2---:R-:W-:-:S06]  /*9dd0*/  PRMT R159, RZ, 0x7610, R159 ;  /* 0x00007610ff9f7816 */ /* 0x004fcc000000009f */
[----:B------:R2:W2:Y:S04]  /*9de0*/  @P0 LDG.E.U16 R159, desc[UR6][R106.64] ;  /* 0x000000066a9f0981 */ /* 0x0004a8000c1e1500 */
[----:B-1----:R-:W2:Y:S04]  /*9df0*/  LDL.LU.64 R106, [R1+0xe50] ;  /* 0x000e5000016a7983 */ /* 0x002ea80000300a00 */
[----:B0-----:R-:W3:Y:S01]  /*9e00*/  LDL.LU R121, [R1+0xe48] ;  /* 0x000e480001797983 */ /* 0x001ee20000300800 */
[----:B------:R-:W-:Y:S02]  /*9e10*/  IMAD R95, R95, R149, RZ ;  /* 0x000000955f5f7224 */ /* 0x000fe400078e02ff */
[----:B------:R-:W-:-:S03]  /*9e20*/  IMAD R97, R94, R97, RZ ;  /* 0x000000615e617224 */ /* 0x000fc600078e02ff */
[----:B------:R-:W-:-:S04]  /*9e30*/  LEA R94, P3, R95, R251, 0x1 ;  /* 0x000000fb5f5e7211 */ /* 0x000fc800078608ff */
[----:B------:R-:W-:Y:S01]  /*9e40*/  LEA.HI.X.SX32 R95, R95, R0, 0x1, P3 ;  /* 0x000000005f5f7211 */ /* 0x000fe200018f0eff */
[----:B------:R-:W-:Y:S04]  /*9e50*/  STL [R1+0x854], R94 ;  /* 0x0008545e01007387 */ /* 0x000fe80000100800 */
[----:B------:R-:W-:Y:S04]  /*9e60*/  STL [R1+0x850], R95 ;  /* 0x0008505f01007387 */ /* 0x000fe80000100800 */
[----:B------:R-:W-:Y:S04]  /*9e70*/  STS.U16 [R126+UR4+0x10b80], R120 ;  /* 0x010b80787e007988 */ /* 0x000fe80008000404 */
[----:B------:R-:W-:Y:S04]  /*9e80*/  STS.U16 [R126+UR4+0xf80], R96 ;  /* 0x000f80607e007988 */ /* 0x000fe80008000404 */
        /* <DEDUP_REMOVED lines=9> */
[----:B------:R-:W-:Y:S04]  /*9f20*/  STS.U16 [R126+UR4+0x2380], R147 ;  /* 0x002380937e007988 */ /* 0x000fe80008000404 */
[----:B------:R1:W-:Y:S01]  /*9f30*/  STS.U16 [R126+UR4+0x12380], R146 ;  /* 0x012380927e007988 */ /* 0x0003e20008000404 */
[----:B0-----:R-:W0:Y:S03]  /*9f40*/  LDC R148, c[0x0][0x3b0] ;  /* 0x0000ec00ff947b82 */ /* 0x001e260000000800 */
[----:B------:R-:W-:Y:S04]  /*9f50*/  STS.U16 [R126+UR4+0x2780], R145 ;  /* 0x002780917e007988 */ /* 0x000fe80008000404 */
[----:B------:R4:W-:Y:S01]  /*9f60*/  STS.U16 [R126+UR4+0x12780], R144 ;  /* 0x012780907e007988 */ /* 0x0009e20008000404 */
[----:B-1----:R-:W1:Y:S03]  /*9f70*/  LDC R146, c[0x0][0x3b0] ;  /* 0x0000ec00ff927b82 */ /* 0x002e660000000800 */
[----:B------:R-:W-:Y:S04]  /*9f80*/  STS.U16 [R126+UR4+0x2b80], R143 ;  /* 0x002b808f7e007988 */ /* 0x000fe80008000404 */
[----:B------:R4:W-:Y:S02]  /*9f90*/  STS.U16 [R126+UR4+0x12b80], R142 ;  /* 0x012b808e7e007988 */ /* 0x0009e40008000404 */
[----:B----4-:R-:W4:Y:S02]  /*9fa0*/  LDC R144, c[0x0][0x3b0] ;  /* 0x0000ec00ff907b82 */ /* 0x010f240000000800 */
[----:B------:R-:W-:Y:S04]  /*9fb0*/  STS.U16 [R126+UR4+0x2f80], R141 ;  /* 0x002f808d7e007988 */ /* 0x000fe80008000404 */
[----:B------:R0:W-:Y:S02]  /*9fc0*/  STS.U16 [R126+UR4+0x12f80], R140 ;  /* 0x012f808c7e007988 */ /* 0x0001e40008000404 */
[----:B------:R-:W1:Y:S02]  /*9fd0*/  LDC R142, c[0x0][0x3b0] ;  /* 0x0000ec00ff8e7b82 */ /* 0x000e640000000800 */
[----:B------:R0:W-:Y:S04]  /*9fe0*/  STS.U16 [R126+UR4+0x3380], R139 ;  /* 0x0033808b7e007988 */ /* 0x0001e80008000404 */
[----:B------:R-:W-:Y:S02]  /*9ff0*/  STS.U16 [R126+UR4+0x13380], R138 ;  /* 0x0133808a7e007988 */ /* 0x000fe40008000404 */
[----:B0-----:R-:W0:Y:S01]  /*a000*/  LDC R140, c[0x0][0x3b0] ;  /* 0x0000ec00ff8c7b82 */ /* 0x001e220000000800 */
[----:B--2---:R-:W-:-:S07]  /*a010*/  PRMT R107, RZ, 0x7610, R107 ;  /* 0x00007610ff6b7816 */ /* 0x004fce000000006b */
[----:B------:R-:W2:Y:S01]  /*a020*/  LDC R141, c[0x0][0x3b0] ;  /* 0x0000ec00ff8d7b82 */ /* 0x000ea20000000800 */
[----:B------:R-:W3:Y:S07]  /*a030*/  @P0 LDG.E.U16 R107, desc[UR6][R94.64] ;  /* 0x000000065e6b0981 */ /* 0x000eee000c1e1500 */
[----:B------:R-:W0:Y:S01]  /*a040*/  LDC R139, c[0x0][0x3b0] ;  /* 0x0000ec00ff8b7b82 */ /* 0x000e220000000800 */
[----:B------:R-:W5:Y:S07]  /*a050*/  LDL.LU.64 R94, [R1+0xe40] ;  /* 0x000e4000015e7983 */ /* 0x000f6e0000300a00 */
[----:B------:R-:W0:Y:S01]  /*a060*/  LDC R143, c[0x0][0x3b0] ;  /* 0x0000ec00ff8f7b82 */ /* 0x000e220000000800 */
[----:B------:R-:W3:Y:S04]  /*a070*/  LDL.LU R120, [R1+0xe38] ;  /* 0x000e380001787983 */ /* 0x000ee80000300800 */
[----:B------:R-:W-:Y:S03]  /*a080*/  STS.U16 [R126+UR4+0x3780], R137 ;  /* 0x003780897e007988 */ /* 0x000fe60008000404 */
[----:B------:R-:W1:Y:S01]  /*a090*/  LDC R147, c[0x0][0x3b0] ;  /* 0x0000ec00ff937b82 */ /* 0x000e620000000800 */
[----:B------:R-:W-:Y:S04]  /*a0a0*/  STS.U16 [R126+UR4+0x13780], R136 ;  /* 0x013780887e007988 */ /* 0x000fe80008000404 */
[----:B------:R4:W-:Y:S03]  /*a0b0*/  STS.U16 [R126+UR4+0x3b80], R134 ;  /* 0x003b80867e007988 */ /* 0x0009e60008000404 */
[----:B------:R-:W1:Y:S01]  /*a0c0*/  LDC R145, c[0x0][0x3b0] ;  /* 0x0000ec00ff917b82 */ /* 0x000e620000000800 */
[----:B------:R-:W-:Y:S04]  /*a0d0*/  STS.U16 [R126+UR4+0x13b80], R133 ;  /* 0x013b80857e007988 */ /* 0x000fe80008000404 */
[----:B------:R2:W-:Y:S01]  /*a0e0*/  STS.U16 [R126+UR4+0x3f80], R128 ;  /* 0x003f80807e007988 */ /* 0x0005e20008000404 */
[----:B------:R-:W-:Y:S01]  /*a0f0*/  LEA R96, P3, R97, R251, 0x1 ;  /* 0x000000fb61607211 */ /* 0x000fe200078608ff */
[-C--:B------:R-:W-:Y:S01]  /*a100*/  IMAD R105, R105, R149.reuse, RZ ;  /* 0x0000009569697224 */ /* 0x080fe200078e02ff */
[----:B----4-:R-:W4:Y:S01]  /*a110*/  LDC R134, c[0x0][0x3b0] ;  /* 0x0000ec00ff867b82 */ /* 0x010f220000000800 */
[----:B------:R2:W-:Y:S01]  /*a120*/  STS.U16 [R126+UR4+0x13f80], R123 ;  /* 0x013f807b7e007988 */ /* 0x0005e20008000404 */
[----:B------:R-:W-:-:S06]  /*a130*/  IMAD R108, R108, R149, RZ ;  /* 0x000000956c6c7224 */ /* 0x000fcc00078e02ff */
[----:B--2---:R-:W2:Y:S01]  /*a140*/  LDC R128, c[0x0][0x3b0] ;  /* 0x0000ec00ff807b82 */ /* 0x004ea20000000800 */
[----:B------:R-:W-:-:S07]  /*a150*/  IMAD R123, R122, R149, RZ ;  /* 0x000000957a7b7224 */ /* 0x000fce00078e02ff */
[----:B------:R-:W1:Y:S08]  /*a160*/  LDC R122, c[0x0][0x3b0] ;  /* 0x0000ec00ff7a7b82 */ /* 0x000e700000000800 */
[----:B------:R-:W2:Y:S01]  /*a170*/  LDC R126, c[0x0][0x3b0] ;  /* 0x0000ec00ff7e7b82 */ /* 0x000ea20000000800 */
[----:B------:R-:W-:Y:S01]  /*a180*/  LEA.HI.X.SX32 R97, R97, R0, 0x1, P3 ;  /* 0x0000000061617211 */ /* 0x000fe200018f0eff */
[----:B0-----:R-:W-:Y:S01]  /*a190*/  IMAD R100, R100, R140, RZ ;  /* 0x0000008c64647224 */ /* 0x001fe200078e02ff */
[----:B------:R-:W-:Y:S01]  /*a1a0*/  LEA R140, P6, R108, R251, 0x1 ;  /* 0x000000fb6c8c7211 */ /* 0x000fe200078c08ff */
[----:B------:R-:W-:-:S02]  /*a1b0*/  IMAD R109, R109, R149, RZ ;  /* 0x000000956d6d7224 */ /* 0x000fc400078e02ff */
[-C--:B------:R-:W-:Y:S02]  /*a1c0*/  IMAD R110, R110, R149.reuse, RZ ;  /* 0x000000956e6e7224 */ /* 0x080fe400078e02ff */
[----:B------:R-:W0:Y:S01]  /*a1d0*/  LDC R133, c[0x0][0x3b0] ;  /* 0x0000ec00ff857b82 */ /* 0x000e220000000800 */
[----:B------:R-:W-:Y:S02]  /*a1e0*/  IMAD R125, R125, R149, RZ ;  /* 0x000000957d7d7224 */ /* 0x000fe400078e02ff */
[----:B------:R-:W-:Y:S02]  /*a1f0*/  IMAD R115, R115, R141, RZ ;  /* 0x0000008d73737224 */ /* 0x000fe400078e02ff */
[----:B-1----:R-:W-:Y:S01]  /*a200*/  IMAD R155, R104, R122, RZ ;  /* 0x0000007a689b7224 */ /* 0x002fe200078e02ff */
[-C--:B------:R-:W-:Y:S02]  /*a210*/  LEA R104, P3, R105, R251.reuse, 0x1 ;  /* 0x000000fb69687211 */ /* 0x080fe400078608ff */
[----:B------:R-:W1:Y:S01]  /*a220*/  LDC R138, c[0x0][0x3b0] ;  /* 0x0000ec00ff8a7b82 */ /* 0x000e620000000800 */
[----:B------:R-:W-:Y:S01]  /*a230*/  LEA R122, P4, R123, R251, 0x1 ;  /* 0x000000fb7b7a7211 */ /* 0x000fe200078808ff */
[----:B------:R-:W-:Y:S01]  /*a240*/  IMAD R99, R99, R142, RZ ;  /* 0x0000008e63637224 */ /* 0x000fe200078e02ff */
[-C--:B------:R-:W-:Y:S01]  /*a250*/  LEA.HI.X.SX32 R105, R105, R0.reuse, 0x1, P3 ;  /* 0x0000000069697211 */ /* 0x080fe200018f0eff */
[----:B------:R-:W-:Y:S01]  /*a260*/  IMAD R117, R117, R139, RZ ;  /* 0x0000008b75757224 */ /* 0x000fe200078e02ff */
[----:B------:R-:W-:-:S03]  /*a270*/  LEA.HI.X.SX32 R141, R108, R0, 0x1, P6 ;  /* 0x000000006c8d7211 */ /* 0x000fc600030f0eff */
[----:B------:R-:W1:Y:S01]  /*a280*/  LDC R137, c[0x0][0x3b0] ;  /* 0x0000ec00ff897b82 */ /* 0x000e620000000800 */
[-C--:B------:R-:W-:Y:S01]  /*a290*/  IMAD R111, R111, R149.reuse, RZ ;  /* 0x000000956f6f7224 */ /* 0x080fe200078e02ff */
[----:B------:R-:W-:Y:S01]  /*a2a0*/  LEA.HI.X.SX32 R123, R123, R0, 0x1, P4 ;  /* 0x000000007b7b7211 */ /* 0x000fe200020f0eff */
[----:B------:R-:W-:Y:S01]  /*a2b0*/  IMAD R112, R112, R149, RZ ;  /* 0x0000009570707224 */ /* 0x000fe200078e02ff */
[-C--:B------:R-:W-:Y:S01]  /*a2c0*/  LEA R108, P3, R109, R251.reuse, 0x1 ;  /* 0x000000fb6d6c7211 */ /* 0x080fe200078608ff */
[----:B--2---:R-:W-:Y:S01]  /*a2d0*/  IMAD R139, R124, R126, RZ ;  /* 0x0000007e7c8b7224 */ /* 0x004fe200078e02ff */
[----:B------:R-:W-:Y:S01]  /*a2e0*/  LEA R142, P6, R110, R251, 0x1 ;  /* 0x000000fb6e8e7211 */ /* 0x000fe200078c08ff */
[----:B------:R-:W-:Y:S01]  /*a2f0*/  IMAD R127, R127, R149, RZ ;  /* 0x000000957f7f7224 */ /* 0x000fe200078e02ff */
[----:B------:R-:W2:Y:S01]  /*a300*/  LDC R136, c[0x0][0x3b0] ;  /* 0x0000ec00ff887b82 */ /* 0x000ea20000000800 */
[----:B------:R-:W-:Y:S01]  /*a310*/  LEA R124, P4, R125, R251, 0x1 ;  /* 0x000000fb7d7c7211 */ /* 0x000fe200078808ff */
[----:B------:R-:W-:Y:S01]  /*a320*/  IMAD R98, R98, R143, RZ ;  /* 0x0000008f62627224 */ /* 0x000fe200078e02ff */
[----:B------:R-:W-:Y:S01]  /*a330*/  LEA.HI.X.SX32 R109, R109, R0, 0x1, P3 ;  /* 0x000000006d6d7211 */ /* 0x000fe200018f0eff */
[----:B------:R-:W-:Y:S01]  /*a340*/  IMAD R114, R114, R144, RZ ;  /* 0x0000009072727224 */ /* 0x000fe200078e02ff */
[----:B------:R-:W-:Y:S01]  /*a350*/  LEA.HI.X.SX32 R143, R110, R0, 0x1, P6 ;  /* 0x000000006e8f7211 */ /* 0x000fe200030f0eff */
[----:B------:R-:W-:Y:S01]  /*a360*/  IMAD R113, R113, R148, RZ ;  /* 0x0000009471717224 */ /* 0x000fe200078e02ff */
[----:B------:R-:W-:Y:S01]  /*a370*/  LEA.HI.X.SX32 R125, R125, R0, 0x1, P4 ;  /* 0x000000007d7d7211 */ /* 0x000fe200020f0eff */
[----:B------:R-:W-:Y:S01]  /*a380*/  IMAD R132, R132, R146, RZ ;  /* 0x0000009284847224 */ /* 0x000fe200078e02ff */
[----:B------:R-:W-:Y:S01]  /*a390*/  LEA R110, P3, R111, R251, 0x1 ;  /* 0x000000fb6f6e7211 */ /* 0x000fe200078608ff */
[----:B------:R-:W-:Y:S01]  /*a3a0*/  IMAD R129, R129, R147, RZ ;  /* 0x0000009381817224 */ /* 0x000fe200078e02ff */
[----:B------:R-:W-:-:S02]  /*a3b0*/  LEA R144, P6, R112, R251, 0x1 ;  /* 0x000000fb70907211 */ /* 0x000fc400078c08ff */
[----:B------:R-:W-:Y:S01]  /*a3c0*/  LEA R126, P4, R127, R251, 0x1 ;  /* 0x000000fb7f7e7211 */ /* 0x000fe200078808ff */
[----:B------:R-:W-:Y:S01]  /*a3d0*/  IMAD R116, R116, R145, RZ ;  /* 0x0000009174747224 */ /* 0x000fe200078e02ff */
[----:B------:R-:W-:Y:S01]  /*a3e0*/  LEA.HI.X.SX32 R111, R111, R0, 0x1, P3 ;  /* 0x000000006f6f7211 */ /* 0x000fe200018f0eff */
[----:B------:R-:W-:Y:S01]  /*a3f0*/  IMAD R119, R119, R128, RZ ;  /* 0x0000008077777224 */ /* 0x000fe200078e02ff */
[-C--:B------:R-:W-:Y:S02]  /*a400*/  LEA.HI.X.SX32 R145, R112, R0.reuse, 0x1, P6 ;  /* 0x0000000070917211 */ /* 0x080fe400030f0eff */
[----:B------:R-:W-:Y:S02]  /*a410*/  LEA.HI.X.SX32 R127, R127, R0, 0x1, P4 ;  /* 0x000000007f7f7211 */ /* 0x000fe400020f0eff */
[-C--:B------:R-:W-:Y:S02]  /*a420*/  LEA R112, P3, R113, R251.reuse, 0x1 ;  /* 0x000000fb71707211 */ /* 0x080fe400078608ff */
[----:B------:R-:W-:-:S02]  /*a430*/  LEA R146, P6, R132, R251, 0x1 ;  /* 0x000000fb84927211 */ /* 0x000fc400078c08ff */
[-C--:B------:R-:W-:Y:S02]  /*a440*/  LEA R128, P4, R129, R251.reuse, 0x1 ;  /* 0x000000fb81807211 */ /* 0x080fe400078808ff */
[-C--:B------:R-:W-:Y:S02]  /*a450*/  LEA.HI.X.SX32 R113, R113, R0.reuse, 0x1, P3 ;  /* 0x0000000071717211 */ /* 0x080fe400018f0eff */
[-C--:B------:R-:W-:Y:S02]  /*a460*/  LEA.HI.X.SX32 R147, R132, R0.reuse, 0x1, P6 ;  /* 0x0000000084937211 */ /* 0x080fe400030f0eff */
[----:B------:R-:W-:Y:S02]  /*a470*/  LEA.HI.X.SX32 R129, R129, R0, 0x1, P4 ;  /* 0x0000000081817211 */ /* 0x000fe400020f0eff */
[-C--:B------:R-:W-:Y:S02]  /*a480*/  LEA R156, P3, R116, R251.reuse, 0x1 ;  /* 0x000000fb749c7211 */ /* 0x080fe400078608ff */
[----:B------:R-:W-:-:S02]  /*a490*/  LEA R148, P6, R98, R251, 0x1 ;  /* 0x000000fb62947211 */ /* 0x000fc400078c08ff */
[----:B------:R-:W-:Y:S01]  /*a4a0*/  LEA R132, P4, R114, R251, 0x1 ;  /* 0x000000fb72847211 */ /* 0x000fe200078808ff */
[----:B0-----:R-:W-:Y:S01]  /*a4b0*/  IMAD R103, R103, R133, RZ ;  /* 0x0000008567677224 */ /* 0x001fe200078e02ff */
[----:B------:R-:W-:Y:S01]  /*a4c0*/  LEA.HI.X.SX32 R157, R116, R0, 0x1, P3 ;  /* 0x00000000749d7211 */ /* 0x000fe200018f0eff */
[----:B----4-:R-:W-:Y:S01]  /*a4d0*/  IMAD R118, R118, R134, RZ ;  /* 0x0000008676767224 */ /* 0x010fe200078e02ff */
[----:B------:R-:W-:Y:S01]  /*a4e0*/  LEA.HI.X.SX32 R149, R98, R0, 0x1, P6 ;  /* 0x0000000062957211 */ /* 0x000fe200030f0eff */
[----:B-1----:R-:W-:Y:S01]  /*a4f0*/  IMAD R101, R101, R138, RZ ;  /* 0x0000008a65657224 */ /* 0x002fe200078e02ff */
[----:B---3--:R-:W-:Y:S01]  /*a500*/  PRMT R121, RZ, 0x7610, R121 ;  /* 0x00007610ff797816 */ /* 0x008fe20000000079 */
[----:B------:R-:W-:Y:S01]  /*a510*/  IMAD R102, R102, R137, RZ ;  /* 0x0000008966667224 */ /* 0x000fe200078e02ff */
[----:B------:R-:W-:Y:S02]  /*a520*/  LEA.HI.X.SX32 R133, R114, R0, 0x1, P4 ;  /* 0x0000000072857211 */ /* 0x000fe400020f0eff */
[----:B------:R-:W-:-:S02]  /*a530*/  LEA R98, P3, R99, R251, 0x1 ;  /* 0x000000fb63627211 */ /* 0x000fc400078608ff */
[-C--:B------:R-:W-:Y:S02]  /*a540*/  LEA R114, P4, R115, R251.reuse, 0x1 ;  /* 0x000000fb73727211 */ /* 0x080fe400078808ff */
[CC--:B------:R-:W-:Y:S01]  /*a550*/  LEA R134, P6, R100.reuse, R251.reuse, 0x1 ;  /* 0x000000fb64867211 */ /* 0x0c0fe200078c08ff */
[----:B--2---:R-:W-:Y:S01]  /*a560*/  IMAD R137, R135, R136, RZ ;  /* 0x0000008887897224 */ /* 0x004fe200078e02ff */
[-C--:B------:R-:W-:Y:S01]  /*a570*/  LEA.HI.X.SX32 R99, R99, R0.reuse, 0x1, P3 ;  /* 0x0000000063637211 */ /* 0x080fe200018f0eff */
[----:B------:R-:W-:Y:S01]  /*a580*/  STL [R1+0x874], R96 ;  /* 0x0008746001007387 */ /* 0x000fe20000100800 */
[-C--:B------:R-:W-:Y:S02]  /*a590*/  LEA.HI.X.SX32 R115, R115, R0.reuse, 0x1, P4 ;  /* 0x0000000073737211 */ /* 0x080fe400020f0eff */
[----:B------:R-:W-:Y:S01]  /*a5a0*/  LEA.HI.X.SX32 R135, R100, R0, 0x1, P6 ;  /* 0x0000000064877211 */ /* 0x000fe200030f0eff */
[----:B------:R0:W-:Y:S01]  /*a5b0*/  STL [R1+0x870], R97 ;  /* 0x0008706101007387 */ /* 0x0001e20000100800 */
[----:B------:R-:W-:-:S02]  /*a5c0*/  LEA R150, P3, R117, R251, 0x1 ;  /* 0x000000fb75967211 */ /* 0x000fc400078608ff */
[-C--:B------:R-:W-:Y:S01]  /*a5d0*/  LEA R100, P4, R101, R251.reuse, 0x1 ;  /* 0x000000fb65647211 */ /* 0x080fe200078808ff */
[----:B------:R-:W2:Y:S01]  /*a5e0*/  @P0 LDG.E.U16 R121, desc[UR6][R96.64] ;  /* 0x0000000660790981 */ /* 0x000ea2000c1e1500 */
[CC--:B------:R-:W-:Y:S02]  /*a5f0*/  LEA R116, P6, R102.reuse, R251.reuse, 0x1 ;  /* 0x000000fb66747211 */ /* 0x0c0fe400078c08ff */
[-C--:B------:R-:W-:Y:S02]  /*a600*/  LEA.HI.X.SX32 R151, R117, R0.reuse, 0x1, P3 ;  /* 0x0000000075977211 */ /* 0x080fe400018f0eff */
[-C--:B------:R-:W-:Y:S02]  /*a610*/  LEA.HI.X.SX32 R101, R101, R0.reuse, 0x1, P4 ;  /* 0x0000000065657211 */ /* 0x080fe400020f0eff */
[----:B------:R-:W-:Y:S01]  /*a620*/  LEA.HI.X.SX32 R117, R102, R0, 0x1, P6 ;  /* 0x0000000066757211 */ /* 0x000fe200030f0eff */
[----:B0-----:R-:W5:Y:S01]  /*a630*/  LDL.LU.64 R96, [R1+0xe30] ;  /* 0x000e300001607983 */ /* 0x001f620000300a00 */
[----:B------:R-:W-:-:S03]  /*a640*/  LEA R136, P3, R137, R251, 0x1 ;  /* 0x000000fb89887211 */ /* 0x000fc600078608ff */
[----:B------:R-:W-:Y:S01]  /*a650*/  STL [R1+0x7fc], R104 ;  /* 0x0007fc6801007387 */ /* 0x000fe20000100800 */
[----:B------:R-:W-:-:S03]  /*a660*/  LEA R152, P4, R118, R251, 0x1 ;  /* 0x000000fb76987211 */ /* 0x000fc600078808ff */
[----:B------:R-:W-:Y:S01]  /*a670*/  STL [R1+0x804], R122 ;  /* 0x0008047a01007387 */ /* 0x000fe20000100800 */
[----:B------:R-:W-:-:S03]  /*a680*/  LEA R102, P6, R103, R251, 0x1 ;  /* 0x000000fb67667211 */ /* 0x000fc600078c08ff */
[----:B------:R-:W-:Y:S04]  /*a690*/  STL [R1+0x7f8], R105 ;  /* 0x0007f86901007387 */ /* 0x000fe80000100800 */
[----:B------:R-:W-:Y:S01]  /*a6a0*/  STL [R1+0x80c], R140 ;  /* 0x00080c8c01007387 */ /* 0x000fe20000100800 */
[----:B------:R-:W-:-:S03]  /*a6b0*/  LEA.HI.X.SX32 R137, R137, R0, 0x1, P3 ;  /* 0x0000000089897211 */ /* 0x000fc600018f0eff */
[----:B------:R-:W-:Y:S01]  /*a6c0*/  STL [R1+0x800], R123 ;  /* 0x0008007b01007387 */ /* 0x000fe20000100800 */
[----:B------:R-:W-:-:S03]  /*a6d0*/  LEA.HI.X.SX32 R153, R118, R0, 0x1, P4 ;  /* 0x0000000076997211 */ /* 0x000fc600020f0eff */
[----:B------:R-:W-:Y:S01]  /*a6e0*/  STL [R1+0x808], R141 ;  /* 0x0008088d01007387 */ /* 0x000fe20000100800 */
[----:B------:R-:W-:-:S03]  /*a6f0*/  LEA.HI.X.SX32 R103, R103, R0, 0x1, P6 ;  /* 0x0000000067677211 */ /* 0x000fc600030f0eff */
[----:B------:R-:W-:Y:S01]  /*a700*/  STL [R1+0x81c], R108 ;  /* 0x00081c6c01007387 */ /* 0x000fe20000100800 */
[-C--:B------:R-:W-:Y:S02]  /*a710*/  LEA R118, P3, R119, R251.reuse, 0x1 ;  /* 0x000000fb77767211 */ /* 0x080fe400078608ff */
[-C--:B------:R-:W-:Y:S01]  /*a720*/  LEA R138, P4, R139, R251.reuse, 0x1 ;  /* 0x000000fb8b8a7211 */ /* 0x080fe200078808ff */
[----:B------:R-:W-:Y:S01]  /*a730*/  STL [R1+0x824], R124 ;  /* 0x0008247c01007387 */ /* 0x000fe20000100800 */
[----:B------:R-:W-:-:S03]  /*a740*/  LEA R154, P6, R155, R251, 0x1 ;  /* 0x000000fb9b9a7211 */ /* 0x000fc600078c08ff */
[----:B------:R-:W-:Y:S01]  /*a750*/  STL [R1+0x818], R109 ;  /* 0x0008186d01007387 */ /* 0x000fe20000100800 */
[----:B------:R-:W-:-:S03]  /*a760*/  LEA.HI.X.SX32 R119, R119, R0, 0x1, P3 ;  /* 0x0000000077777211 */ /* 0x000fc600018f0eff */
[----:B------:R-:W-:Y:S01]  /*a770*/  STL [R1+0x82c], R142 ;  /* 0x00082c8e01007387 */ /* 0x000fe20000100800 */
[----:B------:R-:W-:-:S03]  /*a780*/  LEA.HI.X.SX32 R139, R139, R0, 0x1, P4 ;  /* 0x000000008b8b7211 */ /* 0x000fc600020f0eff */
[----:B------:R-:W-:Y:S01]  /*a790*/  STL [R1+0x820], R125 ;  /* 0x0008207d01007387 */ /* 0x000fe20000100800 */
[----:B------:R-:W-:-:S03]  /*a7a0*/  LEA.HI.X.SX32 R155, R155, R0, 0x1, P6 ;  /* 0x000000009b9b7211 */ /* 0x000fc600030f0eff */
[----:B------:R-:W-:Y:S04]  /*a7b0*/  STL [R1+0x828], R143 ;  /* 0x0008288f01007387 */ /* 0x000fe80000100800 */
[----:B------:R-:W-:Y:S04]  /*a7c0*/  STL [R1+0x83c], R110 ;  /* 0x00083c6e01007387 */ /* 0x000fe80000100800 */
[----:B------:R-:W-:Y:S01]  /*a7d0*/  STL [R1+0x844], R126 ;  /* 0x0008447e01007387 */ /* 0x000fe20000100800 */
[----:B------:R-:W0:Y:S03]  /*a7e0*/  S2R R0, SR_TID.X ;  /* 0x0000000000007919 */ /* 0x000e260000002100 */
        /* <DEDUP_REMOVED lines=27> */
[----:B------:R-:W-:Y:S01]  /*a9a0*/  STL [R1+0x8b8], R117 ;  /* 0x0008b87501007387 */ /* 0x000fe20000100800 */
[----:B0-----:R-:W-:-:S03]  /*a9b0*/  IMAD.SHL.U32 R0, R0, 0x80, RZ ;  /* 0x0000008000007824 */ /* 0x001fc600078e00ff */
[----:B------:R-:W-:Y:S04]  /*a9c0*/  STL [R1+0x8c4], R136 ;  /* 0x0008c48801007387 */ /* 0x000fe80000100800 */
[----:B------:R-:W-:Y:S04]  /*a9d0*/  STL [R1+0x8d4], R102 ;  /* 0x0008d46601007387 */ /* 0x000fe80000100800 */
[----:B------:R-:W-:Y:S01]  /*a9e0*/  STL [R1+0x8cc], R152 ;  /* 0x0008cc9801007387 */ /* 0x000fe20000100800 */
[----:B------:R-:W-:-:S03]  /*a9f0*/  PRMT R120, RZ, 0x7610, R120 ;  /* 0x00007610ff787816 */ /* 0x000fc60000000078 */
[----:B------:R-:W-:Y:S04]  /*aa00*/  STL [R1+0x8c0], R137 ;  /* 0x0008c08901007387 */ /* 0x000fe80000100800 */
[----:B------:R-:W-:Y:S01]  /*aa10*/  STL [R1+0x8c8], R153 ;  /* 0x0008c89901007387 */ /* 0x000fe20000100800 */
[----:B------:R-:W-:-:S03]  /*aa20*/  LOP3.LUT R0, R131, 0x2000, R0, 0xf8, !PT ;  /* 0x0000200083007812 */ /* 0x000fc600078ef800 */
[----:B------:R-:W-:Y:S04]  /*aa30*/  STL [R1+0x8d0], R103 ;  /* 0x0008d06701007387 */ /* 0x000fe80000100800 */
[----:B------:R-:W-:Y:S04]  /*aa40*/  STL [R1+0x8d8], R118 ;  /* 0x0008d87601007387 */ /* 0x000fe80000100800 */
[----:B------:R-:W-:Y:S04]  /*aa50*/  STL [R1+0x8dc], R138 ;  /* 0x0008dc8a01007387 */ /* 0x000fe80000100800 */
[----:B------:R-:W-:Y:S04]  /*aa60*/  STL [R1+0x7e4], R119 ;  /* 0x0007e47701007387 */ /* 0x000fe80000100800 */
[----:B------:R-:W-:Y:S04]  /*aa70*/  STL [R1+0x7ec], R154 ;  /* 0x0007ec9a01007387 */ /* 0x000fe80000100800 */
[----:B------:R-:W-:Y:S04]  /*aa80*/  STL [R1+0x7e8], R139 ;  /* 0x0007e88b01007387 */ /* 0x000fe80000100800 */
[----:B------:R-:W3:Y:S04]  /*aa90*/  LDL.LU R131, [R1+0xe28] ;  /* 0x000e280001837983 */ /* 0x000ee80000300800 */
[----:B------:R-:W-:Y:S04]  /*aaa0*/  STL [R1+0x7e0], R155 ;  /* 0x0007e09b01007387 */ /* 0x000fe80000100800 */
[----:B------:R-:W4:Y:S04]  /*aab0*/  @P0 LDG.E.U16 R120, desc[UR6][R98.64] ;  /* 0x0000000662780981 */ /* 0x000f28000c1e1500 */
[----:B------:R0:W-:Y:S04]  /*aac0*/  STS.U16 [R0+UR4+0x40000], R130 ;  /* 0x0400008200007988 */ /* 0x0001e80008000404 */
[----:B-1----:R-:W5:Y:S04]  /*aad0*/  LDL.LU.64 R98, [R1+0xe20] ;  /* 0x000e200001627983 */ /* 0x002f680000300a00 */
[----:B0-----:R-:W2:Y:S04]  /*aae0*/  LDL.LU R130, [R1+0xe18] ;  /* 0x000e180001827983 */ /* 0x001ea80000300800 */
[----:B------:R0:W-:Y:S01]  /*aaf0*/  STS.U16 [R0+UR4+0x40800], R159 ;  /* 0x0408009f00007988 */ /* 0x0001e20008000404 */
[----:B---3--:R-:W-:-:S06]  /*ab00*/  PRMT R131, RZ, 0x7610, R131 ;  /* 0x00007610ff837816 */ /* 0x008fcc0000000083 */
[----:B------:R-:W3:Y:S01]  /*ab10*/  @P0 LDG.E.U16 R131, desc[UR6][R102.64] ;  /* 0x0000000666830981 */ /* 0x000ee2000c1e1500 */
[----:B--2---:R-:W-:-:S06]  /*ab20*/  PRMT R130, RZ, 0x7610, R130 ;  /* 0x00007610ff827816 */ /* 0x004fcc0000000082 */
[----:B------:R-:W2:Y:S04]  /*ab30*/  @P0 LDG.E.U16 R130, desc[UR6][R100.64] ;  /* 0x0000000664820981 */ /* 0x000ea8000c1e1500 */
[----:B------:R-:W5:Y:S04]  /*ab40*/  LDL.LU.64 R100, [R1+0xe10] ;  /* 0x000e100001647983 */ /* 0x000f680000300a00 */
[----:B------:R-:W5:Y:S04]  /*ab50*/  LDL.LU.64 R102, [R1+0xe08] ;  /* 0x000e080001667983 */ /* 0x000f680000300a00 */
[----:B0-----:R-:W2:Y:S04]  /*ab60*/  LDL.LU R159, [R1+0xe00] ;  /* 0x000e0000019f7983 */ /* 0x001ea80000300800 */
[----:B------:R0:W-:Y:S04]  /*ab70*/  STS.U16 [R0+UR4+0x40400], R252 ;  /* 0x040400fc00007988 */ /* 0x0001e80008000404 */
[----:B------:R1:W-:Y:S01]  /*ab80*/  STS.U16 [R0+UR4+0x40c00], R107 ;  /* 0x040c006b00007988 */ /* 0x0003e20008000404 */
[----:B0-----:R-:W-:-:S03]  /*ab90*/  PRMT R252, RZ, 0x7610, R252 ;  /* 0x00007610fffc7816 */ /* 0x001fc600000000fc */
[----:B------:R0:W-:Y:S04]  /*aba0*/  STS.U16 [R0+UR4+0x41000], R121 ;  /* 0x0410007900007988 */ /* 0x0001e80008000404 */
[----:B------:R-:W3:Y:S01]  /*abb0*/  @P0 LDG.E.U16 R252, desc[UR6][R108.64] ;  /* 0x000000066cfc0981 */ /* 0x000ee2000c1e1500 */
[----:B--2---:R-:W-:-:S06]  /*abc0*/  PRMT R159, RZ, 0x7610, R159 ;  /* 0x00007610ff9f7816 */ /* 0x004fcc000000009f */
[----:B------:R-:W2:Y:S04]  /*abd0*/  @P0 LDG.E.U16 R159, desc[UR6][R104.64] ;  /* 0x00000006689f0981 */ /* 0x000ea8000c1e1500 */
[----:B------:R-:W5:Y:S04]  /*abe0*/  LDL.LU.64 R104, [R1+0xdf8] ;  /* 0x000df80001687983 */ /* 0x000f680000300a00 */
[----:B-1----:R-:W5:Y:S04]  /*abf0*/  LDL.LU R107, [R1+0xdf0] ;  /* 0x000df000016b7983 */ /* 0x002f680000300800 */
[----:B------:R-:W5:Y:S04]  /*ac00*/  LDL.LU.64 R108, [R1+0xde8] ;  /* 0x000de800016c7983 */ /* 0x000f680000300a00 */
[----:B0-----:R-:W2:Y:S01]  /*ac10*/  LDL.LU R121, [R1+0xde0] ;  /* 0x000de00001797983 */ /* 0x001ea20000300800 */
[----:B------:R-:W-:-:S03]  /*ac20*/  PRMT R251, RZ, 0x7610, R251 ;  /* 0x00007610fffb7816 */ /* 0x000fc600000000fb */
[----:B----4-:R0:W-:Y:S04]  /*ac30*/  STS.U16 [R0+UR4+0x41400], R120 ;  /* 0x0414007800007988 */ /* 0x0101e80008000404 */
[----:B------:R-:W4:Y:S04]  /*ac40*/  @P0 LDG.E.U16 R251, desc[UR6][R110.64] ;  /* 0x000000066efb0981 */ /* 0x000f28000c1e1500 */
[----:B------:R1:W-:Y:S04]  /*ac50*/  STS.U16 [R0+UR4+0x41800], R130 ;  /* 0x0418008200007988 */ /* 0x0003e80008000404 */
[----:B------:R-:W5:Y:S04]  /*ac60*/  LDL.LU.64 R110, [R1+0xdd8] ;  /* 0x000dd800016e7983 */ /* 0x000f680000300a00 */
[----:B0-----:R-:W5:Y:S01]  /*ac70*/  LDL.LU R120, [R1+0xdd0] ;  /* 0x000dd00001787983 */ /* 0x001f620000300800 */
[----:B--2---:R-:W-:-:S06]  /*ac80*/  PRMT R121, RZ, 0x7610, R121 ;  /* 0x00007610ff797816 */ /* 0x004fcc0000000079 */
[----:B------:R-:W2:Y:S04]  /*ac90*/  @P0 LDG.E.U16 R121, desc[UR6][R112.64] ;  /* 0x0000000670790981 */ /* 0x000ea8000c1e1500 */
[----:B------:R-:W5:Y:S04]  /*aca0*/  LDL.LU.64 R112, [R1+0xdc8] ;  /* 0x000dc80001707983 */ /* 0x000f680000300a00 */
[----:B-1----:R-:W2:Y:S04]  /*acb0*/  LDL.LU R130, [R1+0xdc0] ;  /* 0x000dc00001827983 */ /* 0x002ea80000300800 */
[----:B---3--:R0:W-:Y:S01]  /*acc0*/  STS.U16 [R0+UR4+0x41c00], R131 ;  /* 0x041c008300007988 */ /* 0x0081e20008000404 */
[----:B--2---:R-:W-:-:S06]  /*acd0*/  PRMT R130, RZ, 0x7610, R130 ;  /* 0x00007610ff827816 */ /* 0x004fcc0000000082 */
[----:B------:R1:W2:Y:S04]  /*ace0*/  @P0 LDG.E.U16 R130, desc[UR6][R156.64] ;  /* 0x000000069c820981 */ /* 0x0002a8000c1e1500 */
[----:B------:R-:W1:Y:S01]  /*acf0*/  LDL.LU.64 R156, [R1+0xdb8] ;  /* 0x000db800019c7983 */ /* 0x000e620000300a00 */
[----:B0-----:R-:W-:-:S05]  /*ad00*/  LOP3.LUT R131, R0, 0x20, RZ, 0x3c, !PT ;  /* 0x0000002000837812 */ /* 0x001fca00078e3cff */
[----:B------:R0:W-:Y:S04]  /*ad10*/  STS.U16 [R131+UR4+0x40100], R159 ;  /* 0x0401009f83007988 */ /* 0x0001e80008000404 */
[----:B0-----:R-:W3:Y:S01]  /*ad20*/  LDL.LU R159, [R1+0xdb0] ;  /* 0x000db000019f7983 */ /* 0x001ee20000300800 */
[----:B-1----:R-:W-:-:S06]  /*ad30*/  PRMT R157, RZ, 0x7610, R157 ;  /* 0x00007610ff9d7816 */ /* 0x002fcc000000009d */
[----:B------:R-:W2:Y:S01]  /*ad40*/  @P0 LDG.E.U16 R157, desc[UR6][R114.64] ;  /* 0x00000006729d0981 */ /* 0x000ea2000c1e1500 */
[----:B------:R-:W-:-:S03]  /*ad50*/  PRMT R156, RZ, 0x7610, R156 ;  /* 0x00007610ff9c7816 */ /* 0x000fc6000000009c */
[----:B------:R0:W-:Y:S04]  /*ad60*/  STS.U16 [R131+UR4+0x40500], R252 ;  /* 0x040500fc83007988 */ /* 0x0001e80008000404 */
[----:B----4-:R1:W-:Y:S01]  /*ad70*/  STS.U16 [R131+UR4+0x40900], R251 ;  /* 0x040900fb83007988 */ /* 0x0103e20008000404 */
[----:B---3--:R-:W-:-:S03]  /*ad80*/  PRMT R159, RZ, 0x7610, R159 ;  /* 0x00007610ff9f7816 */ /* 0x008fc6000000009f */
[----:B------:R3:W5:Y:S01]  /*ad90*/  LDL.LU.64 R114, [R1+0xda8] ;  /* 0x000da80001727983 */ /* 0x0007620000300a00 */
[----:B0-----:R-:W-:-:S03]  /*ada0*/  PRMT R252, RZ, 0x7610, R252 ;  /* 0x00007610fffc7816 */ /* 0x001fc600000000fc */
[----:B------:R-:W4:Y:S01]  /*adb0*/  @P0 LDG.E.U16 R159, desc[UR6][R116.64] ;  /* 0x00000006749f0981 */ /* 0x000f22000c1e1500 */
[----:B-1----:R-:W-:-:S03]  /*adc0*/  PRMT R251, RZ, 0x7610, R251 ;  /* 0x00007610fffb7816 */ /* 0x002fc600000000fb */
[----:B------:R-:W3:Y:S04]  /*add0*/  @P0 LDG.E.U16 R156, desc[UR6][R118.64] ;  /* 0x00000006769c0981 */ /* 0x000ee8000c1e1500 */
[----:B------:R0:W-:Y:S04]  /*ade0*/  STS.U16 [R131+UR4+0x40d00], R121 ;  /* 0x040d007983007988 */ /* 0x0001e80008000404 */
[----:B------:R1:W5:Y:S04]  /*adf0*/  LDL.LU.64 R116, [R1+0xda0] ;  /* 0x000da00001747983 */ /* 0x0003680000300a00 */
[----:B------:R1:W5:Y:S04]  /*ae00*/  LDL.LU.64 R118, [R1+0xd98] ;  /* 0x000d980001767983 */ /* 0x0003680000300a00 */
[----:B0-----:R1:W5:Y:S04]  /*ae10*/  LDL.LU R121, [R1+0xd90] ;  /* 0x000d900001797983 */ /* 0x0013680000300800 */
[----:B------:R-:W3:Y:S04]  /*ae20*/  @P0 LDG.E.U16 R251, desc[UR6][R122.64] ;  /* 0x000000067afb0981 */ /* 0x000ee8000c1e1500 */
[----:B--2---:R0:W-:Y:S04]  /*ae30*/  STS.U16 [R131+UR4+0x41100], R130 ;  /* 0x0411008283007988 */ /* 0x0041e80008000404 */
[----:B------:R-:W2:Y:S04]  /*ae40*/  @P0 LDG.E.U16 R252, desc[UR6][R124.64] ;  /* 0x000000067cfc0981 */ /* 0x000ea8000c1e1500 */
[----:B------:R1:W5:Y:S04]  /*ae50*/  LDL.LU.64 R122, [R1+0xd88] ;  /* 0x000d8800017a7983 */ /* 0x0003680000300a00 */
[----:B0-----:R1:W5:Y:S04]  /*ae60*/  LDL.LU R130, [R1+0xd80] ;  /* 0x000d800001827983 */ /* 0x0013680000300800 */
[----:B------:R1:W5:Y:S04]  /*ae70*/  LDL.LU.64 R124, [R1+0xd78] ;  /* 0x000d7800017c7983 */ /* 0x0003680000300a00 */
[----:B------:R0:W-:Y:S04]  /*ae80*/  STS.U16 [R131+UR4+0x41500], R157 ;  /* 0x0415009d83007988 */ /* 0x0001e80008000404 */
[----:B0-----:R-:W2:Y:S04]  /*ae90*/  LDL.LU R157, [R1+0xd70] ;  /* 0x000d7000019d7983 */ /* 0x001ea80000300800 */
[----:B----4-:R0:W-:Y:S01]  /*aea0*/  STS.U16 [R131+UR4+0x41900], R159 ;  /* 0x0419009f83007988 */ /* 0x0101e20008000404 */
[----:B--2---:R-:W-:-:S06]  /*aeb0*/  PRMT R157, RZ, 0x7610, R157 ;  /* 0x00007610ff9d7816 */ /* 0x004fcc000000009d */
[----:B------:R-:W2:Y:S04]  /*aec0*/  @P0 LDG.E.U16 R157, desc[UR6][R126.64] ;  /* 0x000000067e9d0981 */ /* 0x000ea8000c1e1500 */
[----:B------:R1:W5:Y:S04]  /*aed0*/  LDL.LU.64 R126, [R1+0xd68] ;  /* 0x000d6800017e7983 */ /* 0x0003680000300a00 */
[----:B0-----:R-:W4:Y:S04]  /*aee0*/  LDL.LU R159, [R1+0xd60] ;  /* 0x000d6000019f7983 */ /* 0x001f280000300800 */
[----:B---3--:R0:W-:Y:S02]  /*aef0*/  STS.U16 [R131+UR4+0x41d00], R156 ;  /* 0x041d009c83007988 */ /* 0x0081e40008000404 */
[----:B0-----:R-:W-:-:S05]  /*af00*/  LOP3.LUT R156, R0, 0x40, RZ, 0x3c, !PT ;  /* 0x00000040009c7812 */ /* 0x001fca00078e3cff */
[----:B------:R0:W-:Y:S04]  /*af10*/  STS.U16 [R156+UR4+0x40200], R251 ;  /* 0x040200fb9c007988 */ /* 0x0001e80008000404 */
[----:B------:R3:W-:Y:S01]  /*af20*/  STS.U16 [R156+UR4+0x40600], R252 ;  /* 0x040600fc9c007988 */ /* 0x0007e20008000404 */
[----:B0-----:R-:W-:Y:S02]  /*af30*/  PRMT R251, RZ, 0x7610, R251 ;  /* 0x00007610fffb7816 */ /* 0x001fe400000000fb */
[----:B---3--:R-:W-:-:S04]  /*af40*/  PRMT R252, RZ, 0x7610, R252 ;  /* 0x00007610fffc7816 */ /* 0x008fc800000000fc */
[----:B------:R-:W3:Y:S04]  /*af50*/  @P0 LDG.E.U16 R251, desc[UR6][R132.64] ;  /* 0x0000000684fb0981 */ /* 0x000ee8000c1e1500 */
[----:B------:R-:W3:Y:S04]  /*af60*/  @P0 LDG.E.U16 R252, desc[UR6][R134.64] ;  /* 0x0000000686fc0981 */ /* 0x000ee8000c1e1500 */
[----:B--2---:R0:W-:Y:S01]  /*af70*/  STS.U16 [R156+UR4+0x40a00], R157 ;  /* 0x040a009d9c007988 */ /* 0x0041e20008000404 */
[----:B----4-:R-:W-:-:S06]  /*af80*/  PRMT R159, RZ, 0x7610, R159 ;  /* 0x00007610ff9f7816 */ /* 0x010fcc000000009f */
[----:B------:R-:W2:Y:S04]  /*af90*/  @P0 LDG.E.U16 R159, desc[UR6][R128.64] ;  /* 0x00000006809f0981 */ /* 0x000ea8000c1e1500 */
[----:B------:R1:W5:Y:S04]  /*afa0*/  LDL.LU.64 R128, [R1+0xd58] ;  /* 0x000d580001807983 */ /* 0x0003680000300a00 */
[----:B------:R1:W5:Y:S04]  /*afb0*/  LDL.LU R131, [R1+0xd50] ;  /* 0x000d500001837983 */ /* 0x0003680000300800 */
[----:B------:R1:W5:Y:S04]  /*afc0*/  LDL.LU.64 R132, [R1+0xd48] ;  /* 0x000d480001847983 */ /* 0x0003680000300a00 */
[----:B------:R1:W5:Y:S04]  /*afd0*/  LDL.LU.64 R134, [R1+0xd40] ;  /* 0x000d400001867983 */ /* 0x0003680000300a00 */
[----:B0-----:R-:W4:Y:S04]  /*afe0*/  LDL.LU R157, [R1+0xd38] ;  /* 0x000d3800019d7983 */ /* 0x001f280000300800 */
[----:B--2---:R0:W-:Y:S01]  /*aff0*/  STS.U16 [R156+UR4+0x40e00], R159 ;  /* 0x040e009f9c007988 */ /* 0x0041e20008000404 */
[----:B----4-:R-:W-:-:S06]  /*b000*/  PRMT R157, RZ, 0x7610, R157 ;  /* 0x00007610ff9d7816 */ /* 0x010fcc000000009d */
[----:B------:R-:W2:Y:S04]  /*b010*/  @P0 LDG.E.U16 R157, desc[UR6][R136.64] ;  /* 0x00000006889d0981 */ /* 0x000ea8000c1e1500 */
[----:B------:R1:W5:Y:S04]  /*b020*/  LDL.LU.64 R136, [R1+0xd30] ;  /* 0x000d300001887983 */ /* 0x0003680000300a00 */
[----:B0-----:R-:W4:Y:S04]  /*b030*/  LDL.LU R159, [R1+0xd28] ;  /* 0x000d2800019f7983 */ /* 0x001f280000300800 */
[----:B---3--:R0:W-:Y:S04]  /*b040*/  STS.U16 [R156+UR4+0x41200], R251 ;  /* 0x041200fb9c007988 */ /* 0x0081e80008000404 */
[----:B------:R3:W-:Y:S01]  /*b050*/  STS.U16 [R156+UR4+0x41600], R252 ;  /* 0x041600fc9c007988 */ /* 0x0007e20008000404 */
[----:B0-----:R-:W-:-:S02]  /*b060*/  PRMT R251, RZ, 0x7610, R251 ;  /* 0x00007610fffb7816 */ /* 0x001fc400000000fb */
[----:B---3--:R-:W-:-:S04]  /*b070*/  PRMT R252, RZ, 0x7610, R252 ;  /* 0x00007610fffc7816 */ /* 0x008fc800000000fc */
[----:B------:R-:W3:Y:S04]  /*b080*/  @P0 LDG.E.U16 R251, desc[UR6][R140.64] ;  /* 0x000000068cfb0981 */ /* 0x000ee8000c1e1500 */
[----:B------:R-:W3:Y:S04]  /*b090*/  @P0 LDG.E.U16 R252, desc[UR6][R142.64] ;  /* 0x000000068efc0981 */ /* 0x000ee8000c1e1500 */
[----:B--2---:R0:W-:Y:S01]  /*b0a0*/  STS.U16 [R156+UR4+0x41a00], R157 ;  /* 0x041a009d9c007988 */ /* 0x0041e20008000404 */
[----:B----4-:R-:W-:-:S06]  /*b0b0*/  PRMT R159, RZ, 0x7610, R159 ;  /* 0x00007610ff9f7816 */ /* 0x010fcc000000009f */
[----:B------:R-:W2:Y:S04]  /*b0c0*/  @P0 LDG.E.U16 R159, desc[UR6][R138.64] ;  /* 0x000000068a9f0981 */ /* 0x000ea8000c1e1500 */
[----:B------:R1:W5:Y:S04]  /*b0d0*/  LDL.LU.64 R138, [R1+0xd20] ;  /* 0x000d2000018a7983 */ /* 0x0003680000300a00 */
[----:B------:R1:W5:Y:S04]  /*b0e0*/  LDL.LU.64 R140, [R1+0xd18] ;  /* 0x000d1800018c7983 */ /* 0x0003680000300a00 */
[----:B------:R1:W5:Y:S04]  /*b0f0*/  LDL.LU.64 R142, [R1+0xd10] ;  /* 0x000d1000018e7983 */ /* 0x0003680000300a00 */
[----:B0-----:R-:W4:Y:S04]  /*b100*/  LDL.LU R157, [R1+0xd08] ;  /* 0x000d0800019d7983 */ /* 0x001f280000300800 */
[----:B--2---:R0:W-:Y:S01]  /*b110*/  STS.U16 [R156+UR4+0x41e00], R159 ;  /* 0x041e009f9c007988 */ /* 0x0041e20008000404 */
[----:B----4-:R-:W-:-:S06]  /*b120*/  PRMT R157, RZ, 0x7610, R157 ;  /* 0x00007610ff9d7816 */ /* 0x010fcc000000009d */
[----:B------:R-:W2:Y:S04]  /*b130*/  @P0 LDG.E.U16 R157, desc[UR6][R144.64] ;  /* 0x00000006909d0981 */ /* 0x000ea8000c1e1500 */
[----:B------:R1:W5:Y:S04]  /*b140*/  LDL.LU.64 R144, [R1+0xd00] ;  /* 0x000d000001907983 */ /* 0x0003680000300a00 */
[----:B0-----:R-:W4:Y:S01]  /*b150*/  LDL.LU R156, [R1+0xcf8] ;  /* 0x000cf800019c7983 */ /* 0x001f220000300800 */
[----:B------:R-:W-:-:S05]  /*b160*/  LOP3.LUT R159, R0, 0x60, RZ, 0x3c, !PT ;  /* 0x00000060009f7812 */ /* 0x000fca00078e3cff */
[----:B---3--:R0:W-:Y:S02]  /*b170*/  STS.U16 [R159+UR4+0x40300], R251 ;  /* 0x040300fb9f007988 */ /* 0x0081e40008000404 */
[----:B0-----:R-:W-:Y:S02]  /*b180*/  PRMT R251, RZ, 0x7610, R251 ;  /* 0x00007610fffb7816 */ /* 0x001fe400000000fb */
[----:B------:R-:W-:Y:S04]  /*b190*/  STS.U16 [R159+UR4+0x40700], R252 ;  /* 0x040700fc9f007988 */ /* 0x000fe80008000404 */
[----:B------:R-:W3:Y:S04]  /*b1a0*/  @P0 LDG.E.U16 R251, desc[UR6][R146.64] ;  /* 0x0000000692fb0981 */ /* 0x000ee8000c1e1500 */
[----:B------:R1:W5:Y:S04]  /*b1b0*/  LDL.LU.64 R146, [R1+0xcf0] ;  /* 0x000cf00001927983 */ /* 0x0003680000300a00 */
[----:B--2---:R0:W-:Y:S01]  /*b1c0*/  STS.U16 [R159+UR4+0x40b00], R157 ;  /* 0x040b009d9f007988 */ /* 0x0041e20008000404 */
[----:B----4-:R-:W-:-:S06]  /*b1d0*/  PRMT R156, RZ, 0x7610, R156 ;  /* 0x00007610ff9c7816 */ /* 0x010fcc000000009c */
[----:B------:R-:W2:Y:S04]  /*b1e0*/  @P0 LDG.E.U16 R156, desc[UR6][R148.64] ;  /* 0x00000006949c0981 */ /* 0x000ea8000c1e1500 */
[----:B------:R1:W5:Y:S04]  /*b1f0*/  LDL.LU.64 R148, [R1+0xce8] ;  /* 0x000ce80001947983 */ /* 0x0003680000300a00 */
[----:B0-----:R-:W4:Y:S01]  /*b200*/  LDL.LU R157, [R1+0xce0] ;  /* 0x000ce000019d7983 */ /* 0x001f220000300800 */
[----:B------:R-:W-:-:S03]  /*b210*/  PRMT R252, RZ, 0x7610, R252 ;  /* 0x00007610fffc7816 */ /* 0x000fc600000000fc */
[----:B---3--:R0:W-:Y:S04]  /*b220*/  STS.U16 [R159+UR4+0x40f00], R251 ;  /* 0x040f00fb9f007988 */ /* 0x0081e80008000404 */
[----:B------:R-:W3:Y:S01]  /*b230*/  @P0 LDG.E.U16 R252, desc[UR6][R152.64] ;  /* 0x0000000698fc0981 */ /* 0x000ee2000c1e1500 */
[----:B0-----:R-:W-:-:S06]  /*b240*/  PRMT R251, RZ, 0x7610, R251 ;  /* 0x00007610fffb7816 */ /* 0x001fcc00000000fb */
[----:B------:R-:W3:Y:S01]  /*b250*/  @P0 LDG.E.U16 R251, desc[UR6][R154.64] ;  /* 0x000000069afb0981 */ /* 0x000ee2000c1e1500 */
[----:B----4-:R-:W-:-:S06]  /*b260*/  PRMT R157, RZ, 0x7610, R157 ;  /* 0x00007610ff9d7816 */ /* 0x010fcc000000009d */
[----:B------:R-:W4:Y:S01]  /*b270*/  @P0 LDG.E.U16 R157, desc[UR6][R150.64] ;  /* 0x00000006969d0981 */ /* 0x000f22000c1e1500 */
[----:B------:R-:W-:-:S03]  /*b280*/  ISETP.LT.OR P0, PT, R158, 0x80, P1 ;  /* 0x000000809e00780c */ /* 0x000fc60000f01670 */
[----:B--2---:R0:W-:Y:S04]  /*b290*/  STS.U16 [R159+UR4+0x41300], R156 ;  /* 0x0413009c9f007988 */ /* 0x0041e80008000404 */
[----:B------:R1:W5:Y:S04]  /*b2a0*/  LDL.LU.64 R150, [R1+0xcd8] ;  /* 0x000cd80001967983 */ /* 0x0003680000300a00 */
[----:B------:R1:W5:Y:S04]  /*b2b0*/  LDL.LU.64 R152, [R1+0xcd0] ;  /* 0x000cd00001987983 */ /* 0x0003680000300a00 */
[----:B0-----:R1:W5:Y:S04]  /*b2c0*/  LDL.LU R156, [R1+0xcc8] ;  /* 0x000cc800019c7983 */ /* 0x0013680000300800 */
[----:B------:R1:W5:Y:S04]  /*b2d0*/  LDL.LU.64 R154, [R1+0xcc0] ;  /* 0x000cc000019a7983 */ /* 0x0003680000300a00 */
[----:B----4-:R0:W-:Y:S04]  /*b2e0*/  STS.U16 [R159+UR4+0x41700], R157 ;  /* 0x0417009d9f007988 */ /* 0x0101e80008000404 */
[----:B---3--:R-:W-:Y:S04]  /*b2f0*/  STS.U16 [R159+UR4+0x41b00], R252 ;  /* 0x041b00fc9f007988 */ /* 0x008fe80008000404 */
[----:B------:R2:W-:Y:S04]  /*b300*/  STS.U16 [R159+UR4+0x41f00], R251 ;  /* 0x041f00fb9f007988 */ /* 0x0005e80008000404 */
[----:B0-----:R1:W5:Y:S04]  /*b310*/  LDL.LU R157, [R1+0xcb8] ;  /* 0x000cb800019d7983 */ /* 0x0013680000300800 */
[----:B------:R1:W5:Y:S04]  /*b320*/  LDL.LU R158, [R1+0xcb4] ;  /* 0x000cb400019e7983 */ /* 0x0003680000300800 */
[----:B--2---:R1:W5:Y:S01]  /*b330*/  LDL.LU R159, [R1+0xcb0] ;  /* 0x000cb000019f7983 */ /* 0x0043620000300800 */
[----:B------:R0:W-:Y:S06]  /*b340*/  MEMBAR.ALL.CTA ;  /* 0x0000000000007992 */ /* 0x0001ec0000008000 */
[----:B0-----:R-:W0:Y:S01]  /*b350*/  FENCE.VIEW.ASYNC.S ;  /* 0x00000000000073c6 */ /* 0x001e220000000000 */
[----:B------:R-:W-:-:S04]  /*b360*/  IMAD.U32 R252, RZ, RZ, UR4 ;  /* 0x00000004fffc7e24 */ /* 0x000fc8000f8e00ff */
[----:B------:R-:W-:-:S05]  /*b370*/  VIADD R252, R252, 0x20000 ;  /* 0x00020000fcfc7836 */ /* 0x000fca0000000000 */
[----:B------:R-:W-:-:S04]  /*b380*/  SHF.R.U32.HI R252, RZ, 0x4, R252 ;  /* 0x00000004fffc7819 */ /* 0x000fc800000116fc */
[----:B------:R-:W-:Y:S01]  /*b390*/  SGXT.U32 R251, R252, 0xe ;  /* 0x0000000efcfb781a */ /* 0x000fe20000000000 */
[----:B0-----:R-:W-:Y:S06]  /*b3a0*/  BAR.SYNC.DEFER_BLOCKING 0x0 ;  /* 0x0000000000007b1d */ /* 0x001fec0000010000 */
[----:B-1----:R-:W-:Y:S05]  /*b3b0*/  @P0 BRA `(.L_x_6) ;  /* 0x0000000800b80947 */ /* 0x002fea0003800000 */
[----:B------:R-:W-:Y:S04]  /*b3c0*/  STL.64 [R1+0xcc0], R4 ;  /* 0x000cc00401007387 */ /* 0x000fe80000100a00 */
[----:B------:R0:W-:Y:S04]  /*b3d0*/  STL.64 [R1+0xcb8], R2 ;  /* 0x000cb80201007387 */ /* 0x0001e80000100a00 */
[----:B0-----:R-:W2:Y:S01]  /*b3e0*/  LDL.LU.64 R2, [R1+0x448] ;  /* 0x0004480001027983 */ /* 0x001ea20000300a00 */
[----:B------:R-:W-:Y:S01]  /*b3f0*/  IMAD.U32 R251, RZ, RZ, UR4 ;  /* 0x00000004fffb7e24 */ /* 0x000fe2000f8e00ff */
[----:B------:R-:W-:-:S02]  /*b400*/  ELECT P0, URZ, PT ;  /* 0x0000000000ff782f */ /* 0x000fc40003800000 */
[----:B------:R0:W-:Y:S02]  /*b410*/  STL [R1+0xcb0], R0 ;  /* 0x000cb00001007387 */ /* 0x0001e40000100800 */
[----:B------:R-:W-:-:S04]  /*b420*/  SHF.R.U32.HI R251, RZ, 0x4, R251 ;  /* 0x00000004fffb7819 */ /* 0x000fc800000116fb */
[----:B------:R-:W-:-:S04]  /*b430*/  SGXT.U32 R251, R251, 0xe ;  /* 0x0000000efbfb781a */ /* 0x000fc80000000000 */
[----:B------:R-:W-:Y:S01]  /*b440*/  LOP3.LUT R252, R251, 0x4000000, RZ, 0xfc, !PT ;  /* 0x04000000fbfc7812 */ /* 0x000fe200078efcff */
[----:B0-----:R-:W-:Y:S02]  /*b450*/  IMAD.U32 R0, RZ, RZ, UR4 ;  /* 0x00000004ff007e24 */ /* 0x001fe4000f8e00ff */
[----:B------:R-:W-:Y:S01]  /*b460*/  @P0 IMAD.MOV.U32 R5, RZ, RZ, 0x40004040 ;  /* 0x40004040ff050424 */ /* 0x000fe200078e00ff */
[----:B------:R-:W-:Y:S01]  /*b470*/  R2UR UR8, R252 ;  /* 0x00000000fc0872ca */ /* 0x000fe200000e0000 */
[----:B------:R-:W-:-:S03]  /*b480*/  VIADD R252, R0, 0x40000 ;  /* 0x0004000000fc7836 */ /* 0x000fc60000000000 */
[----:B------:R-:W-:-:S09]  /*b490*/  @P0 R2UR UR19, R5 ;  /* 0x00000000051302ca */ /* 0x000fd200000e0000 */
[----:B------:R-:W-:-:S05]  /*b4a0*/  IMAD.U32 R4, RZ, RZ, UR8 ;  /* 0x00000008ff047e24 */ /* 0x000fca000f8e00ff */
[----:B------:R-:W-:Y:S02]  /*b4b0*/  @P0 R2UR UR18, R4 ;  /* 0x00000000041202ca */ /* 0x000fe400000e0000 */
[----:B------:R0:W5:Y:S01]  /*b4c0*/  LDL.LU.64 R4, [R1+0xcc0] ;  /* 0x000cc00001047983 */ /* 0x0001620000300a00 */
[----:B------:R-:W-:-:S04]  /*b4d0*/  SHF.R.U32.HI R252, RZ, 0x4, R252 ;  /* 0x00000004fffc7819 */ /* 0x000fc800000116fc */
[----:B------:R-:W-:-:S04]  /*b4e0*/  SGXT.U32 R252, R252, 0xe ;  /* 0x0000000efcfc781a */ /* 0x000fc80000000000 */
[C---:B------:R-:W-:Y:S02]  /*b4f0*/  R2UR UR56, R252.reuse ;  /* 0x00000000fc3872ca */ /* 0x040fe400000e0000 */
[----:B------:R-:W-:-:S04]  /*b500*/  IADD3 R252, P3, PT, R252, 0x2, RZ ;  /* 0x00000002fcfc7810 */ /* 0x000fc80007f7e0ff */
[----:B------:R-:W-:Y:S01]  /*b510*/  R2UR UR52, R252 ;  /* 0x00000000fc3472ca */ /* 0x000fe200000e0000 */
[----:B------:R-:W-:Y:S01]  /*b520*/  IMAD.MOV.U32 R252, RZ, RZ, RZ ;  /* 0x000000fffffc7224 */ /* 0x000fe200078e00ff */
[----:B------:R-:W-:Y:S01]  /*b530*/  UMOV UR50, 0x0 ;  /* 0x0000000000327882 */ /* 0x000fe20000000000 */
[----:B------:R-:W-:Y:S01]  /*b540*/  UMOV UR51, 0x8108010 ;  /* 0x0810801000337882 */ /* 0x000fe20000000000 */
[----:B------:R-:W-:Y:S01]  /*b550*/  UMOV UR57, 0x40004040 ;  /* 0x4000404000397882 */ /* 0x000fe20000000000 */
[----:B------:R-:W-:Y:S01]  /*b560*/  UMOV UR44, 0x0 ;  /* 0x00000000002c7882 */ /* 0x000fe20000000000 */
[----:B------:R-:W-:Y:S01]  /*b570*/  UMOV UR45, 0x8108010 ;  /* 0x08108010002d7882 */ /* 0x000fe20000000000 */
[----:B------:R-:W-:Y:S01]  /*b580*/  UMOV UR68, 0x0 ;  /* 0x0000000000447882 */ /* 0x000fe20000000000 */
[----:B------:R-:W-:Y:S01]  /*b590*/  UMOV UR69, 0x8108010 ;  /* 0x0810801000457882 */ /* 0x000fe20000000000 */
[----:B------:R1:W-:Y:S01]  /*b5a0*/  UTCHMMA gdesc[UR18], gdesc[UR56], tmem[UR5], tmem[UR50], idesc[UR51], !UPT ;  /* 0x00ff3238120075ea */ /* 0x0003e2000f800005 */
[----:B--2---:R-:W-:-:S05]  /*b5b0*/  IMAD.MOV.U32 R3, RZ, RZ, RZ ;  /* 0x000000ffff037224 */ /* 0x004fca00078e00ff */
[----:B------:R-:W-:Y:S02]  /*b5c0*/  @P0 MOV R0, R2 ;  /* 0x0000000200000202 */ /* 0x000fe40000000f00 */
[----:B------:R0:W5:Y:S02]  /*b5d0*/  LDL.LU.64 R2, [R1+0xcb8] ;  /* 0x000cb80001027983 */ /* 0x0001640000300a00 */
[----:B------:R-:W-:Y:S02]  /*b5e0*/  @P0 R2UR UR8, R0 ;  /* 0x00000000000802ca */ /* 0x000fe400000e0000 */
[----:B------:R0:W5:Y:S01]  /*b5f0*/  LDL.LU R0, [R1+0xcb0] ;  /* 0x000cb00001007983 */ /* 0x0001620000300800 */
[----:B------:R-:W-:Y:S01]  /*b600*/  IADD3 R251, P0, PT, R251, 0x4000080, RZ ;  /* 0x04000080fbfb7810 */ /* 0x000fe20007f1e0ff */
[----:B------:R-:W-:Y:S01]  /*b610*/  UMOV UR34, 0x0 ;  /* 0x0000000000227882 */ /* 0x000fe20000000000 */
[----:B------:R-:W-:Y:S01]  /*b620*/  UMOV UR35, 0x8108010 ;  /* 0x0810801000237882 */ /* 0x000fe20000000000 */
[----:B------:R-:W-:Y:S01]  /*b630*/  UIADD3 UR13, UPT, UPT, UR5, 0x40, URZ ;  /* 0x00000040050d7890 */ /* 0x000fe2000fffe0ff */
[----:B------:R-:W-:Y:S01]  /*b640*/  R2UR UR62, R251 ;  /* 0x00000000fb3e72ca */ /* 0x000fe200000e0000 */
[----:B------:R-:W-:Y:S01]  /*b650*/  IMAD.MOV.U32 R251, RZ, RZ, RZ ;  /* 0x000000fffffb7224 */ /* 0x000fe200078e00ff */
[----:B------:R-:W-:Y:S01]  /*b660*/  IADD3.X R252, PT, PT, R252, 0x40004040, RZ, P0, !PT ;  /* 0x40004040fcfc7810 */ /* 0x000fe200007fe4ff */
[----:B------:R-:W-:Y:S01]  /*b670*/  UMOV UR28, 0x0 ;  /* 0x00000000001c7882 */ /* 0x000fe20000000000 */
[----:B------:R-:W-:Y:S01]  /*b680*/  UMOV UR29, 0x8108010 ;  /* 0x08108010001d7882 */ /* 0x000fe20000000000 */
[----:B------:R-:W-:Y:S01]  /*b690*/  UIADD3 UR14, UPT, UPT, UR5, 0x40, URZ ;  /* 0x00000040050e7890 */ /* 0x000fe2000fffe0ff */
[----:B------:R-:W-:Y:S01]  /*b6a0*/  IADD3.X R251, PT, PT, R251, 0x40004040, RZ, P3, !PT ;  /* 0x40004040fbfb7810 */ /* 0x000fe20001ffe4ff */
[----:B------:R-:W-:Y:S01]  /*b6b0*/  UMOV UR10, 0x0 ;  /* 0x00000000000a7882 */ /* 0x000fe20000000000 */
[----:B------:R-:W-:Y:S01]  /*b6c0*/  R2UR UR63, R252 ;  /* 0x00000000fc3f72ca */ /* 0x000fe200000e0000 */
[----:B------:R-:W-:Y:S01]  /*b6d0*/  UMOV UR11, 0x8108010 ;  /* 0x08108010000b7882 */ /* 0x000fe20000000000 */
[----:B------:R-:W-:Y:S01]  /*b6e0*/  R2UR UR53, R251 ;  /* 0x00000000fb3572ca */ /* 0x000fe200000e0000 */
[----:B------:R-:W-:Y:S01]  /*b6f0*/  UMOV UR54, 0x0 ;  /* 0x0000000000367882 */ /* 0x000fe20000000000 */
[----:B------:R-:W-:Y:S01]  /*b700*/  UMOV UR55, 0x8108010 ;  /* 0x0810801000377882 */ /* 0x000fe20000000000 */
[----:B------:R-:W-:-:S02]  /*b710*/  UIADD3 UR15, UPT, UPT, UR5, 0x40, URZ ;  /* 0x00000040050f7890 */ /* 0x000fc4000fffe0ff */
[----:B------:R-:W-:Y:S01]  /*b720*/  UIADD3 UR16, UPT, UPT, UR5, 0x40, URZ ;  /* 0x0000004005107890 */ /* 0x000fe2000fffe0ff */
[----:B------:R-:W-:Y:S01]  /*b730*/  UMOV UR46, 0x0 ;  /* 0x00000000002e7882 */ /* 0x000fe20000000000 */
[----:B------:R-:W-:Y:S01]  /*b740*/  UMOV UR47, 0x8108010 ;  /* 0x08108010002f7882 */ /* 0x000fe20000000000 */
[----:B------:R-:W-:-:S03]  /*b750*/  UIADD3 UR21, UPT, UPT, UR5, 0x40, URZ ;  /* 0x0000004005157890 */ /* 0x000fc6000fffe0ff */
[----:B------:R-:W-:Y:S02]  /*b760*/  UIADD3.64 UR72, UPT, UPT, UR62, 0x80, URZ ;  /* 0x000000803e487897 */ /* 0x000fe4000fffe0ff */
[----:B------:R-:W-:Y:S02]  /*b770*/  UIADD3.64 UR48, UPT, UPT, UR52, 0x2, URZ ;  /* 0x0000000234307897 */ /* 0x000fe4000fffe0ff */
[----:B------:R2:W-:Y:S01]  /*b780*/  UTCHMMA gdesc[UR62], gdesc[UR52], tmem[UR5], tmem[UR44], idesc[UR45], UPT ;  /* 0x00ff2c343e0075ea */ /* 0x0005e2000b800005 */
[----:B------:R-:W-:Y:S02]  /*b790*/  UIADD3.64 UR42, UPT, UPT, UR52, 0x4, URZ ;  /* 0x00000004342a7897 */ /* 0x000fe4000fffe0ff */
[----:B------:R-:W-:Y:S02]  /*b7a0*/  UIADD3.64 UR66, UPT, UPT, UR62, 0x100, URZ ;  /* 0x000001003e427897 */ /* 0x000fe4000fffe0ff */
[----:B------:R-:W-:Y:S02]  /*b7b0*/  UIADD3.64 UR36, UPT, UPT, UR52, 0x1fe, URZ ;  /* 0x000001fe34247897 */ /* 0x000fe4000fffe0ff */
[----:B------:R-:W-:Y:S01]  /*b7c0*/  UIADD3.64 UR64, UPT, UPT, UR62, 0x180, URZ ;  /* 0x000001803e407897 */ /* 0x000fe2000fffe0ff */
[----:B------:R-:W-:Y:S01]  /*b7d0*/  UTCHMMA gdesc[UR72], gdesc[UR48], tmem[UR5], tmem[UR68], idesc[UR69], UPT ;  /* 0x00ff4430480075ea */ /* 0x000fe2000b800005 */
[----:B------:R-:W-:-:S02]  /*b7e0*/  UIADD3.64 UR30, UPT, UPT, UR52, 0x200, URZ ;  /* 0x00000200341e7897 */ /* 0x000fc4000fffe0ff */
[----:B------:R-:W-:Y:S01]  /*b7f0*/  UIADD3.64 UR60, UPT, UPT, UR62, 0x200, URZ ;  /* 0x000002003e3c7897 */ /* 0x000fe2000fffe0ff */
[----:B------:R3:W-:Y:S01]  /*b800*/  UTCHMMA gdesc[UR66], gdesc[UR42], tmem[UR5], tmem[UR34], idesc[UR35], UPT ;  /* 0x00ff222a420075ea */ /* 0x0007e2000b800005 */
[----:B------:R-:W-:Y:S02]  /*b810*/  UIADD3.64 UR24, UPT, UPT, UR52, 0x202, URZ ;  /* 0x0000020234187897 */ /* 0x000fe4000fffe0ff */
[----:B------:R-:W-:Y:S01]  /*b820*/  UIADD3.64 UR58, UPT, UPT, UR62, 0x280, URZ ;  /* 0x000002803e3a7897 */ /* 0x000fe2000fffe0ff */
[----:B------:R4:W-:Y:S01]  /*b830*/  UTCHMMA gdesc[UR64], gdesc[UR36], tmem[UR5], tmem[UR28], idesc[UR29], UPT ;  /* 0x00ff1c24400075ea */ /* 0x0009e2000b800005 */
[----:B-1----:R-:W-:Y:S02]  /*b840*/  UIADD3.64 UR18, UPT, UPT, UR52, 0x204, URZ ;  /* 0x0000020434127897 */ /* 0x002fe4000fffe0ff */
[----:B------:R-:W-:Y:S01]  /*b850*/  UIADD3.64 UR50, UPT, UPT, UR62, 0x300, URZ ;  /* 0x000003003e327897 */ /* 0x000fe2000fffe0ff */
[----:B------:R1:W-:Y:S01]  /*b860*/  UTCHMMA gdesc[UR60], gdesc[UR30], tmem[UR5], tmem[UR10], idesc[UR11], UPT ;  /* 0x00ff0a1e3c0075ea */ /* 0x0003e2000b800005 */
[----:B--2---:R-:W-:-:S02]  /*b870*/  UIADD3.64 UR44, UPT, UPT, UR62, 0x780, URZ ;  /* 0x000007803e2c7897 */ /* 0x004fc4000fffe0ff */
[----:B---3--:R-:W-:Y:S01]  /*b880*/  UIADD3.64 UR34, UPT, UPT, UR62, 0x800, URZ ;  /* 0x000008003e227897 */ /* 0x008fe2000fffe0ff */
[----:B------:R2:W-:Y:S01]  /*b890*/  UTCHMMA gdesc[UR58], gdesc[UR24], tmem[UR5], tmem[UR54], idesc[UR55], UPT ;  /* 0x00ff36183a0075ea */ /* 0x0005e2000b800005 */
[----:B------:R-:W-:Y:S01]  /*b8a0*/  UMOV UR38, 0x0 ;  /* 0x0000000000267882 */ /* 0x000fe20000000000 */
[----:B----4-:R-:W-:Y:S01]  /*b8b0*/  UIADD3.64 UR28, UPT, UPT, UR62, 0x880, URZ ;  /* 0x000008803e1c7897 */ /* 0x010fe2000fffe0ff */
[----:B------:R-:W-:Y:S01]  /*b8c0*/  UMOV UR39, 0x8108010 ;  /* 0x0810801000277882 */ /* 0x000fe20000000000 */
[----:B------:R-:W-:Y:S02]  /*b8d0*/  UIADD3 UR17, UPT, UPT, UR5, 0x40, URZ ;  /* 0x0000004005117890 */ /* 0x000fe4000fffe0ff */
[----:B------:R3:W-:Y:S01]  /*b8e0*/  UTCHMMA gdesc[UR50], gdesc[UR18], tmem[UR5], tmem[UR46], idesc[UR47], UPT ;  /* 0x00ff2e12320075ea */ /* 0x0007e2000b800005 */
[----:B-1----:R-:W-:Y:S01]  /*b8f0*/  UIADD3.64 UR60, UPT, UPT, UR62, 0x900, URZ ;  /* 0x000009003e3c7897 */ /* 0x002fe2000fffe0ff */
[----:B------:R-:W-:Y:S01]  /*b900*/  UTCHMMA gdesc[UR44], gdesc[UR56], tmem[UR13], tmem[UR38], idesc[UR39], !UPT ;  /* 0x00ff26382c0075ea */ /* 0x000fe2000f80000d */
[----:B------:R-:W-:-:S02]  /*b910*/  UIADD3.64 UR64, UPT, UPT, UR62, 0xa00, URZ ;  /* 0x00000a003e407897 */ /* 0x000fc4000fffe0ff */
[----:B--2---:R-:W-:Y:S01]  /*b920*/  UIADD3.64 UR54, UPT, UPT, UR62, 0x980, URZ ;  /* 0x000009803e367897 */ /* 0x004fe2000fffe0ff */
[----:B------:R-:W-:Y:S01]  /*b930*/  UMOV UR32, 0x0 ;  /* 0x0000000000207882 */ /* 0x000fe20000000000 */
[----:B------:R-:W-:Y:S01]  /*b940*/  UMOV UR33, 0x8108010 ;  /* 0x0810801000217882 */ /* 0x000fe20000000000 */
[----:B------:R-:W-:Y:S01]  /*b950*/  UIADD3 UR20, UPT, UPT, UR5, 0x40, URZ ;  /* 0x0000004005147890 */ /* 0x000fe2000fffe0ff */
[----:B------:R1:W-:Y:S01]  /*b960*/  UTCHMMA gdesc[UR34], gdesc[UR52], tmem[UR14], tmem[UR32], idesc[UR33], UPT ;  /* 0x00ff2034220075ea */ /* 0x0003e2000b80000e */
[----:B------:R-:W-:Y:S02]  /*b970*/  UIADD3.64 UR58, UPT, UPT, UR62, 0xa80, URZ ;  /* 0x00000a803e3a7897 */ /* 0x000fe4000fffe0ff */
[----:B------:R-:W-:Y:S02]  /*b980*/  UIADD3 UR41, UPT, UPT, UR5, 0x40, URZ ;  /* 0x0000004005297890 */ /* 0x000fe4000fffe0ff */
[----:B---3--:R-:W-:Y:S02]  /*b990*/  UIADD3.64 UR50, UPT, UPT, UR62, 0xb00, URZ ;  /* 0x00000b003e327897 */ /* 0x008fe4000fffe0ff */
[----:B------:R-:W-:-:S02]  /*b9a0*/  UIADD3 UR40, UPT, UPT, UR5, 0x80, URZ ;  /* 0x0000008005287890 */ /* 0x000fc4000fffe0ff */
[----:B------:R-:W-:Y:S01]  /*b9b0*/  UIADD3.64 UR46, UPT, UPT, UR62, 0xf80, URZ ;  /* 0x00000f803e2e7897 */ /* 0x000fe2000fffe0ff */
[----:B------:R-:W-:Y:S01]  /*b9c0*/  UMOV UR26, 0x0 ;  /* 0x00000000001a7882 */ /* 0x000fe20000000000 */
[----:B------:R-:W-:Y:S01]  /*b9d0*/  UMOV UR27, 0x8108010 ;  /* 0x08108010001b7882 */ /* 0x000fe20000000000 */
[----:B------:R-:W-:Y:S01]  /*b9e0*/  UIADD3 UR23, UPT, UPT, UR5, 0x80, URZ ;  /* 0x0000008005177890 */ /* 0x000fe2000fffe0ff */
[----:B------:R2:W-:Y:S01]  /*b9f0*/  UTCHMMA gdesc[UR28], gdesc[UR48], tmem[UR15], tmem[UR26], idesc[UR27], UPT ;  /* 0x00ff1a301c0075ea */ /* 0x0005e2000b80000f */
[----:B-1----:R-:W-:Y:S01]  /*ba00*/  UIADD3.64 UR34, UPT, UPT, UR62, 0x1000, URZ ;  /* 0x000010003e227897 */ /* 0x002fe2000fffe0ff */
[----:B------:R-:W-:Y:S01]  /*ba10*/  UMOV UR74, 0x0 ;  /* 0x00000000004a7882 */ /* 0x000fe20000000000 */
[----:B------:R-:W-:Y:S01]  /*ba20*/  UMOV UR75, 0x8108010 ;  /* 0x08108010004b7882 */ /* 0x000fe20000000000 */
[----:B------:R-:W-:Y:S01]  /*ba30*/  UIADD3 UR22, UPT, UPT, UR5, 0x80, URZ ;  /* 0x0000008005167890 */ /* 0x000fe2000fffe0ff */
[----:B------:R1:W-:Y:S01]  /*ba40*/  UTCHMMA gdesc[UR60], gdesc[UR42], tmem[UR16], tmem[UR74], idesc[UR75], UPT ;  /* 0x00ff4a2a3c0075ea */ /* 0x0003e2000b800010 */
[----:B------:R-:W-:Y:S01]  /*ba50*/  UTCHMMA gdesc[UR54], gdesc[UR36], tmem[UR21], tmem[UR68], idesc[UR69], UPT ;  /* 0x00ff4424360075ea */ /* 0x000fe2000b800015 */
[----:B------:R3:W-:Y:S01]  /*ba60*/  UTCHMMA gdesc[UR64], gdesc[UR30], tmem[UR17], tmem[UR68], idesc[UR69], UPT ;  /* 0x00ff441e400075ea */ /* 0x0007e2000b800011 */
[----:B------:R-:W-:Y:S01]  /*ba70*/  UTCHMMA gdesc[UR58], gdesc[UR24], tmem[UR20], tmem[UR68], idesc[UR69], UPT ;  /* 0x00ff44183a0075ea */ /* 0x000fe2000b800014 */
[----:B--2---:R-:W-:Y:S01]  /*ba80*/  UIADD3.64 UR28, UPT, UPT, UR62, 0x1080, URZ ;  /* 0x000010803e1c7897 */ /* 0x004fe2000fffe0ff */
[----:B------:R-:W-:Y:S01]  /*ba90*/  UTCHMMA gdesc[UR50], gdesc[UR18], tmem[UR41], tmem[UR68], idesc[UR69], UPT ;  /* 0x00ff4412320075ea */ /* 0x000fe2000b800029 */
[----:B------:R-:W-:Y:S01]  /*baa0*/  UIADD3 UR71, UPT, UPT, UR5, 0x80, URZ ;  /* 0x0000008005477890 */ /* 0x000fe2000fffe0ff */
[----:B------:R-:W-:Y:S01]  /*bab0*/  UTCHMMA gdesc[UR46], gdesc[UR56], tmem[UR40], tmem[UR68], idesc[UR69], !UPT ;  /* 0x00ff44382e0075ea */ /* 0x000fe2000f800028 */
[----:B------:R-:W-:Y:S01]  /*bac0*/  UIADD3.64 UR72, UPT, UPT, UR62, 0x1100, URZ ;  /* 0x000011003e487897 */ /* 0x000fe2000fffe0ff */
[----:B------:R2:W-:Y:S01]  /*bad0*/  UTCHMMA gdesc[UR34], gdesc[UR52], tmem[UR23], tmem[UR68], idesc[UR69], UPT ;  /* 0x00ff4434220075ea */ /* 0x0005e2000b800017 */
[----:B------:R-:W-:-:S02]  /*bae0*/  UIADD3 UR70, UPT, UPT, UR5, 0x80, URZ ;  /* 0x0000008005467890 */ /* 0x000fc4000fffe0ff */
[----:B------:R-:W-:Y:S01]  /*baf0*/  UIADD3 UR67, UPT, UPT, UR5, 0x80, URZ ;  /* 0x0000008005437890 */ /* 0x000fe2000fffe0ff */
[----:B-1----:R-:W-:Y:S01]  /*bb00*/  UMOV UR60, 0x0 ;  /* 0x00000000003c7882 */ /* 0x002fe20000000000 */
[----:B------:R-:W-:Y:S01]  /*bb10*/  UMOV UR61, 0x8108010 ;  /* 0x08108010003d7882 */ /* 0x000fe20000000000 */
[----:B---3--:R-:W-:Y:S01]  /*bb20*/  UIADD3.64 UR64, UPT, UPT, UR62, 0x1200, URZ ;  /* 0x000012003e407897 */ /* 0x008fe2000fffe0ff */
[----:B------:R1:W-:Y:S01]  /*bb30*/  UTCHMMA gdesc[UR28], gdesc[UR48], tmem[UR22], tmem[UR60], idesc[UR61], UPT ;  /* 0x00ff3c301c0075ea */ /* 0x0003e2000b800016 */
[----:B------:R-:W-:Y:S01]  /*bb40*/  UMOV UR54, 0x0 ;  /* 0x0000000000367882 */ /* 0x000fe20000000000 */
[----:B--2---:R-:W-:Y:S01]  /*bb50*/  UIADD3.64 UR68, UPT, UPT, UR62, 0x1180, URZ ;  /* 0x000011803e447897 */ /* 0x004fe2000fffe0ff */
[----:B------:R-:W-:Y:S01]  /*bb60*/  UMOV UR55, 0x8108010 ;  /* 0x0810801000377882 */ /* 0x000fe20000000000 */
[----:B------:R-:W-:Y:S01]  /*bb70*/  UIADD3 UR9, UPT, UPT, UR5, 0x80, URZ ;  /* 0x0000008005097890 */ /* 0x000fe2000fffe0ff */
[----:B------:R2:W-:Y:S01]  /*bb80*/  UTCHMMA gdesc[UR72], gdesc[UR42], tmem[UR71], tmem[UR54], idesc[UR55], UPT ;  /* 0x00ff362a480075ea */ /* 0x0005e2000b800047 */
[----:B------:R-:W-:-:S02]  /*bb90*/  UIADD3 UR10, UPT, UPT, UR5, 0x80, URZ ;  /* 0x00000080050a7890 */ /* 0x000fc4000fffe0ff */
[----:B------:R-:W-:Y:S02]  /*bba0*/  UIADD3.64 UR58, UPT, UPT, UR62, 0x1300, URZ ;  /* 0x000013003e3a7897 */ /* 0x000fe4000fffe0ff */
[----:B-1----:R-:W-:Y:S02]  /*bbb0*/  UIADD3.64 UR60, UPT, UPT, UR62, 0x1280, URZ ;  /* 0x000012803e3c7897 */ /* 0x002fe4000fffe0ff */
[----:B------:R-:W-:Y:S01]  /*bbc0*/  UIADD3 UR11, UPT, UPT, UR5, 0xc0, URZ ;  /* 0x000000c0050b7890 */ /* 0x000fe2000fffe0ff */
[----:B------:R-:W-:Y:S01]  /*bbd0*/  UMOV UR40, 0x0 ;  /* 0x0000000000287882 */ /* 0x000fe20000000000 */
[----:B------:R-:W-:Y:S01]  /*bbe0*/  UMOV UR41, 0x8108010 ;  /* 0x0810801000297882 */ /* 0x000fe20000000000 */
[----:B--2---:R-:W-:Y:S01]  /*bbf0*/  UIADD3.64 UR54, UPT, UPT, UR62, 0x1780, URZ ;  /* 0x000017803e367897 */ /* 0x004fe2000fffe0ff */
[----:B------:R1:W-:Y:S01]  /*bc00*/  UTCHMMA gdesc[UR68], gdesc[UR36], tmem[UR70], tmem[UR40], idesc[UR41], UPT ;  /* 0x00ff2824440075ea */ /* 0x0003e2000b800046 */
[----:B------:R-:W-:Y:S02]  /*bc10*/  UIADD3 UR12, UPT, UPT, UR5, 0xc0, URZ ;  /* 0x000000c0050c7890 */ /* 0x000fe4000fffe0ff */
[----:B------:R-:W-:-:S02]  /*bc20*/  UIADD3.64 UR50, UPT, UPT, UR62, 0x1800, URZ ;  /* 0x000018003e327897 */ /* 0x000fc4000fffe0ff */
[----:B------:R-:W-:Y:S01]  /*bc30*/  UIADD3 UR13, UPT, UPT, UR5, 0xc0, URZ ;  /* 0x000000c0050d7890 */ /* 0x000fe2000fffe0ff */
[----:B------:R-:W-:Y:S01]  /*bc40*/  UMOV UR22, 0x0 ;  /* 0x0000000000167882 */ /* 0x000fe20000000000 */
[----:B------:R-:W-:Y:S01]  /*bc50*/  UMOV UR23, 0x8108010 ;  /* 0x0810801000177882 */ /* 0x000fe20000000000 */
[----:B------:R-:W-:Y:S01]  /*bc60*/  UIADD3.64 UR46, UPT, UPT, UR62, 0x1880, URZ ;  /* 0x000018803e2e7897 */ /* 0x000fe2000fffe0ff */
[----:B------:R2:W-:Y:S01]  /*bc70*/  UTCHMMA gdesc[UR64], gdesc[UR30], tmem[UR67], tmem[UR22], idesc[UR23], UPT ;  /* 0x00ff161e400075ea */ /* 0x0005e2000b800043 */
[----:B------:R-:W-:Y:S02]  /*bc80*/  UIADD3 UR14, UPT, UPT, UR5, 0xc0, URZ ;  /* 0x000000c0050e7890 */ /* 0x000fe4000fffe0ff */
[----:B-1----:R-:W-:Y:S02]  /*bc90*/  UIADD3.64 UR40, UPT, UPT, UR62, 0x1900, URZ ;  /* 0x000019003e287897 */ /* 0x002fe4000fffe0ff */
[----:B------:R-:W-:Y:S02]  /*bca0*/  UIADD3 UR15, UPT, UPT, UR5, 0xc0, URZ ;  /* 0x000000c0050f7890 */ /* 0x000fe4000fffe0ff */
[----:B------:R-:W-:-:S02]  /*bcb0*/  UIADD3.64 UR34, UPT, UPT, UR62, 0x1980, URZ ;  /* 0x000019803e227897 */ /* 0x000fc4000fffe0ff */
[----:B------:R-:W-:Y:S02]  /*bcc0*/  UIADD3 UR16, UPT, UPT, UR5, 0xc0, URZ ;  /* 0x000000c005107890 */ /* 0x000fe4000fffe0ff */
[----:B------:R-:W-:Y:S01]  /*bcd0*/  UIADD3.64 UR28, UPT, UPT, UR62, 0x1a00, URZ ;  /* 0x00001a003e1c7897 */ /* 0x000fe2000fffe0ff */
[----:B--2---:R-:W-:Y:S01]  /*bce0*/  UMOV UR64, 0x0 ;  /* 0x0000000000407882 */ /* 0x004fe20000000000 */
[----:B------:R-:W-:Y:S01]  /*bcf0*/  UMOV UR65, 0x8108010 ;  /* 0x0810801000417882 */ /* 0x000fe20000000000 */
[----:B------:R-:W-:Y:S01]  /*bd00*/  UIADD3 UR17, UPT, UPT, UR5, 0xc0, URZ ;  /* 0x000000c005117890 */ /* 0x000fe2000fffe0ff */
[----:B------:R0:W-:Y:S01]  /*bd10*/  UTCHMMA gdesc[UR60], gdesc[UR24], tmem[UR9], tmem[UR64], idesc[UR65], UPT ;  /* 0x00ff40183c0075ea */ /* 0x0001e2000b800009 */
[----:B------:R-:W-:Y:S01]  /*bd20*/  UIADD3.64 UR22, UPT, UPT, UR62, 0x1a80, URZ ;  /* 0x00001a803e167897 */ /* 0x000fe2000fffe0ff */
[----:B------:R-:W-:Y:S01]  /*bd30*/  UMOV UR68, 0x0 ;  /* 0x0000000000447882 */ /* 0x000fe20000000000 */
[----:B------:R-:W-:Y:S01]  /*bd40*/  UMOV UR69, 0x8108010 ;  /* 0x0810801000457882 */ /* 0x000fe20000000000 */
[----:B------:R-:W-:Y:S01]  /*bd50*/  UIADD3 UR66, UPT, UPT, UR5, 0xc0, URZ ;  /* 0x000000c005427890 */ /* 0x000fe2000fffe0ff */
[----:B------:R0:W-:Y:S01]  /*bd60*/  UTCHMMA gdesc[UR58], gdesc[UR18], tmem[UR10], tmem[UR68], idesc[UR69], UPT ;  /* 0x00ff44123a0075ea */ /* 0x0001e2000b80000a */
[----:B------:R-:W-:Y:S01]  /*bd70*/  UIADD3.64 UR62, UPT, UPT, UR62, 0x1b00, URZ ;  /* 0x00001b003e3e7897 */ /* 0x000fe2000fffe0ff */
[----:B------:R-:W-:Y:S01]  /*bd80*/  UMOV UR70, 0x0 ;  /* 0x0000000000467882 */ /* 0x000fe20000000000 */
[----:B------:R-:W-:Y:S01]  /*bd90*/  UMOV UR71, 0x8108010 ;  /* 0x0810801000477882 */ /* 0x000fe20000000000 */
[----:B------:R-:W-:Y:S01]  /*bda0*/  UMOV UR72, 0x0 ;  /* 0x0000000000487882 */ /* 0x000fe20000000000 */
[----:B------:R-:W-:Y:S01]  /*bdb0*/  UMOV UR73, 0x8108010 ;  /* 0x0810801000497882 */ /* 0x000fe20000000000 */
[----:B------:R0:W-:Y:S01]  /*bdc0*/  UTCHMMA gdesc[UR54], gdesc[UR56], tmem[UR11], tmem[UR70], idesc[UR71], !UPT ;  /* 0x00ff4638360075ea */ /* 0x0001e2000f80000b */
[----:B------:R-:W-:Y:S01]  /*bdd0*/  UMOV UR44, 0x0 ;  /* 0x00000000002c7882 */ /* 0x000fe20000000000 */
[----:B------:R-:W-:Y:S01]  /*bde0*/  UMOV UR45, 0x8108010 ;  /* 0x08108010002d7882 */ /* 0x000fe20000000000 */
[----:B------:R0:W-:Y:S01]  /*bdf0*/  UTCHMMA gdesc[UR50], gdesc[UR52], tmem[UR12], tmem[UR72], idesc[UR73], UPT ;  /* 0x00ff4834320075ea */ /* 0x0001e2000b80000c */
[----:B------:R0:W-:Y:S01]  /*be00*/  UTCHMMA gdesc[UR46], gdesc[UR48], tmem[UR13], tmem[UR74], idesc[UR75], UPT ;  /* 0x00ff4a302e0075ea */ /* 0x0001e2000b80000d */
[----:B------:R0:W-:Y:S01]  /*be10*/  UTCHMMA gdesc[UR40], gdesc[UR42], tmem[UR14], tmem[UR44], idesc[UR45], UPT ;  /* 0x00ff2c2a280075ea */ /* 0x0001e2000b80000e */
[----:B------:R0:W-:Y:S01]  /*be20*/  UTCHMMA gdesc[UR34], gdesc[UR36], tmem[UR15], tmem[UR38], idesc[UR39], UPT ;  /* 0x00ff2624220075ea */ /* 0x0001e2000b80000f */
[----:B------:R-:W-:Y:S01]  /*be30*/  UMOV UR20, 0x0 ;  /* 0x0000000000147882 */ /* 0x000fe20000000000 */
[----:B------:R-:W-:Y:S01]  /*be40*/  UMOV UR21, 0x8108010 ;  /* 0x0810801000157882 */ /* 0x000fe20000000000 */
[----:B------:R0:W-:Y:S01]  /*be50*/  UTCHMMA gdesc[UR28], gdesc[UR30], tmem[UR16], tmem[UR32], idesc[UR33], UPT ;  /* 0x00ff201e1c0075ea */ /* 0x0001e2000b800010 */
[----:B------:R0:W-:Y:S01]  /*be60*/  UTCHMMA gdesc[UR22], gdesc[UR24], tmem[UR17], tmem[UR26], idesc[UR27], UPT ;  /* 0x00ff1a18160075ea */ /* 0x0001e2000b800011 */
[----:B------:R0:W-:Y:S01]  /*be70*/  UTCHMMA gdesc[UR62], gdesc[UR18], tmem[UR66], tmem[UR20], idesc[UR21], UPT ;  /* 0x00ff14123e0075ea */ /* 0x0001e2000b800042 */
[----:B------:R0:W-:Y:S01]  /*be80*/  UTCBAR [UR8], URZ ;  /* 0x000000ff080073e9 */ /* 0x0001e200080000ff */
[----:B------:R-:W-:Y:S01]  /*be90*/  NOP ;  /* 0x0000000000007918 */ /* 0x000fe20000000000 */
.L_x_6:
[----:B------:R-:W-:Y:S01]  /*bea0*/  IMAD.U32 R251, RZ, RZ, UR4 ;  /* 0x00000004fffb7e24 */ /* 0x000fe2000f8e00ff */
[----:B-----5:R1:W-:Y:S01]  /*beb0*/  STL [R1+0xcb0], R0 ;  /* 0x000cb00001007387 */ /* 0x0203e20000100800 */
[----:B------:R-:W-:Y:S02]  /*bec0*/  IMAD.U32 R252, RZ, RZ, UR4 ;  /* 0x00000004fffc7e24 */ /* 0x000fe4000f8e00ff */
[----:B------:R-:W-:-:S05]  /*bed0*/  VIADD R251, R251, 0x20000 ;  /* 0x00020000fbfb7836 */ /* 0x000fca0000000000 */
[----:B------:R-:W-:Y:S01]  /*bee0*/  SHF.R.U32.HI R251, RZ, 0x4, R251 ;  /* 0x00000004fffb7819 */ /* 0x000fe200000116fb */
[----:B-1----:R-:W1:Y:S03]  /*bef0*/  LDC R0, c[0x0][0x3a0] ;  /* 0x0000e800ff007b82 */ /* 0x002e660000000800 */
[----:B------:R-:W-:-:S04]  /*bf00*/  SGXT.U32 R251, R251, 0xe ;  /* 0x0000000efbfb781a */ /* 0x000fc80000000000 */
[----:B------:R-:W-:-:S04]  /*bf10*/  IADD3 R251, P0, PT, R251, 0x4000080, RZ ;  /* 0x04000080fbfb7810 */ /* 0x000fc80007f1e0ff */
[----:B0-----:R-:W-:Y:S01]  /*bf20*/  R2UR UR8, R251 ;  /* 0x00000000fb0872ca */ /* 0x001fe200000e0000 */
[----:B------:R-:W-:Y:S02]  /*bf30*/  VIADD R251, R252, 0x44000 ;  /* 0x00044000fcfb7836 */ /* 0x000fe40000000000 */
[----:B------:R-:W-:-:S03]  /*bf40*/  IMAD.MOV.U32 R252, RZ, RZ, RZ ;  /* 0x000000fffffc7224 */ /* 0x000fc600078e00ff */
[----:B------:R-:W-:Y:S02]  /*bf50*/  SHF.R.U32.HI R251, RZ, 0x4, R251 ;  /* 0x00000004fffb7819 */ /* 0x000fe400000116fb */
[----:B------:R-:W-:Y:S02]  /*bf60*/  IADD3.X R252, PT, PT, R252, 0x40004040, RZ, P0, !PT ;  /* 0x40004040fcfc7810 */ /* 0x000fe400007fe4ff */
[----:B------:R-:W-:Y:S02]  /*bf70*/  SGXT.U32 R251, R251, 0xe ;  /* 0x0000000efbfb781a */ /* 0x000fe40000000000 */
[----:B------:R-:W-:Y:S01]  /*bf80*/  R2UR UR9, R252 ;  /* 0x00000000fc0972ca */ /* 0x000fe200000e0000 */
[----:B-1----:R-:W-:-:S05]  /*bf90*/  VIADD R0, R0, 0x7f ;  /* 0x0000007f00007836 */ /* 0x002fca0000000000 */
[----:B------:R-:W-:-:S04]  /*bfa0*/  SHF.R.S32.HI R252, RZ, 0x1f, R0 ;  /* 0x0000001ffffc7819 */ /* 0x000fc80000011400 */
[----:B------:R-:W-:Y:S02]  /*bfb0*/  LEA.HI R0, R252, R0, RZ, 0x7 ;  /* 0x00000000fc007211 */ /* 0x000fe400078f38ff */
[----:B------:R-:W-:-:S04]  /*bfc0*/  IADD3 R252, P0, PT, R251, 0x2, RZ ;  /* 0x00000002fbfc7810 */ /* 0x000fc80007f1e0ff */
[----:B------:R-:W-:Y:S02]  /*bfd0*/  R2UR UR10, R252 ;  /* 0x00000000fc0a72ca */ /* 0x000fe400000e0000 */
[----:B------:R-:W-:Y:S01]  /*bfe0*/  SHF.R.S32.HI R252, RZ, 0x7, R0 ;  /* 0x00000007fffc7819 */ /* 0x000fe20000011400 */
[----:B------:R-:W-:-:S03]  /*bff0*/  IMAD.MOV.U32 R0, RZ, RZ, RZ ;  /* 0x000000ffff007224 */ /* 0x000fc600078e00ff */
[----:B------:R-:W-:Y:S02]  /*c000*/  VIMNMX R252, PT, PT, R252, 0x1, !PT ;  /* 0x00000001fcfc7848 */ /* 0x000fe40007fe0100 */
[----:B------:R-:W-:-:S03]  /*c010*/  IADD3.X R0, PT, PT, R0, 0x40004040, RZ, P0, !PT ;  /* 0x4000404000007810 */ /* 0x000fc600007fe4ff */
[----:B------:R-:W-:Y:S01]  /*c020*/  VIADD R252, R252, 0xffffffff ;  /* 0xfffffffffcfc7836 */ /* 0x000fe20000000000 */
[----:B------:R-:W-:Y:S02]  /*c030*/  R2UR UR11, R0 ;  /* 0x00000000000b72ca */ /* 0x000fe400000e0000 */
[----:B------:R0:W5:Y:S01]  /*c040*/  LDL.LU R0, [R1+0xcb0] ;  /* 0x000cb00001007983 */ /* 0x0001620000300800 */
[----:B------:R-:W-:Y:S01]  /*c050*/  IMAD.SHL.U32 R165, R165, 0x80, RZ ;  /* 0x00000080a5a57824 */ /* 0x000fe200078e00ff */
[----:B------:R-:W-:Y:S02]  /*c060*/  ISETP.NE.U32.AND P0, PT, R252, RZ, PT ;  /* 0x000000fffc00720c */ /* 0x000fe40003f05070 */
[----:B------:R1:W-:Y:S04]  /*c070*/  STL [R1+0xc98], R252 ;  /* 0x000c98fc01007387 */ /* 0x0003e80000100800 */
[----:B------:R0:W-:Y:S04]  /*c080*/  STL [R1+0x430], RZ ;  /* 0x000430ff01007387 */ /* 0x0001e80000100800 */
[----:B------:R0:W-:Y:S01]  /*c090*/  STL [R1+0x42c], RZ ;  /* 0x00042cff01007387 */ /* 0x0001e20000100800 */
[----:B-1----:R-:W-:-:S02]  /*c0a0*/  IMAD.SHL.U32 R252, R164, 0x80, RZ ;  /* 0x00000080a4fc7824 */ /* 0x002fc400078e00ff */
[----:B------:R-:W-:Y:S05]  /*c0b0*/  @!P0 BRA `(.L_x_7) ;  /* 0x0000012c006c8947 */ /* 0x000fea0003800000 */
[----:B------:R-:W-:Y:S01]  /*c0c0*/  IMAD.U32 R164, RZ, RZ, UR4 ;  /* 0x00000004ffa47e24 */ /* 0x000fe2000f8e00ff */
[----:B-----5:R1:W-:Y:S01]  /*c0d0*/  STL [R1+0xcb0], R0 ;  /* 0x000cb00001007387 */ /* 0x0203e20000100800 */
[----:B------:R-:W-:Y:S01]  /*c0e0*/  R2UR UR12, R251 ;  /* 0x00000000fb0c72ca */ /* 0x000fe200000e0000 */
[----:B------:R-:W-:Y:S01]  /*c0f0*/  UIADD3.64 UR16, UPT, UPT, UR8, 0x80, URZ ;  /* 0x0000008008107897 */ /* 0x000fe2000fffe0ff */
[----:B------:R-:W-:Y:S01]  /*c100*/  VIADD R164, R164, 0x20000 ;  /* 0x00020000a4a47836 */ /* 0x000fe20000000000 */
[----:B------:R-:W-:Y:S01]  /*c110*/  SHF.R.S32.HI R251, RZ, 0x1f, R252 ;  /* 0x0000001ffffb7819 */ /* 0x000fe200000114fc */
[----:B------:R-:W-:Y:S02]  /*c120*/  UIADD3.64 UR18, UPT, UPT, UR8, 0x100, URZ ;  /* 0x0000010008127897 */ /* 0x000fe4000fffe0ff */
[----:B------:R-:W-:Y:S01]  /*c130*/  UIADD3.64 UR20, UPT, UPT, UR8, 0x180, URZ ;  /* 0x0000018008147897 */ /* 0x000fe2000fffe0ff */
[----:B------:R-:W-:Y:S01]  /*c140*/  SHF.R.U32.HI R164, RZ, 0x4, R164 ;  /* 0x00000004ffa47819 */ /* 0x000fe200000116a4 */
[----:B------:R-:W-:Y:S01]  /*c150*/  UIADD3.64 UR22, UPT, UPT, UR8, 0x200, URZ ;  /* 0x0000020008167897 */ /* 0x000fe2000fffe0ff */
[C---:B------:R-:W-:Y:S01]  /*c160*/  SHF.L.U64.HI R251, R252.reuse, 0x1, R251 ;  /* 0x00000001fcfb7819 */ /* 0x040fe200000102fb */
[----:B------:R-:W-:Y:S01]  /*c170*/  IMAD.SHL.U32 R252, R252, 0x2, RZ ;  /* 0x00000002fcfc7824 */ /* 0x000fe200078e00ff */
[----:B------:R-:W-:Y:S01]  /*c180*/  SGXT.U32 R164, R164, 0xe ;  /* 0x0000000ea4a4781a */ /* 0x000fe20000000000 */
[----:B------:R-:W-:-:S02]  /*c190*/  UIADD3.64 UR24, UPT, UPT, UR8, 0x280, URZ ;  /* 0x0000028008187897 */ /* 0x000fc4000fffe0ff */
[----:B------:R-:W-:Y:S01]  /*c1a0*/  UIADD3.64 UR26, UPT, UPT, UR8, 0x300, URZ ;  /* 0x00000300081a7897 */ /* 0x000fe2000fffe0ff */
[----:B-1----:R-:W-:Y:S01]  /*c1b0*/  LOP3.LUT R0, R164, 0x4000000, RZ, 0xfc, !PT ;  /* 0x04000000a4007812 */ /* 0x002fe200078efcff */
[----:B------:R-:W-:Y:S01]  /*c1c0*/  UIADD3.64 UR30, UPT, UPT, UR8, 0x780, URZ ;  /* 0x00000780081e7897 */ /* 0x000fe2000fffe0ff */
[----:B------:R-:W-:Y:S01]  /*c1d0*/  SHF.R.S32.HI R164, RZ, 0x1f, R165 ;  /* 0x0000001fffa47819 */ /* 0x000fe200000114a5 */
[----:B------:R-:W-:Y:S02]  /*c1e0*/  UIADD3.64 UR14, UPT, UPT, UR10, 0x2, URZ ;  /* 0x000000020a0e7897 */ /* 0x000fe4000fffe0ff */
[----:B------:R1:W-:Y:S01]  /*c1f0*/  STL [R1+0xc7c], R0 ;  /* 0x000c7c0001007387 */ /* 0x0003e20000100800 */
[C---:B------:R-:W-:Y:S01]  /*c200*/  SHF.L.U64.HI R164, R165.reuse, 0x1, R164 ;  /* 0x00000001a5a47819 */ /* 0x040fe200000102a4 */
[----:B------:R-:W-:Y:S01]  /*c210*/  IMAD.SHL.U32 R165, R165, 0x2, RZ ;  /* 0x00000002a5a57824 */ /* 0x000fe200078e00ff */
[----:B------:R-:W-:Y:S02]  /*c220*/  UIADD3.64 UR16, UPT, UPT, UR10, 0x4, URZ ;  /* 0x000000040a107897 */ /* 0x000fe4000fffe0ff */
[----:B------:R-:W-:-:S02]  /*c230*/  UIADD3.64 UR18, UPT, UPT, UR10, 0x1fe, URZ ;  /* 0x000001fe0a127897 */ /* 0x000fc4000fffe0ff */
[----:B------:R-:W-:Y:S02]  /*c240*/  UIADD3.64 UR20, UPT, UPT, UR10, 0x200, URZ ;  /* 0x000002000a147897 */ /* 0x000fe4000fffe0ff */
[----:B------:R-:W-:Y:S01]  /*c250*/  UIADD3.64 UR22, UPT, UPT, UR10, 0x202, URZ ;  /* 0x000002020a167897 */ /* 0x000fe2000fffe0ff */
[----:B-1----:R-:W-:Y:S01]  /*c260*/  IMAD.MOV.U32 R0, RZ, RZ, 0x1 ;  /* 0x00000001ff007424 */ /* 0x002fe200078e00ff */
[----:B------:R-:W-:Y:S02]  /*c270*/  UIADD3.64 UR24, UPT, UPT, UR10, 0x204, URZ ;  /* 0x000002040a187897 */ /* 0x000fe4000fffe0ff */
[----:B------:R-:W-:Y:S02]  /*c280*/  UIADD3.64 UR26, UPT, UPT, UR8, 0x800, URZ ;  /* 0x00000800081a7897 */ /* 0x000fe4000fffe0ff */
[----:B------:R1:W-:Y:S01]  /*c290*/  STL [R1+0x8e0], R0 ;  /* 0x0008e00001007387 */ /* 0x0003e20000100800 */
[----:B------:R-:W-:Y:S02]  /*c2a0*/  UIADD3.64 UR28, UPT, UPT, UR8, 0x880, URZ ;  /* 0x00000880081c7897 */ /* 0x000fe4000fffe0ff */
[----:B------:R-:W-:-:S02]  /*c2b0*/  UIADD3.64 UR30, UPT, UPT, UR8, 0x900, URZ ;  /* 0x00000900081e7897 */ /* 0x000fc4000fffe0ff */
[----:B------:R-:W-:Y:S02]  /*c2c0*/  UIADD3.64 UR32, UPT, UPT, UR8, 0x980, URZ ;  /* 0x0000098008207897 */ /* 0x000fe4000fffe0ff */
[----:B------:R-:W-:Y:S02]  /*c2d0*/  UIADD3.64 UR34, UPT, UPT, UR8, 0xa00, URZ ;  /* 0x00000a0008227897 */ /* 0x000fe4000fffe0ff */
[----:B------:R-:W-:Y:S01]  /*c2e0*/  UIADD3.64 UR36, UPT, UPT, UR8, 0xa80, URZ ;  /* 0x00000a8008247897 */ /* 0x000fe2000fffe0ff */
[----:B-1----:R1:W5:Y:S01]  /*c2f0*/  LDL.LU R0, [R1+0xcb0] ;  /* 0x000cb00001007983 */ /* 0x0023620000300800 */
[----:B------:R-:W-:Y:S02]  /*c300*/  UIADD3.64 UR38, UPT, UPT, UR8, 0xb00, URZ ;  /* 0x00000b0008267897 */ /* 0x000fe4000fffe0ff */
[----:B------:R-:W-:Y:S01]  /*c310*/  UIADD3.64 UR40, UPT, UPT, UR8, 0xf80, URZ ;  /* 0x00000f8008287897 */ /* 0x000fe2000fffe0ff */
[----:B------:R1:W-:Y:S01]  /*c320*/  STL [R1+0x8e8], RZ ;  /* 0x0008e8ff01007387 */ /* 0x0003e20000100800 */
[----:B------:R-:W-:-:S02]  /*c330*/  UIADD3.64 UR42, UPT, UPT, UR8, 0x1000, URZ ;  /* 0x00001000082a7897 */ /* 0x000fc4000fffe0ff */
[----:B------:R-:W-:Y:S02]  /*c340*/  UIADD3.64 UR44, UPT, UPT, UR8, 0x1080, URZ ;  /* 0x00001080082c7897 */ /* 0x000fe4000fffe0ff */
[----:B------:R-:W-:Y:S02]  /*c350*/  UIADD3.64 UR46, UPT, UPT, UR8, 0x1100, URZ ;  /* 0x00001100082e7897 */ /* 0x000fe4000fffe0ff */
[----:B------:R-:W-:Y:S02]  /*c360*/  UIADD3.64 UR48, UPT, UPT, UR8, 0x1180, URZ ;  /* 0x0000118008307897 */ /* 0x000fe4000fffe0ff */
[----:B------:R-:W-:Y:S02]  /*c370*/  UIADD3.64 UR50, UPT, UPT, UR8, 0x1200, URZ ;  /* 0x0000120008327897 */ /* 0x000fe4000fffe0ff */
[----:B------:R-:W-:Y:S02]  /*c380*/  UIADD3.64 UR52, UPT, UPT, UR8, 0x1280, URZ ;  /* 0x0000128008347897 */ /* 0x000fe4000fffe0ff */
[----:B------:R-:W-:-:S02]  /*c390*/  UIADD3.64 UR54, UPT, UPT, UR8, 0x1300, URZ ;  /* 0x0000130008367897 */ /* 0x000fc4000fffe0ff */
[----:B------:R-:W-:Y:S02]  /*c3a0*/  UIADD3.64 UR56, UPT, UPT, UR8, 0x1780, URZ ;  /* 0x0000178008387897 */ /* 0x000fe4000fffe0ff */
[----:B------:R-:W-:Y:S02]  /*c3b0*/  UIADD3.64 UR58, UPT, UPT, UR8, 0x1800, URZ ;  /* 0x00001800083a7897 */ /* 0x000fe4000fffe0ff */
[----:B------:R-:W-:Y:S01]  /*c3c0*/  UIADD3.64 UR60, UPT, UPT, UR8, 0x1880, URZ ;  /* 0x00001880083c7897 */ /* 0x000fe2000fffe0ff */
[----:B------:R-:W-:Y:S01]  /*c3d0*/  UMOV UR13, 0x40004040 ;  /* 0x40004040000d7882 */ /* 0x000fe20000000000 */
[----:B------:R-:W-:Y:S02]  /*c3e0*/  UIADD3.64 UR62, UPT, UPT, UR8, 0x1900, URZ ;  /* 0x00001900083e7897 */ /* 0x000fe4000fffe0ff */
[----:B------:R-:W-:Y:S02]  /*c3f0*/  UIADD3.64 UR64, UPT, UPT, UR8, 0x1980, URZ ;  /* 0x0000198008407897 */ /* 0x000fe4000fffe0ff */
[----:B------:R-:W-:-:S02]  /*c400*/  UIADD3.64 UR66, UPT, UPT, UR8, 0x1a00, URZ ;  /* 0x00001a0008427897 */ /* 0x000fc4000fffe0ff */
[----:B------:R-:W-:Y:S02]  /*c410*/  UIADD3.64 UR68, UPT, UPT, UR8, 0x1a80, URZ ;  /* 0x00001a8008447897 */ /* 0x000fe4000fffe0ff */
[----:B-1----:R-:W-:-:S12]  /*c420*/  UIADD3.64 UR70, UPT, UPT, UR8, 0x1b00, URZ ;  /* 0x00001b0008467897 */ /* 0x002fd8000fffe0ff */
.L_x_10:
[----:B-1----:R1:W-:Y:S04]  /*c430*/  STL [R1+0xcf4], R18 ;  /* 0x000cf41201007387 */ /* 0x0023e80000100800 */
[----:B-12---:R-:W2:Y:S04]  /*c440*/  LDL.LU R18, [R1+0x8ac] ;  /* 0x0008ac0001127983 */ /* 0x006ea80000300800 */
[----:B------:R1:W-:Y:S04]  /*c450*/  STL [R1+0xcf0], R17 ;  /* 0x000cf01101007387 */ /* 0x0003e80000100800 */
[----:B-1----:R-:W3:Y:S04]  /*c460*/  LDL.LU R17, [R1+0x42c] ;  /* 0x00042c0001117983 */ /* 0x002ee80000300800 */
[----:B------:R1:W-:Y:S04]  /*c470*/  STL [R1+0xcec], R16 ;  /* 0x000cec1001007387 */ /* 0x0003e80000100800 */
[----:B-1----:R-:W4:Y:S04]  /*c480*/  LDL.LU R16, [R1+0x8c8] ;  /* 0x0008c80001107983 */ /* 0x002f280000300800 */
[----:B------:R1:W-:Y:S04]  /*c490*/  STL [R1+0xce8], R15 ;  /* 0x000ce80f01007387 */ /* 0x0003e80000100800 */
[----:B-1----:R-:W2:Y:S04]  /*c4a0*/  LDL.LU R15, [R1+0x8b4] ;  /* 0x0008b400010f7983 */ /* 0x002ea80000300800 */
        /* <DEDUP_REMOVED lines=17> */
[----:B-1----:R-:W4:Y:S04]  /*c5c0*/  LDL.LU R6, [R1+0x8d8] ;  /* 0x0008d80001067983 */ /* 0x002f280000300800 */
[----:B-----5:R1:W-:Y:S04]  /*c5d0*/  STL [R1+0xcc0], R5 ;  /* 0x000cc00501007387 */ /* 0x0203e80000100800 */
[----:B-1----:R-:W4:Y:S04]  /*c5e0*/  LDL.LU R5, [R1+0x8dc] ;  /* 0x0008dc0001057983 */ /* 0x002f280000300800 */
[----:B------:R1:W-:Y:S04]  /*c5f0*/  STL [R1+0xcbc], R4 ;  /* 0x000cbc0401007387 */ /* 0x0003e80000100800 */
[----:B-1----:R-:W4:Y:S04]  /*c600*/  LDL.LU R4, [R1+0x7ec] ;  /* 0x0007ec0001047983 */ /* 0x002f280000300800 */
[----:B------:R-:W-:Y:S04]  /*c610*/  STL [R1+0xcb8], R3 ;  /* 0x000cb80301007387 */ /* 0x000fe80000100800 */
[----:B------:R-:W-:Y:S04]  /*c620*/  STL [R1+0xcb4], R2 ;  /* 0x000cb40201007387 */ /* 0x000fe80000100800 */
[----:B-----5:R-:W-:Y:S01]  /*c630*/  STL [R1+0xcb0], R0 ;  /* 0x000cb00001007387 */ /* 0x020fe20000100800 */
[----:B---3--:R-:W-:-:S05]  /*c640*/  IMAD.U32 R17, R17, -0x80000000, RZ ;  /* 0x8000000011117824 */ /* 0x008fca00078e00ff */
[----:B------:R-:W-:Y:S01]  /*c650*/  STL [R1+0x428], R17 ;  /* 0x0004281101007387 */ /* 0x000fe20000100800 */
[----:B--2---:R-:W-:-:S05]  /*c660*/  IADD3 R7, P4, PT, R7, R165, RZ ;  /* 0x000000a507077210 */ /* 0x004fca0007f9e0ff */
[----:B------:R-:W-:Y:S01]  /*c670*/  IMAD.X R14, R14, 0x1, R164, P4 ;  /* 0x000000010e0e7824 */ /* 0x000fe200020e06a4 */
[-C--:B------:R-:W-:Y:S02]  /*c680*/  IADD3 R15, P4, PT, R15, R165.reuse, RZ ;  /* 0x000000a50f0f7210 */ /* 0x080fe40007f9e0ff */
[----:B----4-:R-:W-:-:S05]  /*c690*/  IADD3 R6, P6, PT, R6, R165, RZ ;  /* 0x000000a506067210 */ /* 0x010fca0007fde0ff */
[----:B------:R-:W-:Y:S01]  /*c6a0*/  IMAD.X R12, R12, 0x1, R164, P6 ;  /* 0x000000010c0c7824 */ /* 0x000fe200030e06a4 */
[-C--:B------:R-:W-:Y:S02]  /*c6b0*/  IADD3 R13, P6, PT, R13, R165.reuse, RZ ;  /* 0x000000a50d0d7210 */ /* 0x080fe40007fde0ff */
[----:B------:R-:W-:-:S05]  /*c6c0*/  IADD3 R5, P0, PT, R5, R165, RZ ;  /* 0x000000a505057210 */ /* 0x000fca0007f1e0ff */
[----:B------:R-:W-:Y:S01]  /*c6d0*/  IMAD.X R10, R10, 0x1, R164, P0 ;  /* 0x000000010a0a7824 */ /* 0x000fe200000e06a4 */
[-C--:B------:R-:W-:Y:S02]  /*c6e0*/  IADD3 R11, P0, PT, R11, R165.reuse, RZ ;  /* 0x000000a50b0b7210 */ /* 0x080fe40007f1e0ff */
[----:B------:R-:W-:-:S05]  /*c6f0*/  IADD3 R4, P3, PT, R4, R165, RZ ;  /* 0x000000a504047210 */ /* 0x000fca0007f7e0ff */
[----:B------:R-:W-:Y:S01]  /*c700*/  IMAD.X R8, R8, 0x1, R164, P3 ;  /* 0x0000000108087824 */ /* 0x000fe200018e06a4 */
[----:B------:R-:W-:Y:S01]  /*c710*/  STL [R1+0x7ec], R4 ;  /* 0x0007ec0401007387 */ /* 0x000fe20000100800 */
[----:B------:R-:W-:-:S03]  /*c720*/  IADD3 R9, P3, PT, R9, R165, RZ ;  /* 0x000000a509097210 */ /* 0x000fc60007f7e0ff */
[----:B------:R-:W-:Y:S02]  /*c730*/  STL [R1+0x8dc], R5 ;  /* 0x0008dc0501007387 */ /* 0x000fe40000100800 */
[--C-:B------:R-:W-:Y:S01]  /*c740*/  IMAD.X R16, R16, 0x1, R164.reuse, P3 ;  /* 0x0000000110107824 */ /* 0x100fe200018e06a4 */
[----:B------:R-:W-:Y:S01]  /*c750*/  IADD3 R18, P3, PT, R18, R165, RZ ;  /* 0x000000a512127210 */ /* 0x000fe20007f7e0ff */
        /* <DEDUP_REMOVED lines=11> */
[----:B-1----:R-:W2:Y:S04]  /*c810*/  LDL.LU R18, [R1+0x8c0] ;  /* 0x0008c00001127983 */ /* 0x002ea80000300800 */
[----:B------:R1:W-:Y:S04]  /*c820*/  STL [R1+0x8c8], R16 ;  /* 0x0008c81001007387 */ /* 0x0003e80000100800 */
[----:B-1----:R-:W3:Y:S04]  /*c830*/  LDL.LU R16, [R1+0x8a4] ;  /* 0x0008a40001107983 */ /* 0x002ee80000300800 */
[----:B------:R-:W4:Y:S04]  /*c840*/  LDL.LU R15, [R1+0x8b8] ;  /* 0x0008b800010f7983 */ /* 0x000f280000300800 */
        /* <DEDUP_REMOVED lines=13> */
[----:B------:R-:W4:Y:S01]  /*c920*/  LDL.LU R0, [R1+0x880] ;  /* 0x0008800001007983 */ /* 0x000f220000300800 */
[----:B--2---:R-:W-:-:S05]  /*c930*/  IMAD.X R18, R18, 0x1, R164, P0 ;  /* 0x0000000112127824 */ /* 0x004fca00000e06a4 */
[----:B------:R1:W-:Y:S01]  /*c940*/  STL [R1+0x8c0], R18 ;  /* 0x0008c01201007387 */ /* 0x0003e20000100800 */
[----:B---3--:R-:W-:-:S03]  /*c950*/  IADD3 R16, P0, PT, R16, R165, RZ ;  /* 0x000000a510107210 */ /* 0x008fc60007f1e0ff */
[----:B-1----:R1:W5:Y:S01]  /*c960*/  LDL.LU R18, [R1+0xcf4] ;  /* 0x000cf40001127983 */ /* 0x0023620000300800 */
[----:B----4-:R-:W-:-:S03]  /*c970*/  IMAD.X R15, R15, 0x1, R164, P6 ;  /* 0x000000010f0f7824 */ /* 0x010fc600030e06a4 */
[----:B------:R2:W-:Y:S01]  /*c980*/  STL [R1+0x8a4], R16 ;  /* 0x0008a41001007387 */ /* 0x0005e20000100800 */
[----:B------:R-:W-:-:S03]  /*c990*/  IADD3 R14, P6, PT, R14, R165, RZ ;  /* 0x000000a50e0e7210 */ /* 0x000fc60007fde0ff */
[----:B------:R3:W-:Y:S01]  /*c9a0*/  STL [R1+0x8b8], R15 ;  /* 0x0008b80f01007387 */ /* 0x0007e20000100800 */
[----:B------:R-:W-:-:S03]  /*c9b0*/  IMAD.X R13, R13, 0x1, R164, P4 ;  /* 0x000000010d0d7824 */ /* 0x000fc600020e06a4 */
        /* <DEDUP_REMOVED lines=22> */
[----:B--2---:R-:W2:Y:S01]  /*cb20*/  LDL.LU R16, [R1+0x878] ;  /* 0x0008780001107983 */ /* 0x004ea20000300800 */
[----:B------:R-:W-:-:S03]  /*cb30*/  IMAD.X R0, R0, 0x1, R164, P0 ;  /* 0x0000000100007824 */ /* 0x000fc600000e06a4 */
[----:B------:R0:W-:Y:S01]  /*cb40*/  STL [R1+0x888], R3 ;  /* 0x0008880301007387 */ /* 0x0001e20000100800 */
[----:B------:R0:W1:Y:S03]  /*cb50*/  SYNCS.PHASECHK.TRANS64.TRYWAIT P0, [UR76], R17 ;  /* 0x00000011ff0075a7 */ /* 0x000066000800114c */
[----:B---3--:R-:W3:Y:S04]  /*cb60*/  LDL.LU R15, [R1+0x864] ;  /* 0x00086400010f7983 */ /* 0x008ee80000300800 */
[----:B------:R0:W-:Y:S04]  /*cb70*/  STL [R1+0x86c], R2 ;  /* 0x00086c0201007387 */ /* 0x0001e80000100800 */
[----:B----4-:R-:W4:Y:S04]  /*cb80*/  LDL.LU R14, [R1+0x870] ;  /* 0x00087000010e7983 */ /* 0x010f280000300800 */
[----:B------:R1:W-:Y:S04]  /*cb90*/  STL [R1+0x880], R0 ;  /* 0x0008800001007387 */ /* 0x0003e80000100800 */
[----:B0-----:R-:W4:Y:S04]  /*cba0*/  LDL.LU R13, [R1+0x85c] ;  /* 0x00085c00010d7983 */ /* 0x001f280000300800 */
        /* <DEDUP_REMOVED lines=11> */
[----:B-1----:R-:W4:Y:S01]  /*cc60*/  LDL.LU R0, [R1+0x82c] ;  /* 0x00082c0001007983 */ /* 0x002f220000300800 */
[----:B--2---:R-:W-:Y:S01]  /*cc70*/  IMAD.X R16, R16, 0x1, R164, P6 ;  /* 0x0000000110107824 */ /* 0x004fe200030e06a4 */
[----:B---3--:R-:W-:-:S04]  /*cc80*/  IADD3 R15, P6, PT, R15, R165, RZ ;  /* 0x000000a50f0f7210 */ /* 0x008fc80007fde0ff */
[----:B------:R0:W-:Y:S01]  /*cc90*/  STL [R1+0x878], R16 ;  /* 0x0008781001007387 */ /* 0x0001e20000100800 */
        /* <DEDUP_REMOVED lines=25> */
[----:B------:R-:W4:Y:S01]  /*ce30*/  LDL.LU R17, [R1+0x838] ;  /* 0x0008380001117983 */ /* 0x000f220000300800 */
[----:B------:R-:W-:-:S03]  /*ce40*/  IADD3 R0, P4, PT, R0, R165, RZ ;  /* 0x000000a500007210 */ /* 0x000fc60007f9e0ff */
[----:B------:R1:W-:Y:S04]  /*ce50*/  STL [R1+0x834], R3 ;  /* 0x0008340301007387 */ /* 0x0003e80000100800 */
[----:B0-----:R-:W4:Y:S04]  /*ce60*/  LDL.LU R16, [R1+0x824] ;  /* 0x0008240001107983 */ /* 0x001f280000300800 */
[----:B------:R0:W-:Y:S04]  /*ce70*/  STL [R1+0x840], R2 ;  /* 0x0008400201007387 */ /* 0x0001e80000100800 */
[----:B-1----:R-:W4:Y:S04]  /*ce80*/  LDL.LU R15, [R1+0x830] ;  /* 0x00083000010f7983 */ /* 0x002f280000300800 */
[----:B------:R1:W-:Y:S04]  /*ce90*/  STL [R1+0x82c], R0 ;  /* 0x00082c0001007387 */ /* 0x0003e80000100800 */
[----:B--2---:R-:W2:Y:S04]  /*cea0*/  LDL.LU R14, [R1+0x81c] ;  /* 0x00081c00010e7983 */ /* 0x004ea80000300800 */
[----:B---3--:R-:W3:Y:S04]  /*ceb0*/  LDL.LU R13, [R1+0x828] ;  /* 0x00082800010d7983 */ /* 0x008ee80000300800 */
[----:B----4-:R-:W4:Y:S04]  /*cec0*/  LDL.LU R12, [R1+0x814] ;  /* 0x00081400010c7983 */ /* 0x010f280000300800 */
        /* <DEDUP_REMOVED lines=9> */
[----:B0-----:R-:W4:Y:S04]  /*cf60*/  LDL.LU R2, [R1+0x7f8] ;  /* 0x0007f80001027983 */ /* 0x001f280000300800 */
[----:B-1----:R-:W4:Y:S01]  /*cf70*/  LDL.LU R0, [R1+0x7f0] ;  /* 0x0007f00001007983 */ /* 0x002f220000300800 */
[----:B------:R-:W-:-:S05]  /*cf80*/  IMAD.X R17, R17, 0x1, R164, P3 ;  /* 0x0000000111117824 */ /* 0x000fca00018e06a4 */
[----:B------:R0:W-:Y:S01]  /*cf90*/  STL [R1+0x838], R17 ;  /* 0x0008381101007387 */ /* 0x0001e20000100800 */
[----:B------:R-:W-:-:S03]  /*cfa0*/  IADD3 R16, P3, PT, R16, R165, RZ ;  /* 0x000000a510107210 */ /* 0x000fc60007f7e0ff */
[----:B0-----:R0:W5:Y:S01]  /*cfb0*/  LDL.LU R17, [R1+0xcf0] ;  /* 0x000cf00001117983 */ /* 0x0011620000300800 */
[----:B------:R-:W-:-:S03]  /*cfc0*/  IMAD.X R15, R15, 0x1, R164, P6 ;  /* 0x000000010f0f7824 */ /* 0x000fc600030e06a4 */
[----:B------:R1:W-:Y:S01]  /*cfd0*/  STL [R1+0x824], R16 ;  /* 0x0008241001007387 */ /* 0x0003e20000100800 */
[-C--:B--2---:R-:W-:Y:S01]  /*cfe0*/  IADD3 R14, P6, PT, R14, R165.reuse, RZ ;  /* 0x000000a50e0e7210 */ /* 0x084fe20007fde0ff */
[----:B---3--:R-:W-:Y:S02]  /*cff0*/  IMAD.X R13, R13, 0x1, R164, P4 ;  /* 0x000000010d0d7824 */ /* 0x008fe400020e06a4 */
[----:B-1----:R0:W5:Y:S01]  /*d000*/  LDL.LU R16, [R1+0xcec] ;  /* 0x000cec0001107983 */ /* 0x0021620000300800 */
[----:B----4-:R-:W-:-:S03]  /*d010*/  IADD3 R12, P4, PT, R12, R165, RZ ;  /* 0x000000a50c0c7210 */ /* 0x010fc60007f9e0ff */
[----:B------:R1:W-:Y:S01]  /*d020*/  STL [R1+0x830], R15 ;  /* 0x0008300f01007387 */ /* 0x0003e20000100800 */
[----:B------:R-:W-:-:S03]  /*d030*/  IMAD.X R11, R11, 0x1, R164, P3 ;  /* 0x000000010b0b7824 */ /* 0x000fc600018e06a4 */
[----:B-1----:R0:W5:Y:S01]  /*d040*/  LDL.LU R15, [R1+0xce8] ;  /* 0x000ce800010f7983 */ /* 0x0021620000300800 */
[----:B------:R-:W-:-:S03]  /*d050*/  IADD3 R10, P3, PT, R10, R165, RZ ;  /* 0x000000a50a0a7210 */ /* 0x000fc60007f7e0ff */
[----:B------:R1:W-:Y:S01]  /*d060*/  STL [R1+0x81c], R14 ;  /* 0x00081c0e01007387 */ /* 0x0003e20000100800 */
[--C-:B------:R-:W-:Y:S01]  /*d070*/  IMAD.X R9, R9, 0x1, R164.reuse, P6 ;  /* 0x0000000109097824 */ /* 0x100fe200030e06a4 */
[-C--:B------:R-:W-:Y:S02]  /*d080*/  IADD3 R8, P6, PT, R8, R165.reuse, RZ ;  /* 0x000000a508087210 */ /* 0x080fe40007fde0ff */
[----:B-1----:R0:W5:Y:S04]  /*d090*/  LDL.LU R14, [R1+0xce4] ;  /* 0x000ce400010e7983 */ /* 0x0021680000300800 */
[----:B------:R1:W-:Y:S01]  /*d0a0*/  STL [R1+0x828], R13 ;  /* 0x0008280d01007387 */ /* 0x0003e20000100800 */
[----:B------:R-:W-:Y:S01]  /*d0b0*/  IMAD.X R7, R7, 0x1, R164, P4 ;  /* 0x0000000107077824 */ /* 0x000fe200020e06a4 */
[----:B------:R-:W-:-:S02]  /*d0c0*/  IADD3 R6, P4, PT, R6, R165, RZ ;  /* 0x000000a506067210 */ /* 0x000fc40007f9e0ff */
[----:B-1----:R0:W5:Y:S04]  /*d0d0*/  LDL.LU R13, [R1+0xce0] ;  /* 0x000ce000010d7983 */ /* 0x0021680000300800 */
[----:B------:R1:W-:Y:S01]  /*d0e0*/  STL [R1+0x814], R12 ;  /* 0x0008140c01007387 */ /* 0x0003e20000100800 */
[----:B------:R-:W-:-:S03]  /*d0f0*/  IMAD.X R5, R5, 0x1, R164, P3 ;  /* 0x0000000105057824 */ /* 0x000fc600018e06a4 */
[----:B-1----:R0:W5:Y:S04]  /*d100*/  LDL.LU R12, [R1+0xcdc] ;  /* 0x000cdc00010c7983 */ /* 0x0021680000300800 */
[----:B------:R1:W-:Y:S01]  /*d110*/  STL [R1+0x820], R11 ;  /* 0x0008200b01007387 */ /* 0x0003e20000100800 */
[----:B------:R-:W-:-:S03]  /*d120*/  IADD3 R4, P3, PT, R4, R165, RZ ;  /* 0x000000a504047210 */ /* 0x000fc60007f7e0ff */
[----:B-1----:R0:W5:Y:S04]  /*d130*/  LDL.LU R11, [R1+0xcd8] ;  /* 0x000cd800010b7983 */ /* 0x0021680000300800 */
[----:B------:R1:W-:Y:S01]  /*d140*/  STL [R1+0x80c], R10 ;  /* 0x00080c0a01007387 */ /* 0x0003e20000100800 */
[----:B------:R-:W-:-:S03]  /*d150*/  IMAD.X R3, R3, 0x1, R164, P6 ;  /* 0x0000000103037824 */ /* 0x000fc600030e06a4 */
[----:B-1----:R0:W5:Y:S04]  /*d160*/  LDL.LU R10, [R1+0xcd4] ;  /* 0x000cd400010a7983 */ /* 0x0021680000300800 */
[----:B------:R1:W-:Y:S01]  /*d170*/  STL [R1+0x818], R9 ;  /* 0x0008180901007387 */ /* 0x0003e20000100800 */
[----:B------:R-:W-:-:S03]  /*d180*/  IMAD.X R2, R2, 0x1, R164, P4 ;  /* 0x0000000102027824 */ /* 0x000fc600020e06a4 */
[----:B-1----:R0:W5:Y:S04]  /*d190*/  LDL.LU R9, [R1+0xcd0] ;  /* 0x000cd00001097983 */ /* 0x0021680000300800 */
[----:B------:R1:W-:Y:S01]  /*d1a0*/  STL [R1+0x804], R8 ;  /* 0x0008040801007387 */ /* 0x0003e20000100800 */
[----:B------:R-:W-:-:S03]  /*d1b0*/  IMAD.X R0, R0, 0x1, R164, P3 ;  /* 0x0000000100007824 */ /* 0x000fc600018e06a4 */
[----:B-1----:R0:W5:Y:S04]  /*d1c0*/  LDL.LU R8, [R1+0xccc] ;  /* 0x000ccc0001087983 */ /* 0x0021680000300800 */
[----:B------:R1:W-:Y:S04]  /*d1d0*/  STL [R1+0x810], R7 ;  /* 0x0008100701007387 */ /* 0x0003e80000100800 */
        /* <DEDUP_REMOVED lines=12> */
[----:B-1----:R0:W5:Y:S01]  /*d2a0*/  LDL.LU R0, [R1+0xcb0] ;  /* 0x000cb00001007983 */ /* 0x0021620000300800 */
[----:B------:R-:W-:Y:S05]  /*d2b0*/  @!P0 BRA `(.L_x_8) ;  /* 0x0000014c00ec8947 */ /* 0x000fea0003800000 */
.L_x_16:
[----:B------:R1:W-:Y:S04]  /*d2c0*/  STL [R1+0xf50], R250 ;  /* 0x000f50fa01007387 */ /* 0x0003e80000100800 */
[----:B-----5:R-:W-:Y:S04]  /*d2d0*/  STL [R1+0xd30], R0 ;  /* 0x000d300001007387 */ /* 0x020fe80000100800 */
[----:B------:R2:W-:Y:S01]  /*d2e0*/  STL [R1+0xf54], R0 ;  /* 0x000f540001007387 */ /* 0x0005e20000100800 */
[----:B-1----:R-:W-:-:S03]  /*d2f0*/  IADD3 R250, P4, PT, R242, R252, RZ ;  /* 0x000000fcf2fa7210 */ /* 0x002fc60007f9e0ff */
[----:B------:R-:W-:Y:S04]  /*d300*/  STL [R1+0xcb4], R165 ;  /* 0x000cb4a501007387 */ /* 0x000fe80000100800 */
[----:B------:R-:W-:Y:S01]  /*d310*/  STL [R1+0xe18], R165 ;  /* 0x000e18a501007387 */ /* 0x000fe20000100800 */
[----:B--2---:R-:W-:-:S03]  /*d320*/  IADD3 R0, P0, PT, R248, R252, RZ ;  /* 0x000000fcf8007210 */ /* 0x004fc60007f1e0ff */
        /* <DEDUP_REMOVED lines=25> */
[----:B------:R1:W-:Y:S04]  /*d4c0*/  STL.64 [R1+0x1350], R164 ;  /* 0x001350a401007387 */ /* 0x0003e80000100a00 */
[----:B------:R2:W-:Y:S01]  /*d4d0*/  STL [R1+0xc6c], R0 ;  /* 0x000c6c0001007387 */ /* 0x0005e20000100800 */
[----:B-1----:R-:W-:Y:S01]  /*d4e0*/  IMAD.X R165, R249, 0x1, R251, P0 ;  /* 0x00000001f9a57824 */ /* 0x002fe200000e06fb */
[----:B------:R-:W-:-:S02]  /*d4f0*/  IADD3 R164, P0, PT, R246, R252, RZ ;  /* 0x000000fcf6a47210 */ /* 0x000fc40007f1e0ff */
[-C--:B--2---:R-:W-:Y:S02]  /*d500*/  IADD3 R0, P3, PT, R244, R252.reuse, RZ ;  /* 0x000000fcf4007210 */ /* 0x084fe40007f7e0ff */
[----:B------:R-:W-:Y:S04]  /*d510*/  STL [R1+0xc5c], R165 ;  /* 0x000c5ca501007387 */ /* 0x000fe80000100800 */
[----:B------:R1:W-:Y:S04]  /*d520*/  STL [R1+0xf5c], R0 ;  /* 0x000f5c0001007387 */ /* 0x0003e80000100800 */
[----:B------:R2:W-:Y:S04]  /*d530*/  STL [R1+0xc70], R164 ;  /* 0x000c70a401007387 */ /* 0x0005e80000100800 */
[----:B------:R3:W-:Y:S01]  /*d540*/  STL [R1+0xf58], R250 ;  /* 0x000f58fa01007387 */ /* 0x0007e20000100800 */
[--C-:B-1----:R-:W-:Y:S01]  /*d550*/  IMAD.X R0, R247, 0x1, R251.reuse, P0 ;  /* 0x00000001f7007824 */ /* 0x102fe200000e06fb */
[-C--:B--2---:R-:W-:Y:S01]  /*d560*/  IADD3 R164, P0, PT, R184, R252.reuse, RZ ;  /* 0x000000fcb8a47210 */ /* 0x084fe20007f1e0ff */
[----:B---3--:R-:W-:Y:S01]  /*d570*/  IMAD.X R250, R245, 0x1, R251, P3 ;  /* 0x00000001f5fa7824 */ /* 0x008fe200018e06fb */
[----:B------:R-:W-:-:S03]  /*d580*/  IADD3 R165, P3, PT, R182, R252, RZ ;  /* 0x000000fcb6a57210 */ /* 0x000fc60007f7e0ff */
[--C-:B------:R-:W-:Y:S01]  /*d590*/  IMAD.X R184, R185, 0x1, R251.reuse, P0 ;  /* 0x00000001b9b87824 */ /* 0x100fe200000e06fb */
[----:B------:R-:W-:Y:S01]  /*d5a0*/  IADD3 R185, P0, PT, R16, R252, RZ ;  /* 0x000000fc10b97210 */ /* 0x000fe20007f1e0ff */
[----:B------:R-:W-:Y:S01]  /*d5b0*/  STL [R1+0xf60], R250 ;  /* 0x000f60fa01007387 */ /* 0x000fe20000100800 */
[----:B------:R-:W-:-:S03]  /*d5c0*/  IMAD.X R182, R183, 0x1, R251, P3 ;  /* 0x00000001b7b67824 */ /* 0x000fc600018e06fb */
[--C-:B------:R-:W-:Y:S01]  /*d5d0*/  IMAD.X R16, R17, 0x1, R251.reuse, P0 ;  /* 0x0000000111107824 */ /* 0x100fe200000e06fb */
[----:B------:R1:W-:Y:S04]  /*d5e0*/  STL [R1+0xc60], R0 ;  /* 0x000c600001007387 */ /* 0x0003e80000100800 */
[----:B------:R-:W-:Y:S04]  /*d5f0*/  STL [R1+0x11d4], R242 ;  /* 0x0011d4f201007387 */ /* 0x000fe80000100800 */
[----:B------:R-:W-:Y:S01]  /*d600*/  STL [R1+0x11d8], R242 ;  /* 0x0011d8f201007387 */ /* 0x000fe20000100800 */
[----:B-1----:R-:W-:-:S05]  /*d610*/  IMAD.X R0, R243, 0x1, R251, P4 ;  /* 0x00000001f3007824 */ /* 0x002fca00020e06fb */
[----:B------:R1:W-:Y:S04]  /*d620*/  STL [R1+0xc68], R0 ;  /* 0x000c680001007387 */ /* 0x0003e80000100800 */
[----:B------:R-:W-:Y:S04]  /*d630*/  STL [R1+0x11dc], R242 ;  /* 0x0011dcf201007387 */ /* 0x000fe80000100800 */
[----:B------:R-:W-:Y:S01]  /*d640*/  STL [R1+0x11e0], R242 ;  /* 0x0011e0f201007387 */ /* 0x000fe20000100800 */
[----:B-1----:R-:W-:-:S03]  /*d650*/  IADD3 R0, P4, PT, R14, R252, RZ ;  /* 0x000000fc0e007210 */ /* 0x002fc60007f9e0ff */
[----:B------:R-:W-:Y:S02]  /*d660*/  STL [R1+0x11e4], R242 ;  /* 0x0011e4f201007387 */ /* 0x000fe40000100800 */
[----:B------:R-:W-:Y:S02]  /*d670*/  IMAD.X R14, R15, 0x1, R251, P4 ;  /* 0x000000010f0e7824 */ /* 0x000fe400020e06fb */
        /* <DEDUP_REMOVED lines=68> */
[----:B------:R2:W-:Y:S04]  /*dac0*/  STL [R1+0xbc4], R0 ;  /* 0x000bc40001007387 */ /* 0x0005e80000100800 */
[----:B------:R3:W-:Y:S01]  /*dad0*/  STL [R1+0xbc8], R185 ;  /* 0x000bc8b901007387 */ /* 0x0007e20000100800 */
[----:B-1----:R-:W-:-:S02]  /*dae0*/  IADD3 R165, P3, PT, R46, R252, RZ ;  /* 0x000000fc2ea57210 */ /* 0x002fc40007f7e0ff */
[----:B--2---:R-:W-:-:S03]  /*daf0*/  IADD3 R0, P4, PT, R48, R252, RZ ;  /* 0x000000fc30007210 */ /* 0x004fc60007f9e0ff */
[----:B------:R1:W-:Y:S01]  /*db00*/  STL [R1+0xbcc], R165 ;  /* 0x000bcca501007387 */ /* 0x0003e20000100800 */
[--C-:B------:R-:W-:Y:S01]  /*db10*/  IMAD.X R46, R47, 0x1, R251.reuse, P3 ;  /* 0x000000012f2e7824 */ /* 0x100fe200018e06fb */
[----:B---3--:R-:W-:Y:S02]  /*db20*/  IADD3 R185, P0, PT, R76, R252, RZ ;  /* 0x000000fc4cb97210 */ /* 0x008fe40007f1e0ff */
[----:B------:R2:W-:Y:S01]  /*db30*/  STL [R1+0xbd0], R0 ;  /* 0x000bd00001007387 */ /* 0x0005e20000100800 */
[----:B------:R-:W-:-:S03]  /*db40*/  IMAD.X R48, R49, 0x1, R251, P4 ;  /* 0x0000000131307824 */ /* 0x000fc600020e06fb */
[----:B------:R3:W-:Y:S01]  /*db50*/  STL [R1+0xbd4], R185 ;  /* 0x000bd4b901007387 */ /* 0x0007e20000100800 */
[----:B------:R-:W-:Y:S01]  /*db60*/  IMAD.X R76, R77, 0x1, R251, P0 ;  /* 0x000000014d4c7824 */ /* 0x000fe200000e06fb */
[-C--:B-1----:R-:W-:Y:S02]  /*db70*/  IADD3 R165, P3, PT, R78, R252.reuse, RZ ;  /* 0x000000fc4ea57210 */ /* 0x082fe40007f7e0ff */
        /* <DEDUP_REMOVED lines=60> */
[----:B------:R-:W-:Y:S01]  /*df40*/  STL [R1+0xc28], R185 ;  /* 0x000c28b901007387 */ /* 0x000fe20000100800 */
[----:B------:R-:W-:Y:S01]  /*df50*/  IMAD.X R138, R139, 0x1, R251, P0 ;  /* 0x000000018b8a7824 */ /* 0x000fe200000e06fb */
[-C--:B-1----:R-:W-:Y:S02]  /*df60*/  IADD3 R165, P3, PT, R232, R252.reuse, RZ ;  /* 0x000000fce8a57210 */ /* 0x082fe40007f7e0ff */
[----:B--2---:R-:W-:-:S03]  /*df70*/  IADD3 R0, P4, PT, R230, R252, RZ ;  /* 0x000000fce6007210 */ /* 0x004fc60007f9e0ff */
[----:B------:R1:W-:Y:S01]  /*df80*/  STL [R1+0xc2c], R165 ;  /* 0x000c2ca501007387 */ /* 0x0003e20000100800 */
[----:B------:R-:W-:-:S03]  /*df90*/  IMAD.X R232, R233, 0x1, R251, P3 ;  /* 0x00000001e9e87824 */ /* 0x000fc600018e06fb */
[----:B------:R2:W-:Y:S01]  /*dfa0*/  STL [R1+0xc30], R0 ;  /* 0x000c300001007387 */ /* 0x0005e20000100800 */
[----:B------:R-:W-:Y:S01]  /*dfb0*/  IMAD.X R230, R231, 0x1, R251, P4 ;  /* 0x00000001e7e67824 */ /* 0x000fe200020e06fb */
[-C--:B-1----:R-:W-:Y:S02]  /*dfc0*/  IADD3 R165, P0, PT, R228, R252.reuse, RZ ;  /* 0x000000fce4a57210 */ /* 0x082fe40007f1e0ff */
[----:B--2---:R-:W-:-:S03]  /*dfd0*/  IADD3 R0, P3, PT, R226, R252, RZ ;  /* 0x000000fce2007210 */ /* 0x004fc60007f7e0ff */
[--C-:B------:R-:W-:Y:S01]  /*dfe0*/  IMAD.X R228, R229, 0x1, R251.reuse, P0 ;  /* 0x00000001e5e47824 */ /* 0x100fe200000e06fb */
[----:B------:R-:W-:Y:S01]  /*dff0*/  IADD3 R185, P0, PT, R174, R252, RZ ;  /* 0x000000fcaeb97210 */ /* 0x000fe20007f1e0ff */
[----:B------:R1:W-:Y:S01]  /*e000*/  STL [R1+0xf64], R0 ;  /* 0x000f640001007387 */ /* 0x0003e20000100800 */
[----:B------:R-:W-:-:S03]  /*e010*/  IMAD.X R250, R227, 0x1, R251, P3 ;  /* 0x00000001e3fa7824 */ /* 0x000fc600018e06fb */
[----:B------:R-:W-:Y:S01]  /*e020*/  IMAD.X R174, R175, 0x1, R251, P0 ;  /* 0x00000001afae7824 */ /* 0x000fe200000e06fb */
[----:B------:R2:W-:Y:S01]  /*e030*/  STL [R1+0xc34], R165 ;  /* 0x000c34a501007387 */ /* 0x0005e20000100800 */
[-C--:B-1----:R-:W-:Y:S02]  /*e040*/  IADD3 R0, P4, PT, R176, R252.reuse, RZ ;  /* 0x000000fcb0007210 */ /* 0x082fe40007f9e0ff */
[----:B--2---:R-:W-:-:S03]  /*e050*/  IADD3 R165, P3, PT, R22, R252, RZ ;  /* 0x000000fc16a57210 */ /* 0x004fc60007f7e0ff */
[----:B------:R1:W-:Y:S01]  /*e060*/  STL [R1+0xc38], R0 ;  /* 0x000c380001007387 */ /* 0x0003e20000100800 */
[----:B------:R-:W-:-:S03]  /*e070*/  IMAD.X R176, R177, 0x1, R251, P4 ;  /* 0x00000001b1b07824 */ /* 0x000fc600020e06fb */
[----:B------:R-:W-:Y:S01]  /*e080*/  STL [R1+0xf68], R250 ;  /* 0x000f68fa01007387 */ /* 0x000fe20000100800 */
[----:B------:R-:W-:-:S03]  /*e090*/  IMAD.X R22, R23, 0x1, R251, P3 ;  /* 0x0000000117167824 */ /* 0x000fc600018e06fb */
[----:B------:R2:W-:Y:S01]  /*e0a0*/  STL [R1+0xb54], R185 ;  /* 0x000b54b901007387 */ /* 0x0005e20000100800 */
[----:B-1----:R-:W-:-:S03]  /*e0b0*/  IADD3 R0, P4, PT, R24, R252, RZ ;  /* 0x000000fc18007210 */ /* 0x002fc60007f9e0ff */
[----:B------:R1:W-:Y:S02]  /*e0c0*/  STL [R1+0xb58], R165 ;  /* 0x000b58a501007387 */ /* 0x0003e40000100800 */
[----:B------:R-:W-:Y:S02]  /*e0d0*/  IMAD.X R24, R25, 0x1, R251, P4 ;  /* 0x0000000119187824 */ /* 0x000fe400020e06fb */
[----:B------:R3:W-:Y:S01]  /*e0e0*/  STL [R1+0xb5c], R0 ;  /* 0x000b5c0001007387 */ /* 0x0007e20000100800 */
[-C--:B--2---:R-:W-:Y:S02]  /*e0f0*/  IADD3 R185, P0, PT, R54, R252.reuse, RZ ;  /* 0x000000fc36b97210 */ /* 0x084fe40007f1e0ff */
[----:B-1----:R-:W-:-:S03]  /*e100*/  IADD3 R165, P3, PT, R56, R252, RZ ;  /* 0x000000fc38a57210 */ /* 0x002fc60007f7e0ff */
        /* <DEDUP_REMOVED lines=24> */
[----:B-1----:R-:W-:Y:S01]  /*e290*/  IMAD.X R185, R225, 0x1, R251, P4 ;  /* 0x00000001e1b97824 */ /* 0x002fe200020e06fb */
[----:B--2---:R-:W-:-:S04]  /*e2a0*/  IADD3 R165, P3, PT, R220, R252, RZ ;  /* 0x000000fcdca57210 */ /* 0x004fc80007f7e0ff */
[----:B------:R1:W-:Y:S01]  /*e2b0*/  STL [R1+0xae4], R185 ;  /* 0x000ae4b901007387 */ /* 0x0003e20000100800 */
[----:B---3--:R-:W-:-:S05]  /*e2c0*/  IADD3 R0, P0, PT, R222, R252, RZ ;  /* 0x000000fcde007210 */ /* 0x008fca0007f1e0ff */
[----:B------:R2:W-:Y:S01]  /*e2d0*/  STL [R1+0xb84], R0 ;  /* 0x000b840001007387 */ /* 0x0005e20000100800 */
[----:B-1----:R-:W-:-:S03]  /*e2e0*/  IADD3 R185, P4, PT, R218, R252, RZ ;  /* 0x000000fcdab97210 */ /* 0x002fc60007f9e0ff */
[----:B------:R1:W-:Y:S04]  /*e2f0*/  STL [R1+0xb88], R165 ;  /* 0x000b88a501007387 */ /* 0x0003e80000100800 */
[----:B------:R3:W-:Y:S01]  /*e300*/  STL [R1+0xb8c], R185 ;  /* 0x000b8cb901007387 */ /* 0x0007e20000100800 */
[--C-:B--2---:R-:W-:Y:S02]  /*e310*/  IMAD.X R0, R223, 0x1, R251.reuse, P0 ;  /* 0x00000001df007824 */ /* 0x104fe400000e06fb */
[----:B-1----:R-:W-:-:S03]  /*e320*/  IMAD.X R165, R221, 0x1, R251, P3 ;  /* 0x00000001dda57824 */ /* 0x002fc600018e06fb */
[----:B------:R1:W-:Y:S01]  /*e330*/  STL [R1+0xae8], R0 ;  /* 0x000ae80001007387 */ /* 0x0003e20000100800 */
[----:B---3--:R-:W-:-:S03]  /*e340*/  IMAD.X R185, R219, 0x1, R251, P4 ;  /* 0x00000001dbb97824 */ /* 0x008fc600020e06fb */
[----:B------:R2:W-:Y:S04]  /*e350*/  STL [R1+0xaec], R165 ;  /* 0x000aeca501007387 */ /* 0x0005e80000100800 */
[----:B------:R3:W-:Y:S01]  /*e360*/  STL [R1+0xaf0], R185 ;  /* 0x000af0b901007387 */ /* 0x0007e20000100800 */
[-C--:B-1----:R-:W-:Y:S02]  /*e370*/  IADD3 R0, P0, PT, R172, R252.reuse, RZ ;  /* 0x000000fcac007210 */ /* 0x082fe40007f1e0ff */
[----:B--2---:R-:W-:-:S03]  /*e380*/  IADD3 R165, P3, PT, R170, R252, RZ ;  /* 0x000000fcaaa57210 */ /* 0x004fc60007f7e0ff */
[----:B------:R1:W-:Y:S01]  /*e390*/  STL [R1+0xb90], R0 ;  /* 0x000b900001007387 */ /* 0x0003e20000100800 */
[----:B---3--:R-:W-:-:S03]  /*e3a0*/  IADD3 R185, P4, PT, R26, R252, RZ ;  /* 0x000000fc1ab97210 */ /* 0x008fc60007f9e0ff */
[----:B------:R2:W-:Y:S04]  /*e3b0*/  STL [R1+0xb94], R165 ;  /* 0x000b94a501007387 */ /* 0x0005e80000100800 */
[----:B------:R-:W-:Y:S01]  /*e3c0*/  STL [R1+0xb98], R185 ;  /* 0x000b98b901007387 */ /* 0x000fe20000100800 */
[--C-:B------:R-:W-:Y:S02]  /*e3d0*/  IMAD.X R26, R27, 0x1, R251.reuse, P4 ;  /* 0x000000011b1a7824 */ /* 0x100fe400020e06fb */
[--C-:B-1----:R-:W-:Y:S02]  /*e3e0*/  IMAD.X R0, R173, 0x1, R251.reuse, P0 ;  /* 0x00000001ad007824 */ /* 0x102fe400000e06fb */
[----:B--2---:R-:W-:Y:S01]  /*e3f0*/  IMAD.X R165, R171, 0x1, R251, P3 ;  /* 0x00000001aba57824 */ /* 0x004fe200018e06fb */
[----:B------:R-:W-:-:S02]  /*e400*/  IADD3 R27, P3, PT, R58, R252, RZ ;  /* 0x000000fc3a1b7210 */ /* 0x000fc40007f7e0ff */
[----:B------:R1:W-:Y:S04]  /*e410*/  STL [R1+0xaf4], R0 ;  /* 0x000af40001007387 */ /* 0x0003e80000100800 */
[----:B------:R-:W-:Y:S04]  /*e420*/  STL [R1+0xaf8], R165 ;  /* 0x000af8a501007387 */ /* 0x000fe80000100800 */
[----:B------:R2:W-:Y:S01]  /*e430*/  STL [R1+0xafc], R26 ;  /* 0x000afc1a01007387 */ /* 0x0005e20000100800 */
[----:B-1----:R-:W-:-:S05]  /*e440*/  IADD3 R0, P0, PT, R28, R252, RZ ;  /* 0x000000fc1c007210 */ /* 0x002fca0007f1e0ff */
[----:B------:R1:W-:Y:S01]  /*e450*/  STL [R1+0xb9c], R0 ;  /* 0x000b9c0001007387 */ /* 0x0003e20000100800 */
[----:B--2---:R-:W-:-:S03]  /*e460*/  IADD3 R26, P4, PT, R60, R252, RZ ;  /* 0x000000fc3c1a7210 */ /* 0x004fc60007f9e0ff */
[----:B------:R2:W-:Y:S04]  /*e470*/  STL [R1+0xba0], R27 ;  /* 0x000ba01b01007387 */ /* 0x0005e80000100800 */
[----:B------:R3:W-:Y:S01]  /*e480*/  STL [R1+0xba4], R26 ;  /* 0x000ba41a01007387 */ /* 0x0007e20000100800 */
[--C-:B-1----:R-:W-:Y:S02]  /*e490*/  IMAD.X R0, R29, 0x1, R251.reuse, P0 ;  /* 0x000000011d007824 */ /* 0x102fe400000e06fb */
[----:B--2---:R-:W-:-:S03]  /*e4a0*/  IMAD.X R27, R59, 0x1, R251, P3 ;  /* 0x000000013b1b7824 */ /* 0x004fc600018e06fb */
        /* <DEDUP_REMOVED lines=20> */
[----:B------:R2:W-:Y:S01]  /*e5f0*/  STL [R1+0xa48], R27 ;  /* 0x000a481b01007387 */ /* 0x0005e20000100800 */
[----:B------:R-:W-:-:S03]  /*e600*/  IMAD.X R144, R145, 0x1, R251, P3 ;  /* 0x0000000191907824 */ /* 0x000fc600018e06fb */
[----:B------:R3:W-:Y:S01]  /*e610*/  STL [R1+0xa4c], R26 ;  /* 0x000a4c1a01007387 */ /* 0x0007e20000100800 */
[--C-:B------:R-:W-:Y:S02]  /*e620*/  IMAD.X R146, R147, 0x1, R251.reuse, P4 ;  /* 0x0000000193927824 */ /* 0x100fe400020e06fb */
[----:B-1----:R-:W-:Y:S01]  /*e630*/  IMAD.X R0, R119, 0x1, R251, P0 ;  /* 0x0000000177007824 */ /* 0x002fe200000e06fb */
[----:B--2---:R-:W-:-:S04]  /*e640*/  IADD3 R27, P3, PT, R214, R252, RZ ;  /* 0x000000fcd61b7210 */ /* 0x004fc80007f7e0ff */
[----:B------:R1:W-:Y:S01]  /*e650*/  STL [R1+0xa6c], R0 ;  /* 0x000a6c0001007387 */ /* 0x0003e20000100800 */
[-C--:B---3--:R-:W-:Y:S02]  /*e660*/  IADD3 R26, P4, PT, R212, R252.reuse, RZ ;  /* 0x000000fcd41a7210 */ /* 0x088fe40007f9e0ff */
[----:B-1----:R-:W-:-:S05]  /*e670*/  IADD3 R0, P0, PT, R216, R252, RZ ;  /* 0x000000fcd8007210 */ /* 0x002fca0007f1e0ff */
[----:B------:R1:W-:Y:S04]  /*e680*/  STL [R1+0xba8], R0 ;  /* 0x000ba80001007387 */ /* 0x0003e80000100800 */
[----:B------:R2:W-:Y:S04]  /*e690*/  STL [R1+0xbac], R27 ;  /* 0x000bac1b01007387 */ /* 0x0005e80000100800 */
[----:B------:R3:W-:Y:S01]  /*e6a0*/  STL [R1+0xbb0], R26 ;  /* 0x000bb01a01007387 */ /* 0x0007e20000100800 */
[--C-:B-1----:R-:W-:Y:S02]  /*e6b0*/  IMAD.X R0, R217, 0x1, R251.reuse, P0 ;  /* 0x00000001d9007824 */ /* 0x102fe400000e06fb */
[----:B--2---:R-:W-:-:S03]  /*e6c0*/  IMAD.X R27, R215, 0x1, R251, P3 ;  /* 0x00000001d71b7824 */ /* 0x004fc600018e06fb */
[----:B------:R1:W-:Y:S01]  /*e6d0*/  STL [R1+0xb14], R0 ;  /* 0x000b140001007387 */ /* 0x0003e20000100800 */
[----:B---3--:R-:W-:-:S03]  /*e6e0*/  IMAD.X R26, R213, 0x1, R251, P4 ;  /* 0x00000001d51a7824 */ /* 0x008fc600020e06fb */
[----:B------:R-:W-:Y:S01]  /*e6f0*/  STL [R1+0xb18], R27 ;  /* 0x000b181b01007387 */ /* 0x000fe20000100800 */
[----:B-1----:R-:W-:-:S05]  /*e700*/  IADD3 R0, P0, PT, R210, R252, RZ ;  /* 0x000000fcd2007210 */ /* 0x002fca0007f1e0ff */
[----:B------:R1:W-:Y:S01]  /*e710*/  STL [R1+0xf6c], R0 ;  /* 0x000f6c0001007387 */ /* 0x0003e20000100800 */
[----:B------:R-:W-:-:S03]  /*e720*/  IMAD.X R250, R211, 0x1, R251, P0 ;  /* 0x00000001d3fa7824 */ /* 0x000fc600000e06fb */
[----:B------:R2:W-:Y:S01]  /*e730*/  STL [R1+0xb1c], R26 ;  /* 0x000b1c1a01007387 */ /* 0x0005e20000100800 */
[-C--:B-1----:R-:W-:Y:S02]  /*e740*/  IADD3 R0, P4, PT, R166, R252.reuse, RZ ;  /* 0x000000fca6007210 */ /* 0x082fe40007f9e0ff */
[----:B--2---:R-:W-:-:S03]  /*e750*/  IADD3 R26, P3, PT, R168, R252, RZ ;  /* 0x000000fca81a7210 */ /* 0x004fc60007f7e0ff */
[--C-:B------:R-:W-:Y:S02]  /*e760*/  IMAD.X R27, R167, 0x1, R251.reuse, P4 ;  /* 0x00000001a71b7824 */ /* 0x100fe400020e06fb */
[----:B------:R1:W-:Y:S04]  /*e770*/  STL [R1+0xbb4], R26 ;  /* 0x000bb41a01007387 */ /* 0x0003e80000100800 */
[----:B------:R-:W-:Y:S04]  /*e780*/  STL [R1+0xf70], R250 ;  /* 0x000f70fa01007387 */ /* 0x000fe80000100800 */
[----:B------:R2:W-:Y:S01]  /*e790*/  STL [R1+0xbb8], R0 ;  /* 0x000bb80001007387 */ /* 0x0005e20000100800 */
[----:B-1----:R-:W-:Y:S01]  /*e7a0*/  IADD3 R26, P0, PT, R30, R252, RZ ;  /* 0x000000fc1e1a7210 */ /* 0x002fe20007f1e0ff */
[----:B--2---:R-:W-:-:S05]  /*e7b0*/  IMAD.X R0, R169, 0x1, R251, P3 ;  /* 0x00000001a9007824 */ /* 0x004fca00018e06fb */
[----:B------:R1:W-:Y:S04]  /*e7c0*/  STL [R1+0xa98], R0 ;  /* 0x000a980001007387 */ /* 0x0003e80000100800 */
[----:B------:R2:W-:Y:S04]  /*e7d0*/  STL [R1+0xa9c], R27 ;  /* 0x000a9c1b01007387 */ /* 0x0005e80000100800 */
[----:B------:R3:W-:Y:S01]  /*e7e0*/  STL [R1+0xb20], R26 ;  /* 0x000b201a01007387 */ /* 0x0007e20000100800 */
[-C--:B-1----:R-:W-:Y:S02]  /*e7f0*/  IADD3 R0, P3, PT, R32, R252.reuse, RZ ;  /* 0x000000fc20007210 */ /* 0x082fe40007f7e0ff */
[----:B--2---:R-:W-:-:S03]  /*e800*/  IADD3 R27, P4, PT, R62, R252, RZ ;  /* 0x000000fc3e1b7210 */ /* 0x004fc60007f9e0ff */
[----:B------:R1:W-:Y:S01]  /*e810*/  STL [R1+0xb24], R0 ;  /* 0x000b240001007387 */ /* 0x0003e20000100800 */
[----:B---3--:R-:W-:-:S03]  /*e820*/  IMAD.X R26, R31, 0x1, R251, P0 ;  /* 0x000000011f1a7824 */ /* 0x008fc600000e06fb */
[----:B------:R2:W-:Y:S04]  /*e830*/  STL [R1+0xb28], R27 ;  /* 0x000b281b01007387 */ /* 0x0005e80000100800 */
[----:B------:R3:W-:Y:S01]  /*e840*/  STL [R1+0xaa0], R26 ;  /* 0x000aa01a01007387 */ /* 0x0007e20000100800 */
[--C-:B-1----:R-:W-:Y:S02]  /*e850*/  IMAD.X R0, R33, 0x1, R251.reuse, P3 ;  /* 0x0000000121007824 */ /* 0x102fe400018e06fb */
[----:B--2---:R-:W-:-:S03]  /*e860*/  IMAD.X R27, R63, 0x1, R251, P4 ;  /* 0x000000013f1b7824 */ /* 0x004fc600020e06fb */
[----:B------:R1:W-:Y:S01]  /*e870*/  STL [R1+0xaa4], R0 ;  /* 0x000aa40001007387 */ /* 0x0003e20000100800 */
[----:B---3--:R-:W-:-:S03]  /*e880*/  IADD3 R26, P0, PT, R64, R252, RZ ;  /* 0x000000fc401a7210 */ /* 0x008fc60007f1e0ff */
        /* <DEDUP_REMOVED lines=18> */
[----:B------:R2:W-:Y:S01]  /*e9b0*/  STL [R1+0xa14], R27 ;  /* 0x000a141b01007387 */ /* 0x0005e20000100800 */
[----:B------:R-:W-:-:S03]  /*e9c0*/  IMAD.X R148, R149, 0x1, R251, P4 ;  /* 0x0000000195947824 */ /* 0x000fc600020e06fb */
[----:B------:R3:W-:Y:S01]  /*e9d0*/  STL [R1+0xa0c], R26 ;  /* 0x000a0c1a01007387 */ /* 0x0007e20000100800 */
[----:B-1----:R-:W-:Y:S01]  /*e9e0*/  IMAD.X R0, R123, 0x1, R251, P3 ;  /* 0x000000017b007824 */ /* 0x002fe200018e06fb */
[----:B--2---:R-:W-:-:S04]  /*e9f0*/  IADD3 R27, P0, PT, R150, R252, RZ ;  /* 0x000000fc961b7210 */ /* 0x004fc80007f1e0ff */
[----:B------:R1:W-:Y:S01]  /*ea00*/  STL [R1+0xa10], R0 ;  /* 0x000a100001007387 */ /* 0x0003e20000100800 */
[----:B---3--:R-:W-:-:S03]  /*ea10*/  IADD3 R26, P3, PT, R208, R252, RZ ;  /* 0x000000fcd01a7210 */ /* 0x008fc60007f7e0ff */
[----:B------:R2:W-:Y:S01]  /*ea20*/  STL [R1+0xa08], R27 ;  /* 0x000a081b01007387 */ /* 0x0005e20000100800 */
[----:B------:R-:W-:-:S03]  /*ea30*/  IMAD.X R150, R151, 0x1, R251, P0 ;  /* 0x0000000197967824 */ /* 0x000fc600000e06fb */
[----:B------:R3:W-:Y:S01]  /*ea40*/  STL [R1+0xb2c], R26 ;  /* 0x000b2c1a01007387 */ /* 0x0007e20000100800 */
[-C--:B-1----:R-:W-:Y:S02]  /*ea50*/  IADD3 R0, P4, PT, R206, R252.reuse, RZ ;  /* 0x000000fcce007210 */ /* 0x082fe40007f9e0ff */
[----:B--2---:R-:W-:-:S03]  /*ea60*/  IADD3 R27, P0, PT, R204, R252, RZ ;  /* 0x000000fccc1b7210 */ /* 0x004fc60007f1e0ff */
[----:B------:R1:W-:Y:S01]  /*ea70*/  STL [R1+0xb30], R0 ;  /* 0x000b300001007387 */ /* 0x0003e20000100800 */
[----:B---3--:R-:W-:-:S05]  /*ea80*/  IMAD.X R26, R209, 0x1, R251, P3 ;  /* 0x00000001d11a7824 */ /* 0x008fca00018e06fb */
[----:B------:R2:W-:Y:S01]  /*ea90*/  STL [R1+0xaac], R26 ;  /* 0x000aac1a01007387 */ /* 0x0005e20000100800 */
[----:B-1----:R-:W-:-:S05]  /*eaa0*/  IMAD.X R0, R207, 0x1, R251, P4 ;  /* 0x00000001cf007824 */ /* 0x002fca00020e06fb */
[----:B------:R1:W-:Y:S01]  /*eab0*/  STL [R1+0xab0], R0 ;  /* 0x000ab00001007387 */ /* 0x0003e20000100800 */
[----:B--2---:R-:W-:-:S03]  /*eac0*/  IADD3 R26, P3, PT, R202, R252, RZ ;  /* 0x000000fcca1a7210 */ /* 0x004fc60007f7e0ff */
[----:B------:R2:W-:Y:S04]  /*ead0*/  STL [R1+0xb34], R27 ;  /* 0x000b341b01007387 */ /* 0x0005e80000100800 */
[----:B------:R3:W-:Y:S01]  /*eae0*/  STL [R1+0xb38], R26 ;  /* 0x000b381a01007387 */ /* 0x0007e20000100800 */
[----:B-1----:R-:W-:Y:S01]  /*eaf0*/  IADD3 R0, P4, PT, R2, R252, RZ ;  /* 0x000000fc02007210 */ /* 0x002fe20007f9e0ff */
[----:B--2---:R-:W-:-:S04]  /*eb00*/  IMAD.X R27, R205, 0x1, R251, P0 ;  /* 0x00000001cd1b7824 */ /* 0x004fc800000e06fb */
[----:B------:R1:W-:Y:S01]  /*eb10*/  STL [R1+0xb3c], R0 ;  /* 0x000b3c0001007387 */ /* 0x0003e20000100800 */
[----:B---3--:R-:W-:-:S03]  /*eb20*/  IMAD.X R26, R203, 0x1, R251, P3 ;  /* 0x00000001cb1a7824 */ /* 0x008fc600018e06fb */
[----:B------:R-:W-:Y:S01]  /*eb30*/  STL [R1+0xab4], R27 ;  /* 0x000ab41b01007387 */ /* 0x000fe20000100800 */
[----:B------:R-:W-:-:S03]  /*eb40*/  IADD3 R2, P3, PT, R34, R252, RZ ;  /* 0x000000fc22027210 */ /* 0x000fc60007f7e0ff */
[----:B------:R-:W-:Y:S01]  /*eb50*/  STL [R1+0xab8], R26 ;  /* 0x000ab81a01007387 */ /* 0x000fe20000100800 */
[----:B-1----:R-:W-:Y:S01]  /*eb60*/  IMAD.X R0, R3, 0x1, R251, P4 ;  /* 0x0000000103007824 */ /* 0x002fe200020e06fb */
[----:B------:R-:W-:-:S04]  /*eb70*/  IADD3 R3, P0, PT, R4, R252, RZ ;  /* 0x000000fc04037210 */ /* 0x000fc80007f1e0ff */
[----:B------:R1:W-:Y:S04]  /*eb80*/  STL [R1+0xabc], R0 ;  /* 0x000abc0001007387 */ /* 0x0003e80000100800 */
[----:B------:R2:W-:Y:S04]  /*eb90*/  STL [R1+0xb40], R3 ;  /* 0x000b400301007387 */ /* 0x0005e80000100800 */
[----:B------:R3:W-:Y:S01]  /*eba0*/  STL [R1+0xa58], R2 ;  /* 0x000a580201007387 */ /* 0x0007e20000100800 */
[----:B-1----:R-:W-:Y:S01]  /*ebb0*/  IADD3 R0, P4, PT, R36, R252, RZ ;  /* 0x000000fc24007210 */ /* 0x002fe20007f9e0ff */
[----:B--2---:R-:W-:-:S04]  /*ebc0*/  IMAD.X R3, R5, 0x1, R251, P0 ;  /* 0x0000000105037824 */ /* 0x004fc800000e06fb */
[----:B------:R1:W-:Y:S01]  /*ebd0*/  STL [R1+0xa5c], R0 ;  /* 0x000a5c0001007387 */ /* 0x0003e20000100800 */
[----:B---3--:R-:W-:-:S03]  /*ebe0*/  IMAD.X R2, R35, 0x1, R251, P3 ;  /* 0x0000000123027824 */ /* 0x008fc600018e06fb */
[----:B------:R2:W-:Y:S04]  /*ebf0*/  STL [R1+0xac0], R3 ;  /* 0x000ac00301007387 */ /* 0x0005e80000100800 */
[----:B------:R3:W-:Y:S01]  /*ec00*/  STL [R1+0xa40], R2 ;  /* 0x000a400201007387 */ /* 0x0007e20000100800 */
[----:B-1----:R-:W-:Y:S01]  /*ec10*/  IMAD.X R0, R37, 0x1, R251, P4 ;  /* 0x0000000125007824 */ /* 0x002fe200020e06fb */
[----:B--2---:R-:W-:-:S04]  /*ec20*/  IADD3 R3, P0, PT, R66, R252, RZ ;  /* 0x000000fc42037210 */ /* 0x004fc80007f1e0ff */
[----:B------:R1:W-:Y:S01]  /*ec30*/  STL [R1+0xa44], R0 ;  /* 0x000a440001007387 */ /* 0x0003e20000100800 */
[----:B---3--:R-:W-:-:S03]  /*ec40*/  IADD3 R2, P3, PT, R68, R252, RZ ;  /* 0x000000fc44027210 */ /* 0x008fc60007f7e0ff */
        /* <DEDUP_REMOVED lines=36> */
[----:B------:R-:W-:Y:S01]  /*ee90*/  STL [R1+0xb48], R3 ;  /* 0x000b480301007387 */ /* 0x000fe20000100800 */
[----:B-1----:R-:W-:-:S05]  /*eea0*/  IADD3 R0, P4, PT, R194, R252, RZ ;  /* 0x000000fcc2007210 */ /* 0x002fca0007f9e0ff */
[----:B------:R1:W-:Y:S01]  /*eeb0*/  STL [R1+0xf74], R0 ;  /* 0x000f740001007387 */ /* 0x0003e20000100800 */
[----:B------:R-:W-:-:S03]  /*eec0*/  IMAD.X R250, R195, 0x1, R251, P4 ;  /* 0x00000001c3fa7824 */ /* 0x000fc600020e06fb */
[----:B------:R2:W-:Y:S01]  /*eed0*/  STL [R1+0xb4c], R2 ;  /* 0x000b4c0201007387 */ /* 0x0005e20000100800 */
[--C-:B-1----:R-:W-:Y:S02]  /*eee0*/  IMAD.X R0, R197, 0x1, R251.reuse, P3 ;  /* 0x00000001c5007824 */ /* 0x102fe400018e06fb */
[----:B--2---:R-:W-:Y:S01]  /*eef0*/  IMAD.X R2, R199, 0x1, R251, P0 ;  /* 0x00000001c7027824 */ /* 0x004fe200000e06fb */
[----:B------:R-:W-:-:S04]  /*ef00*/  IADD3 R3, P0, PT, R6, R252, RZ ;  /* 0x000000fc06037210 */ /* 0x000fc80007f1e0ff */
[----:B------:R1:W-:Y:S01]  /*ef10*/  STL [R1+0xac8], R2 ;  /* 0x000ac80201007387 */ /* 0x0003e20000100800 */
[----:B------:R-:W-:-:S03]  /*ef20*/  IMAD.X R6, R7, 0x1, R251, P0 ;  /* 0x0000000107067824 */ /* 0x000fc600000e06fb */
[----:B------:R-:W-:Y:S04]  /*ef30*/  STL [R1+0xf78], R250 ;  /* 0x000f78fa01007387 */ /* 0x000fe80000100800 */
[----:B------:R2:W-:Y:S01]  /*ef40*/  STL [R1+0xacc], R0 ;  /* 0x000acc0001007387 */ /* 0x0005e20000100800 */
[----:B-1----:R-:W-:-:S03]  /*ef50*/  IADD3 R2, P4, PT, R38, R252, RZ ;  /* 0x000000fc26027210 */ /* 0x002fc60007f9e0ff */
[----:B------:R1:W-:Y:S02]  /*ef60*/  STL [R1+0x9dc], R3 ;  /* 0x0009dc0301007387 */ /* 0x0003e40000100800 */
[----:B------:R-:W-:Y:S01]  /*ef70*/  IMAD.X R38, R39, 0x1, R251, P4 ;  /* 0x0000000127267824 */ /* 0x000fe200020e06fb */
[-C--:B--2---:R-:W-:Y:S02]  /*ef80*/  IADD3 R0, P3, PT, R8, R252.reuse, RZ ;  /* 0x000000fc08007210 */ /* 0x084fe40007f7e0ff */
[----:B-1----:R-:W-:-:S03]  /*ef90*/  IADD3 R3, P0, PT, R40, R252, RZ ;  /* 0x000000fc28037210 */ /* 0x002fc60007f1e0ff */
[----:B------:R1:W-:Y:S04]  /*efa0*/  STL [R1+0x9e0], R0 ;  /* 0x0009e00001007387 */ /* 0x0003e80000100800 */
[----:B------:R2:W-:Y:S01]  /*efb0*/  STL [R1+0x9e4], R2 ;  /* 0x0009e40201007387 */ /* 0x0005e20000100800 */
[--C-:B------:R-:W-:Y:S02]  /*efc0*/  IMAD.X R40, R41, 0x1, R251.reuse, P0 ;  /* 0x0000000129287824 */ /* 0x100fe400000e06fb */
[----:B-1----:R-:W-:Y:S01]  /*efd0*/  IMAD.X R0, R9, 0x1, R251, P3 ;  /* 0x0000000109007824 */ /* 0x002fe200018e06fb */
[----:B--2---:R-:W-:-:S04]  /*efe0*/  IADD3 R2, P3, PT, R70, R252, RZ ;  /* 0x000000fc46027210 */ /* 0x004fc80007f7e0ff */
[----:B------:R1:W-:Y:S04]  /*eff0*/  STL [R1+0x9c0], R0 ;  /* 0x0009c00001007387 */ /* 0x0003e80000100800 */
[----:B------:R2:W-:Y:S01]  /*f000*/  STL [R1+0x9c4], R3 ;  /* 0x0009c40301007387 */ /* 0x0005e20000100800 */
[----:B------:R-:W-:-:S03]  /*f010*/  IMAD.X R70, R71, 0x1, R251, P3 ;  /* 0x0000000147467824 */ /* 0x000fc600018e06fb */
[----:B------:R3:W-:Y:S01]  /*f020*/  STL [R1+0x9c8], R2 ;  /* 0x0009c80201007387 */ /* 0x0007e20000100800 */
[----:B-1----:R-:W-:-:S05]  /*f030*/  IADD3 R0, P4, PT, R72, R252, RZ ;  /* 0x000000fc48007210 */ /* 0x002fca0007f9e0ff */
[----:B------:R1:W-:Y:S01]  /*f040*/  STL [R1+0x9cc], R0 ;  /* 0x0009cc0001007387 */ /* 0x0003e20000100800 */
[----:B------:R-:W-:Y:S01]  /*f050*/  IMAD.X R72, R73, 0x1, R251, P4 ;  /* 0x0000000149487824 */ /* 0x000fe200020e06fb */
[-C--:B--2---:R-:W-:Y:S02]  /*f060*/  IADD3 R3, P4, PT, R128, R252.reuse, RZ ;  /* 0x000000fc80037210 */ /* 0x084fe40007f9e0ff */
[----:B---3--:R-:W-:-:S03]  /*f070*/  IADD3 R2, P0, PT, R100, R252, RZ ;  /* 0x000000fc64027210 */ /* 0x008fc60007f1e0ff */
[----:B------:R-:W-:Y:S02]  /*f080*/  IMAD.X R128, R129, 0x1, R251, P4 ;  /* 0x0000000181807824 */ /* 0x000fe400020e06fb */
[----:B------:R2:W-:Y:S01]  /*f090*/  STL [R1+0x9d0], R2 ;  /* 0x0009d00201007387 */ /* 0x0005e20000100800 */
[----:B-1----:R-:W-:-:S05]  /*f0a0*/  IADD3 R0, P3, PT, R102, R252, RZ ;  /* 0x000000fc66007210 */ /* 0x002fca0007f7e0ff */
[----:B------:R1:W-:Y:S01]  /*f0b0*/  STL [R1+0x9d4], R0 ;  /* 0x0009d40001007387 */ /* 0x0003e20000100800 */
[----:B--2---:R-:W-:-:S03]  /*f0c0*/  IMAD.X R2, R101, 0x1, R251, P0 ;  /* 0x0000000165027824 */ /* 0x004fc600000e06fb */
[----:B------:R2:W-:Y:S04]  /*f0d0*/  STL [R1+0x9d8], R3 ;  /* 0x0009d80301007387 */ /* 0x0005e80000100800 */
[----:B------:R3:W-:Y:S01]  /*f0e0*/  STL [R1+0x9b8], R2 ;  /* 0x0009b80201007387 */ /* 0x0007e20000100800 */
[----:B-1----:R-:W-:Y:S01]  /*f0f0*/  IMAD.X R0, R103, 0x1, R251, P3 ;  /* 0x0000000167007824 */ /* 0x002fe200018e06fb */
[----:B--2---:R-:W-:-:S04]  /*f100*/  IADD3 R3, P0, PT, R130, R252, RZ ;  /* 0x000000fc82037210 */ /* 0x004fc80007f1e0ff */
[----:B------:R1:W-:Y:S01]  /*f110*/  STL [R1+0x9bc], R0 ;  /* 0x0009bc0001007387 */ /* 0x0003e20000100800 */
[----:B---3--:R-:W-:-:S03]  /*f120*/  IADD3 R2, P3, PT, R156, R252, RZ ;  /* 0x000000fc9c027210 */ /* 0x008fc60007f7e0ff */
[----:B------:R-:W-:Y:S04]  /*f130*/  STL [R1+0x9ac], R3 ;  /* 0x0009ac0301007387 */ /* 0x000fe80000100800 */
[----:B------:R-:W2:Y:S01]  /*f140*/  LDL.LU.64 R58, [R1] ;  /* 0x00000000013a7983 */ /* 0x000ea20000300a00 */
[----:B-1----:R-:W-:-:S03]  /*f150*/  IADD3 R0, P4, PT, R158, R252, RZ ;  /* 0x000000fc9e007210 */ /* 0x002fc60007f9e0ff */
[----:B------:R1:W-:Y:S04]  /*f160*/  STL [R1+0x9b0], R2 ;  /* 0x0009b00201007387 */ /* 0x0003e80000100800 */
[----:B------:R-:W3:Y:S04]  /*f170*/  LDL.LU.64 R36, [R1+0x8] ;  /* 0x0000080001247983 */ /* 0x000ee80000300a00 */
[----:B------:R4:W-:Y:S04]  /*f180*/  STL [R1+0x9b4], R0 ;  /* 0x0009b40001007387 */ /* 0x0009e80000100800 */
[----:B------:R-:W3:Y:S01]  /*f190*/  LDL.LU.64 R8, [R1+0x10] ;  /* 0x0000100001087983 */ /* 0x000ee20000300a00 */
[--C-:B------:R-:W-:Y:S01]  /*f1a0*/  IMAD.X R156, R157, 0x1, R251.reuse, P3 ;  /* 0x000000019d9c7824 */ /* 0x100fe200018e06fb */
[-C--:B-1----:R-:W-:Y:S01]  /*f1b0*/  IADD3 R2, P3, PT, R190, R252.reuse, RZ ;  /* 0x000000fcbe027210 */ /* 0x082fe20007f7e0ff */
[--C-:B----4-:R-:W-:Y:S01]  /*f1c0*/  IMAD.X R0, R131, 0x1, R251.reuse, P0 ;  /* 0x0000000183007824 */ /* 0x110fe200000e06fb */
[----:B------:R-:W-:Y:S01]  /*f1d0*/  IADD3 R3, P0, PT, R192, R252, RZ ;  /* 0x000000fcc0037210 */ /* 0x000fe20007f1e0ff */
[----:B------:R-:W-:-:S03]  /*f1e0*/  IMAD.X R158, R159, 0x1, R251, P4 ;  /* 0x000000019f9e7824 */ /* 0x000fc600020e06fb */
[----:B------:R1:W-:Y:S04]  /*f1f0*/  STL [R1+0x9a8], R0 ;  /* 0x0009a80001007387 */ /* 0x0003e80000100800 */
[----:B------:R-:W-:Y:S04]  /*f200*/  STL [R1+0xad0], R3 ;  /* 0x000ad00301007387 */ /* 0x000fe80000100800 */
[----:B------:R-:W4:Y:S01]  /*f210*/  LDL.LU.64 R60, [R1+0x18] ;  /* 0x00001800013c7983 */ /* 0x000f220000300a00 */
[----:B-1----:R-:W-:-:S03]  /*f220*/  IADD3 R0, P4, PT, R188, R252, RZ ;  /* 0x000000fcbc007210 */ /* 0x002fc60007f9e0ff */
[----:B------:R1:W-:Y:S04]  /*f230*/  STL [R1+0xad4], R2 ;  /* 0x000ad40201007387 */ /* 0x0003e80000100800 */
[----:B------:R-:W4:Y:S04]  /*f240*/  LDL.LU.64 R4, [R1+0x20] ;  /* 0x0000200001047983 */ /* 0x000f280000300a00 */
[----:B------:R0:W-:Y:S01]  /*f250*/  STL [R1+0xad8], R0 ;  /* 0x000ad80001007387 */ /* 0x0001e20000100800 */
[----:B------:R-:W-:-:S03]  /*f260*/  IMAD.X R26, R193, 0x1, R251, P0 ;  /* 0x00000001c11a7824 */ /* 0x000fc600000e06fb */
[----:B-1----:R-:W4:Y:S01]  /*f270*/  LDL.LU.64 R2, [R1+0x28] ;  /* 0x0000280001027983 */ /* 0x002f220000300a00 */
[----:B------:R-:W-:-:S03]  /*f280*/  IMAD.X R7, R191, 0x1, R251, P3 ;  /* 0x00000001bf077824 */ /* 0x000fc600018e06fb */
[----:B------:R1:W-:Y:S01]  /*f290*/  STL [R1+0xa80], R26 ;  /* 0x000a801a01007387 */ /* 0x0003e20000100800 */
[----:B0-----:R-:W-:-:S03]  /*f2a0*/  IMAD.X R0, R189, 0x1, R251, P4 ;  /* 0x00000001bd007824 */ /* 0x001fc600020e06fb */
[----:B------:R0:W-:Y:S01]  /*f2b0*/  STL [R1+0xa84], R7 ;  /* 0x000a840701007387 */ /* 0x0001e20000100800 */
[----:B-1----:R-:W-:-:S03]  /*f2c0*/  IADD3 R26, P0, PT, R186, R252, RZ ;  /* 0x000000fcba1a7210 */ /* 0x002fc60007f1e0ff */
[----:B------:R1:W-:Y:S01]  /*f2d0*/  STL [R1+0xa88], R0 ;  /* 0x000a880001007387 */ /* 0x0003e20000100800 */
[----:B0-----:R-:W-:-:S03]  /*f2e0*/  IADD3 R7, P3, PT, R10, R252, RZ ;  /* 0x000000fc0a077210 */ /* 0x001fc60007f7e0ff */
[----:B------:R0:W-:Y:S04]  /*f2f0*/  STL [R1+0xadc], R26 ;  /* 0x000adc1a01007387 */ /* 0x0001e80000100800 */
[----:B------:R-:W4:Y:S04]  /*f300*/  LDL.LU.64 R34, [R1+0x30] ;  /* 0x0000300001227983 */ /* 0x000f280000300a00 */
[----:B------:R-:W-:Y:S04]  /*f310*/  STL [R1+0x9a0], R7 ;  /* 0x0009a00701007387 */ /* 0x000fe80000100800 */
[----:B------:R-:W4:Y:S01]  /*f320*/  LDL.LU.64 R28, [R1+0x38] ;  /* 0x00003800011c7983 */ /* 0x000f220000300a00 */
[----:B-1----:R-:W-:-:S05]  /*f330*/  IADD3 R0, P4, PT, R12, R252, RZ ;  /* 0x000000fc0c007210 */ /* 0x002fca0007f9e0ff */
[----:B------:R1:W-:Y:S01]  /*f340*/  STL [R1+0x9a4], R0 ;  /* 0x0009a40001007387 */ /* 0x0003e20000100800 */
[----:B------:R-:W-:-:S03]  /*f350*/  IMAD.X R10, R11, 0x1, R251, P3 ;  /* 0x000000010b0a7824 */ /* 0x000fc600018e06fb */
[----:B0-----:R-:W4:Y:S01]  /*f360*/  LDL.LU.64 R26, [R1+0x40] ;  /* 0x00004000011a7983 */ /* 0x001f220000300a00 */
[--C-:B-1----:R-:W-:Y:S01]  /*f370*/  IMAD.X R0, R187, 0x1, R251.reuse, P0 ;  /* 0x00000001bb007824 */ /* 0x102fe200000e06fb */
[----:B------:R-:W-:Y:S01]  /*f380*/  IADD3 R7, P0, PT, R42, R252, RZ ;  /* 0x000000fc2a077210 */ /* 0x000fe20007f1e0ff */
[----:B------:R-:W-:-:S03]  /*f390*/  IMAD.X R12, R13, 0x1, R251, P4 ;  /* 0x000000010d0c7824 */ /* 0x000fc600020e06fb */
[----:B------:R0:W-:Y:S01]  /*f3a0*/  STL [R1+0xa8c], R0 ;  /* 0x000a8c0001007387 */ /* 0x0001e20000100800 */
[----:B------:R-:W-:-:S03]  /*f3b0*/  IADD3 R30, P4, PT, R74, R252, RZ ;  /* 0x000000fc4a1e7210 */ /* 0x000fc60007f9e0ff */
[----:B------:R1:W-:Y:S01]  /*f3c0*/  STL [R1+0x994], R7 ;  /* 0x0009940701007387 */ /* 0x0003e20000100800 */
[----:B0-----:R-:W-:Y:S01]  /*f3d0*/  IADD3 R0, P3, PT, R44, R252, RZ ;  /* 0x000000fc2c007210 */ /* 0x001fe20007f7e0ff */
[----:B-1----:R-:W-:-:S04]  /*f3e0*/  IMAD.X R7, R43, 0x1, R251, P0 ;  /* 0x000000012b077824 */ /* 0x002fc800000e06fb */
[----:B------:R0:W-:Y:S04]  /*f3f0*/  STL [R1+0x998], R0 ;  /* 0x0009980001007387 */ /* 0x0001e80000100800 */
[----:B------:R2:W-:Y:S01]  /*f400*/  STL [R1+0x99c], R30 ;  /* 0x00099c1e01007387 */ /* 0x0005e20000100800 */
[--C-:B------:R-:W-:Y:S02]  /*f410*/  IMAD.X R74, R75, 0x1, R251.reuse, P4 ;  /* 0x000000014b4a7824 */ /* 0x100fe400020e06fb */
[----:B0-----:R-:W-:Y:S01]  /*f420*/  IMAD.X R0, R45, 0x1, R251, P3 ;  /* 0x000000012d007824 */ /* 0x001fe200018e06fb */
[----:B------:R3:W-:Y:S04]  /*f430*/  STL [R1+0x98c], R7 ;  /* 0x00098c0701007387 */ /* 0x0007e80000100800 */
[----:B------:R0:W-:Y:S01]  /*f440*/  STL [R1+0x990], R0 ;  /* 0x0009900001007387 */ /* 0x0001e20000100800 */
[----:B--2---:R-:W-:-:S05]  /*f450*/  IADD3 R30, P0, PT, R58, R252, RZ ;  /* 0x000000fc3a1e7210 */ /* 0x004fca0007f1e0ff */
[----:B------:R-:W-:Y:S01]  /*f460*/  STL [R1+0x980], R30 ;  /* 0x0009801e01007387 */ /* 0x000fe20000100800 */
[----:B---3--:R-:W-:-:S03]  /*f470*/  IADD3 R7, P3, PT, R36, R252, RZ ;  /* 0x000000fc24077210 */ /* 0x008fc60007f7e0ff */
[----:B------:R-:W2:Y:S01]  /*f480*/  LDL.LU.64 R42, [R1+0x48] ;  /* 0x00004800012a7983 */ /* 0x000ea20000300a00 */
[----:B------:R-:W-:-:S03]  /*f490*/  IMAD.X R44, R59, 0x1, R251, P0 ;  /* 0x000000013b2c7824 */ /* 0x000fc600000e06fb */
[----:B------:R1:W-:Y:S01]  /*f4a0*/  STL [R1+0x984], R7 ;  /* 0x0009840701007387 */ /* 0x0003e20000100800 */
[----:B0-----:R-:W-:-:S03]  /*f4b0*/  IADD3 R0, P4, PT, R8, R252, RZ ;  /* 0x000000fc08007210 */ /* 0x001fc60007f9e0ff */
[----:B------:R-:W3:Y:S04]  /*f4c0*/  LDL.LU.64 R32, [R1+0x50] ;  /* 0x0000500001207983 */ /* 0x000ee80000300a00 */
[----:B------:R0:W-:Y:S01]  /*f4d0*/  STL [R1+0x988], R0 ;  /* 0x0009880001007387 */ /* 0x0001e20000100800 */
[----:B-1----:R-:W-:-:S03]  /*f4e0*/  IMAD.X R7, R37, 0x1, R251, P3 ;  /* 0x0000000125077824 */ /* 0x002fc600018e06fb */
[----:B------:R-:W3:Y:S04]  /*f4f0*/  LDL.LU.64 R30, [R1+0x58] ;  /* 0x00005800011e7983 */ /* 0x000ee80000300a00 */
[----:B------:R-:W-:Y:S01]  /*f500*/  STL [R1+0x96c], R44 ;  /* 0x00096c2c01007387 */ /* 0x000fe20000100800 */
[----:B0-----:R-:W-:-:S03]  /*f510*/  IMAD.X R0, R9, 0x1, R251, P4 ;  /* 0x0000000109007824 */ /* 0x001fc600020e06fb */
[----:B------:R0:W-:Y:S01]  /*f520*/  STL [R1+0x8], R7 ;  /* 0x0000080701007387 */ /* 0x0001e20000100800 */
[----:B----4-:R-:W-:-:S03]  /*f530*/  IADD3 R8, P0, PT, R60, R252, RZ ;  /* 0x000000fc3c087210 */ /* 0x010fc60007f1e0ff */
[----:B------:R1:W-:Y:S01]  /*f540*/  STL [R1+0x10], R0 ;  /* 0x0000100001007387 */ /* 0x0003e20000100800 */
[----:B0-----:R-:W-:-:S03]  /*f550*/  IADD3 R7, P3, PT, R4, R252, RZ ;  /* 0x000000fc04077210 */ /* 0x001fc60007f7e0ff */
[----:B------:R0:W-:Y:S04]  /*f560*/  STL [R1+0x970], R8 ;  /* 0x0009700801007387 */ /* 0x0001e80000100800 */
[----:B------:R-:W4:Y:S01]  /*f570*/  LDL.LU.64 R58, [R1+0x60] ;  /* 0x00006000013a7983 */ /* 0x000f220000300a00 */
[----:B-1----:R-:W-:-:S03]  /*f580*/  IADD3 R0, P4, PT, R2, R252, RZ ;  /* 0x000000fc02007210 */ /* 0x002fc60007f9e0ff */
[----:B------:R1:W-:Y:S04]  /*f590*/  STL [R1+0x974], R7 ;  /* 0x0009740701007387 */ /* 0x0003e80000100800 */
[----:B------:R-:W4:Y:S04]  /*f5a0*/  LDL.LU.64 R36, [R1+0x68] ;  /* 0x0000680001247983 */ /* 0x000f280000300a00 */
[----:B------:R1:W-:Y:S04]  /*f5b0*/  STL [R1+0x978], R0 ;  /* 0x0009780001007387 */ /* 0x0003e80000100800 */
[----:B0-----:R-:W4:Y:S01]  /*f5c0*/  LDL.LU.64 R8, [R1+0x70] ;  /* 0x0000700001087983 */ /* 0x001f220000300a00 */
[----:B-1----:R-:W-:-:S02]  /*f5d0*/  IMAD.X R7, R61, 0x1, R251, P0 ;  /* 0x000000013d077824 */ /* 0x002fc400000e06fb */
[--C-:B------:R-:W-:Y:S02]  /*f5e0*/  IMAD.X R3, R3, 0x1, R251.reuse, P4 ;  /* 0x0000000103037824 */ /* 0x100fe400020e06fb */
[----:B------:R-:W-:Y:S01]  /*f5f0*/  IMAD.X R0, R5, 0x1, R251, P3 ;  /* 0x0000000105007824 */ /* 0x000fe200018e06fb */
[----:B------:R-:W-:Y:S01]  /*f600*/  STL [R1+0x18], R7 ;  /* 0x0000180701007387 */ /* 0x000fe20000100800 */
[----:B------:R-:W-:-:S03]  /*f610*/  IADD3 R2, P0, PT, R34, R252, RZ ;  /* 0x000000fc22027210 */ /* 0x000fc60007f1e0ff */
[----:B------:R0:W-:Y:S04]  /*f620*/  STL [R1+0x20], R0 ;  /* 0x0000200001007387 */ /* 0x0001e80000100800 */
[----:B------:R-:W-:Y:S04]  /*f630*/  STL [R1+0x964], R3 ;  /* 0x0009640301007387 */ /* 0x000fe80000100800 */
[----:B------:R-:W4:Y:S01]  /*f640*/  LDL.LU.64 R44, [R1+0x78] ;  /* 0x00007800012c7983 */ /* 0x000f220000300a00 */
[----:B0-----:R-:W-:-:S03]  /*f650*/  IADD3 R0, P3, PT, R28, R252, RZ ;  /* 0x000000fc1c007210 */ /* 0x001fc60007f7e0ff */
[----:B------:R0:W-:Y:S04]  /*f660*/  STL [R1+0x97c], R2 ;  /* 0x00097c0201007387 */ /* 0x0001e80000100800 */
[----:B------:R-:W4:Y:S04]  /*f670*/  LDL.LU.64 R4, [R1+0x80] ;  /* 0x0000800001047983 */ /* 0x000f280000300a00 */
[----:B------:R1:W-:Y:S04]  /*f680*/  STL [R1+0xb50], R0 ;  /* 0x000b500001007387 */ /* 0x0003e80000100800 */
[----:B0-----:R-:W4:Y:S01]  /*f690*/  LDL.LU.64 R2, [R1+0x88] ;  /* 0x0000880001027983 */ /* 0x001f220000300a00 */
[----:B-1----:R-:W-:Y:S01]  /*f6a0*/  IADD3 R0, P4, PT, R26, R252, RZ ;  /* 0x000000fc1a007210 */ /* 0x002fe20007f9e0ff */
[----:B------:R-:W-:-:S04]  /*f6b0*/  IMAD.X R7, R35, 0x1, R251, P0 ;  /* 0x0000000123077824 */ /* 0x000fc800000e06fb */
[----:B------:R0:W-:Y:S01]  /*f6c0*/  STL [R1+0xf7c], R0 ;  /* 0x000f7c0001007387 */ /* 0x0001e20000100800 */
[--C-:B------:R-:W-:Y:S02]  /*f6d0*/  IMAD.X R250, R27, 0x1, R251.reuse, P4 ;  /* 0x000000011bfa7824 */ /* 0x100fe400020e06fb */
[----:B0-----:R-:W-:-:S05]  /*f6e0*/  IMAD.X R0, R29, 0x1, R251, P3 ;  /* 0x000000011d007824 */ /* 0x001fca00018e06fb */
[----:B------:R-:W-:Y:S04]  /*f6f0*/  STL [R1+0xf80], R0 ;  /* 0x000f800001007387 */ /* 0x000fe80000100800 */
[----:B------:R0:W-:Y:S04]  /*f700*/  STL [R1+0x968], R7 ;  /* 0x0009680701007387 */ /* 0x0001e80000100800 */
[----:B------:R-:W4:Y:S04]  /*f710*/  LDL.LU.64 R34, [R1+0x90] ;  /* 0x0000900001227983 */ /* 0x000f280000300a00 */
[----:B------:R-:W4:Y:S04]  /*f720*/  LDL.LU.64 R28, [R1+0x98] ;  /* 0x00009800011c7983 */ /* 0x000f280000300a00 */
[----:B------:R-:W4:Y:S04]  /*f730*/  LDL.LU.64 R26, [R1+0xa0] ;  /* 0x0000a000011a7983 */ /* 0x000f280000300a00 */
[----:B------:R-:W-:Y:S01]  /*f740*/  STL [R1+0xf84], R250 ;  /* 0x000f84fa01007387 */ /* 0x000fe20000100800 */
[----:B--2---:R-:W-:-:S05]  /*f750*/  IADD3 R61, P0, PT, R42, R252, RZ ;  /* 0x000000fc2a3d7210 */ /* 0x004fca0007f1e0ff */
[----:B------:R-:W-:Y:S01]  /*f760*/  IMAD.X R42, R43, 0x1, R251, P0 ;  /* 0x000000012b2a7824 */ /* 0x000fe200000e06fb */
[-C--:B---3--:R-:W-:Y:S01]  /*f770*/  IADD3 R60, P3, PT, R32, R252.reuse, RZ ;  /* 0x000000fc203c7210 */ /* 0x088fe20007f7e0ff */
[----:B------:R-:W-:Y:S01]  /*f780*/  STL [R1+0x958], R61 ;  /* 0x0009583d01007387 */ /* 0x000fe20000100800 */
[----:B0-----:R-:W-:-:S03]  /*f790*/  IADD3 R7, P4, PT, R30, R252, RZ ;  /* 0x000000fc1e077210 */ /* 0x001fc60007f9e0ff */
[----:B------:R-:W-:Y:S01]  /*f7a0*/  STL [R1+0x95c], R60 ;  /* 0x00095c3c01007387 */ /* 0x000fe20000100800 */
[----:B------:R-:W-:-:S03]  /*f7b0*/  IMAD.X R32, R33, 0x1, R251, P3 ;  /* 0x0000000121207824 */ /* 0x000fc600018e06fb */
[----:B------:R0:W-:Y:S04]  /*f7c0*/  STL [R1+0x960], R7 ;  /* 0x0009600701007387 */ /* 0x0001e80000100800 */
[----:B------:R1:W-:Y:S01]  /*f7d0*/  STL [R1+0x48], R42 ;  /* 0x0000482a01007387 */ /* 0x0003e20000100800 */
[----:B0-----:R-:W-:-:S03]  /*f7e0*/  IMAD.X R7, R31, 0x1, R251, P4 ;  /* 0x000000011f077824 */ /* 0x001fc600020e06fb */
[----:B-1----:R-:W2:Y:S04]  /*f7f0*/  LDL.LU.64 R42, [R1+0xa8] ;  /* 0x0000a800012a7983 */ /* 0x002ea80000300a00 */
[----:B------:R0:W-:Y:S01]  /*f800*/  STL [R1+0x7d8], R32 ;  /* 0x0007d82001007387 */ /* 0x0001e20000100800 */
[----:B----4-:R-:W-:-:S03]  /*f810*/  IADD3 R61, P0, PT, R58, R252, RZ ;  /* 0x000000fc3a3d7210 */ /* 0x010fc60007f1e0ff */
[----:B0-----:R-:W3:Y:S01]  /*f820*/  LDL.LU.64 R32, [R1+0xb0] ;  /* 0x0000b00001207983 */ /* 0x001ee20000300a00 */
[----:B------:R-:W-:-:S03]  /*f830*/  IADD3 R60, P3, PT, R36, R252, RZ ;  /* 0x000000fc243c7210 */ /* 0x000fc60007f7e0ff */
[----:B------:R0:W-:Y:S04]  /*f840*/  STL [R1+0x58], R7 ;  /* 0x0000580701007387 */ /* 0x0001e80000100800 */
[----:B------:R-:W4:Y:S01]  /*f850*/  LDL.LU.64 R30, [R1+0xb8] ;  /* 0x0000b800011e7983 */ /* 0x000f220000300a00 */
[--C-:B------:R-:W-:Y:S01]  /*f860*/  IMAD.X R58, R59, 0x1, R251.reuse, P0 ;  /* 0x000000013b3a7824 */ /* 0x100fe200000e06fb */
[----:B0-----:R-:W-:Y:S02]  /*f870*/  IADD3 R7, P4, PT, R8, R252, RZ ;  /* 0x000000fc08077210 */ /* 0x001fe40007f9e0ff */
[----:B------:R-:W-:Y:S01]  /*f880*/  STL [R1+0x7dc], R61 ;  /* 0x0007dc3d01007387 */ /* 0x000fe20000100800 */
[----:B------:R-:W-:-:S03]  /*f890*/  IMAD.X R36, R37, 0x1, R251, P3 ;  /* 0x0000000125247824 */ /* 0x000fc600018e06fb */
[----:B------:R-:W-:Y:S04]  /*f8a0*/  STL [R1+0x944], R60 ;  /* 0x0009443c01007387 */ /* 0x000fe80000100800 */
[----:B------:R0:W-:Y:S04]  /*f8b0*/  STL [R1+0x948], R7 ;  /* 0x0009480701007387 */ /* 0x0001e80000100800 */
[----:B------:R1:W-:Y:S01]  /*f8c0*/  STL [R1+0x60], R58 ;  /* 0x0000603a01007387 */ /* 0x0003e20000100800 */
[----:B0-----:R-:W-:-:S03]  /*f8d0*/  IMAD.X R7, R9, 0x1, R251, P4 ;  /* 0x0000000109077824 */ /* 0x001fc600020e06fb */
[----:B-1----:R-:W4:Y:S04]  /*f8e0*/  LDL.LU.64 R58, [R1+0xc0] ;  /* 0x0000c000013a7983 */ /* 0x002f280000300a00 */
[----:B------:R0:W-:Y:S01]  /*f8f0*/  STL [R1+0x68], R36 ;  /* 0x0000682401007387 */ /* 0x0001e20000100800 */
[-C--:B------:R-:W-:Y:S02]  /*f900*/  IADD3 R61, P3, PT, R4, R252.reuse, RZ ;  /* 0x000000fc043d7210 */ /* 0x080fe40007f7e0ff */
[-C--:B------:R-:W-:Y:S01]  /*f910*/  IADD3 R60, P4, PT, R2, R252.reuse, RZ ;  /* 0x000000fc023c7210 */ /* 0x080fe20007f9e0ff */
[----:B0-----:R-:W4:Y:S04]  /*f920*/  LDL.LU.64 R36, [R1+0xc8] ;  /* 0x0000c80001247983 */ /* 0x001f280000300a00 */
[----:B------:R0:W-:Y:S04]  /*f930*/  STL [R1+0x70], R7 ;  /* 0x0000700701007387 */ /* 0x0001e80000100800 */
[----:B------:R-:W4:Y:S01]  /*f940*/  LDL.LU.64 R8, [R1+0xd0] ;  /* 0x0000d00001087983 */ /* 0x000f220000300a00 */
[----:B0-----:R-:W-:Y:S01]  /*f950*/  IADD3 R7, P0, PT, R44, R252, RZ ;  /* 0x000000fc2c077210 */ /* 0x001fe20007f1e0ff */
[----:B------:R-:W-:-:S04]  /*f960*/  IMAD.X R4, R5, 0x1, R251, P3 ;  /* 0x0000000105047824 */ /* 0x000fc800018e06fb */
[----:B------:R0:W-:Y:S01]  /*f970*/  STL [R1+0x94c], R7 ;  /* 0x00094c0701007387 */ /* 0x0001e20000100800 */
[----:B------:R-:W-:-:S03]  /*f980*/  IMAD.X R2, R3, 0x1, R251, P4 ;  /* 0x0000000103027824 */ /* 0x000fc600020e06fb */
[----:B------:R-:W-:Y:S01]  /*f990*/  STL [R1+0x950], R61 ;  /* 0x0009503d01007387 */ /* 0x000fe20000100800 */
[----:B0-----:R-:W-:-:S03]  /*f9a0*/  IMAD.X R7, R45, 0x1, R251, P0 ;  /* 0x000000012d077824 */ /* 0x001fc600000e06fb */
[----:B------:R-:W-:Y:S04]  /*f9b0*/  STL [R1+0x954], R60 ;  /* 0x0009543c01007387 */ /* 0x000fe80000100800 */
[----:B------:R-:W-:Y:S04]  /*f9c0*/  STL [R1+0x7d0], R7 ;  /* 0x0007d00701007387 */ /* 0x000fe80000100800 */
[----:B------:R-:W4:Y:S04]  /*f9d0*/  LDL.LU.64 R44, [R1+0xd8] ;  /* 0x0000d800012c7983 */ /* 0x000f280000300a00 */
[----:B------:R0:W-:Y:S04]  /*f9e0*/  STL [R1+0x7d4], R4 ;  /* 0x0007d40401007387 */ /* 0x0001e80000100800 */
[----:B0-----:R-:W4:Y:S04]  /*f9f0*/  LDL.LU.64 R4, [R1+0xe0] ;  /* 0x0000e00001047983 */ /* 0x001f280000300a00 */
[----:B------:R0:W-:Y:S04]  /*fa00*/  STL [R1+0x88], R2 ;  /* 0x0000880201007387 */ /* 0x0001e80000100800 */
[----:B0-----:R-:W4:Y:S01]  /*fa10*/  LDL.LU.64 R2, [R1+0xe8] ;  /* 0x0000e80001027983 */ /* 0x001f220000300a00 */
[----:B------:R-:W-:-:S02]  /*fa20*/  IADD3 R61, P0, PT, R34, R252, RZ ;  /* 0x000000fc223d7210 */ /* 0x000fc40007f1e0ff */
[-C--:B------:R-:W-:Y:S02]  /*fa30*/  IADD3 R60, P3, PT, R28, R252.reuse, RZ ;  /* 0x000000fc1c3c7210 */ /* 0x080fe40007f7e0ff */
[----:B------:R-:W-:Y:S01]  /*fa40*/  IADD3 R7, P4, PT, R26, R252, RZ ;  /* 0x000000fc1a077210 */ /* 0x000fe20007f9e0ff */
[--C-:B------:R-:W-:Y:S01]  /*fa50*/  IMAD.X R34, R35, 0x1, R251.reuse, P0 ;  /* 0x0000000123227824 */ /* 0x100fe200000e06fb */
[----:B------:R-:W-:Y:S01]  /*fa60*/  STL [R1+0x7c4], R61 ;  /* 0x0007c43d01007387 */ /* 0x000fe20000100800 */
[----:B------:R-:W-:-:S03]  /*fa70*/  IMAD.X R28, R29, 0x1, R251, P3 ;  /* 0x000000011d1c7824 */ /* 0x000fc600018e06fb */
[----:B------:R-:W-:Y:S04]  /*fa80*/  STL [R1+0x7c8], R60 ;  /* 0x0007c83c01007387 */ /* 0x000fe80000100800 */
[----:B------:R0:W-:Y:S04]  /*fa90*/  STL [R1+0x7cc], R7 ;  /* 0x0007cc0701007387 */ /* 0x0001e80000100800 */
[----:B------:R1:W-:Y:S01]  /*faa0*/  STL [R1+0x7b0], R34 ;  /* 0x0007b02201007387 */ /* 0x0003e20000100800 */
[----:B0-----:R-:W-:-:S03]  /*fab0*/  IMAD.X R7, R27, 0x1, R251, P4 ;  /* 0x000000011b077824 */ /* 0x001fc600020e06fb */
[----:B-1----:R-:W4:Y:S04]  /*fac0*/  LDL.LU.64 R34, [R1+0xf0] ;  /* 0x0000f00001227983 */ /* 0x002f280000300a00 */
[----:B------:R0:W-:Y:S04]  /*fad0*/  STL [R1+0x98], R28 ;  /* 0x0000981c01007387 */ /* 0x0001e80000100800 */
[----:B0-----:R-:W4:Y:S04]  /*fae0*/  LDL.LU.64 R28, [R1+0xf8] ;  /* 0x0000f800011c7983 */ /* 0x001f280000300a00 */
[----:B------:R4:W-:Y:S04]  /*faf0*/  STL [R1+0xa0], R7 ;  /* 0x0000a00701007387 */ /* 0x0009e80000100800 */
[----:B------:R-:W4:Y:S01]  /*fb00*/  LDL.LU.64 R26, [R1+0x100] ;  /* 0x00010000011a7983 */ /* 0x000f220000300a00 */
[----:B--2---:R-:W-:-:S05]  /*fb10*/  IADD3 R61, P0, PT, R42, R252, RZ ;  /* 0x000000fc2a3d7210 */ /* 0x004fca0007f1e0ff */
[----:B------:R-:W-:Y:S01]  /*fb20*/  IMAD.X R42, R43, 0x1, R251, P0 ;  /* 0x000000012b2a7824 */ /* 0x000fe200000e06fb */
[----:B------:R-:W-:Y:S01]  /*fb30*/  STL [R1+0x7b4], R61 ;  /* 0x0007b43d01007387 */ /* 0x000fe20000100800 */
[-C--:B---3--:R-:W-:Y:S02]  /*fb40*/  IADD3 R60, P3, PT, R32, R252.reuse, RZ ;  /* 0x000000fc203c7210 */ /* 0x088fe40007f7e0ff */
[----:B----4-:R-:W-:-:S03]  /*fb50*/  IADD3 R7, P4, PT, R30, R252, RZ ;  /* 0x000000fc1e077210 */ /* 0x010fc60007f9e0ff */
[----:B------:R-:W-:Y:S01]  /*fb60*/  STL [R1+0x7b8], R60 ;  /* 0x0007b83c01007387 */ /* 0x000fe20000100800 */
[----:B------:R-:W-:-:S03]  /*fb70*/  IMAD.X R32, R33, 0x1, R251, P3 ;  /* 0x0000000121207824 */ /* 0x000fc600018e06fb */
[----:B------:R0:W-:Y:S04]  /*fb80*/  STL [R1+0x7bc], R7 ;  /* 0x0007bc0701007387 */ /* 0x0001e80000100800 */
[----:B------:R1:W-:Y:S01]  /*fb90*/  STL [R1+0xa8], R42 ;  /* 0x0000a82a01007387 */ /* 0x0003e20000100800 */
[----:B0-----:R-:W-:-:S03]  /*fba0*/  IMAD.X R7, R31, 0x1, R251, P4 ;  /* 0x000000011f077824 */ /* 0x001fc600020e06fb */
[----:B-1----:R-:W2:Y:S04]  /*fbb0*/  LDL.LU.64 R42, [R1+0x108] ;  /* 0x00010800012a7983 */ /* 0x002ea80000300a00 */
[----:B------:R0:W-:Y:S01]  /*fbc0*/  STL [R1+0xb0], R32 ;  /* 0x0000b02001007387 */ /* 0x0001e20000100800 */
[----:B------:R-:W-:-:S03]  /*fbd0*/  IADD3 R61, P0, PT, R58, R252, RZ ;  /* 0x000000fc3a3d7210 */ /* 0x000fc60007f1e0ff */
[----:B0-----:R-:W3:Y:S04]  /*fbe0*/  LDL.LU.64 R32, [R1+0x110] ;  /* 0x0001100001207983 */ /* 0x001ee80000300a00 */
[----:B------:R0:W-:Y:S04]  /*fbf0*/  STL [R1+0x7a0], R7 ;  /* 0x0007a00701007387 */ /* 0x0001e80000100800 */
[----:B------:R-:W4:Y:S01]  /*fc00*/  LDL.LU.64 R30, [R1+0x118] ;  /* 0x00011800011e7983 */ /* 0x000f220000300a00 */
[----:B------:R-:W-:Y:S01]  /*fc10*/  IADD3 R60, P3, PT, R36, R252, RZ ;  /* 0x000000fc243c7210 */ /* 0x000fe20007f7e0ff */
[----:B------:R-:W-:-:S02]  /*fc20*/  IMAD.X R58, R59, 0x1, R251, P0 ;  /* 0x000000013b3a7824 */ /* 0x000fc400000e06fb */
[----:B------:R-:W-:Y:S01]  /*fc30*/  STL [R1+0x7c0], R61 ;  /* 0x0007c03d01007387 */ /* 0x000fe20000100800 */
[----:B0-----:R-:W-:-:S03]  /*fc40*/  IADD3 R7, P4, PT, R8, R252, RZ ;  /* 0x000000fc08077210 */ /* 0x001fc60007f9e0ff */
[----:B------:R-:W-:Y:S01]  /*fc50*/  STL [R1+0x7a8], R60 ;  /* 0x0007a83c01007387 */ /* 0x000fe20000100800 */
[----:B------:R-:W-:-:S03]  /*fc60*/  IMAD.X R36, R37, 0x1, R251, P3 ;  /* 0x0000000125247824 */ /* 0x000fc600018e06fb */
        /* <DEDUP_REMOVED lines=8> */
[----:B0-----:R-:W-:-:S02]  /*fcf0*/  IADD3 R7, P0, PT, R44, R252, RZ ;  /* 0x000000fc2c077210 */ /* 0x001fc40007f1e0ff */
[----:B------:R-:W-:-:S03]  /*fd00*/  IADD3 R61, P3, PT, R4, R252, RZ ;  /* 0x000000fc043d7210 */ /* 0x000fc60007f7e0ff */
[----:B------:R0:W-:Y:S02]  /*fd10*/  STL [R1+0x788], R7 ;  /* 0x0007880701007387 */ /* 0x0001e40000100800 */
[--C-:B------:R-:W-:Y:S01]  /*fd20*/  IMAD.X R4, R5, 0x1, R251.reuse, P3 ;  /* 0x0000000105047824 */ /* 0x100fe200018e06fb */
[----:B------:R-:W-:Y:S01]  /*fd30*/  IADD3 R60, P4, PT, R2, R252, RZ ;  /* 0x000000fc023c7210 */ /* 0x000fe20007f9e0ff */
[----:B------:R-:W-:Y:S01]  /*fd40*/  STL [R1+0x78c], R61 ;  /* 0x00078c3d01007387 */ /* 0x000fe20000100800 */
[----:B0-----:R-:W-:-:S03]  /*fd50*/  IMAD.X R7, R45, 0x1, R251, P0 ;  /* 0x000000012d077824 */ /* 0x001fc600000e06fb */
[----:B------:R-:W-:Y:S01]  /*fd60*/  STL [R1+0x790], R60 ;  /* 0x0007903c01007387 */ /* 0x000fe20000100800 */
[----:B------:R-:W-:-:S03]  /*fd70*/  IMAD.X R2, R3, 0x1, R251, P4 ;  /* 0x0000000103027824 */ /* 0x000fc600020e06fb */
[----:B------:R-:W-:Y:S04]  /*fd80*/  STL [R1+0xd8], R7 ;  /* 0x0000d80701007387 */ /* 0x000fe80000100800 */
[----:B------:R-:W4:Y:S04]  /*fd90*/  LDL.LU.64 R44, [R1+0x138] ;  /* 0x00013800012c7983 */ /* 0x000f280000300a00 */
[----:B------:R0:W-:Y:S04]  /*fda0*/  STL [R1+0xe0], R4 ;  /* 0x0000e00401007387 */ /* 0x0001e80000100800 */
[----:B0-----:R-:W4:Y:S04]  /*fdb0*/  LDL.LU.64 R4, [R1+0x140] ;  /* 0x0001400001047983 */ /* 0x001f280000300a00 */
[----:B------:R0:W-:Y:S04]  /*fdc0*/  STL [R1+0xe8], R2 ;  /* 0x0000e80201007387 */ /* 0x0001e80000100800 */
[----:B0-----:R-:W4:Y:S01]  /*fdd0*/  LDL.LU.64 R2, [R1+0x148] ;  /* 0x0001480001027983 */ /* 0x001f220000300a00 */
[----:B------:R-:W-:-:S02]  /*fde0*/  IADD3 R61, P0, PT, R34, R252, RZ ;  /* 0x000000fc223d7210 */ /* 0x000fc40007f1e0ff */
[----:B------:R-:W-:-:S03]  /*fdf0*/  IADD3 R60, P3, PT, R28, R252, RZ ;  /* 0x000000fc1c3c7210 */ /* 0x000fc60007f7e0ff */
[----:B------:R-:W-:Y:S01]  /*fe00*/  IMAD.X R34, R35, 0x1, R251, P0 ;  /* 0x0000000123227824 */ /* 0x000fe200000e06fb */
[----:B------:R-:W-:Y:S01]  /*fe10*/  STL [R1+0x794], R61 ;  /* 0x0007943d01007387 */ /* 0x000fe20000100800 */
[----:B------:R-:W-:-:S03]  /*fe20*/  IADD3 R7, P4, PT, R26, R252, RZ ;  /* 0x000000fc1a077210 */ /* 0x000fc60007f9e0ff */
        /* <DEDUP_REMOVED lines=40> */
[----:B------:R-:W-:-:S02]  /*100b0*/  IADD3 R61, P3, PT, R4, R252, RZ ;  /* 0x000000fc043d7210 */ /* 0x000fc40007f7e0ff */
[----:B0-----:R-:W-:-:S03]  /*100c0*/  IADD3 R7, P0, PT, R44, R252, RZ ;  /* 0x000000fc2c077210 */ /* 0x001fc60007f1e0ff */
[----:B------:R-:W-:Y:S02]  /*100d0*/  IMAD.X R4, R5, 0x1, R251, P3 ;  /* 0x0000000105047824 */ /* 0x000fe400018e06fb */
[----:B------:R0:W-:Y:S01]  /*100e0*/  STL [R1+0x764], R7 ;  /* 0x0007640701007387 */ /* 0x0001e20000100800 */
[----:B------:R-:W-:-:S03]  /*100f0*/  IADD3 R60, P4, PT, R2, R252, RZ ;  /* 0x000000fc023c7210 */ /* 0x000fc60007f9e0ff */
        /* <DEDUP_REMOVED lines=48> */
[----:B------:R-:W-:Y:S01]  /*10400*/  STL [R1+0x42c], R58 ;  /* 0x00042c3a01007387 */ /* 0x000fe20000100800 */
[----:B0-----:R-:W-:-:S03]  /*10410*/  IMAD.X R7, R9, 0x1, R251, P4 ;  /* 0x0000000109077824 */ /* 0x001fc600020e06fb */
[----:B------:R-:W4:Y:S04]  /*10420*/  LDL.LU.64 R8, [R1+0x1e0] ;  /* 0x0001e00001087983 */ /* 0x000f280000300a00 */
[----:B------:R0:W-:Y:S04]  /*10430*/  STL [R1+0x154], R36 ;  /* 0x0001542401007387 */ /* 0x0001e80000100800 */
[----:B------:R-:W4:Y:S04]  /*10440*/  LDL.LU.64 R62, [R1+0x1e8] ;  /* 0x0001e800013e7983 */ /* 0x000f280000300a00 */
[----:B------:R1:W-:Y:S01]  /*10450*/  STL [R1+0x178], R7 ;  /* 0x0001780701007387 */ /* 0x0003e20000100800 */
[----:B------:R-:W-:-:S03]  /*10460*/  IADD3 R59, P0, PT, R44, R252, RZ ;  /* 0x000000fc2c3b7210 */ /* 0x000fc60007f1e0ff */
[----:B0-----:R-:W4:Y:S02]  /*10470*/  LDL.LU.64 R36, [R1+0x1f0] ;  /* 0x0001f00001247983 */ /* 0x001f240000300a00 */
[----:B------:R-:W-:Y:S02]  /*10480*/  IMAD.X R45, R45, 0x1, R251, P0 ;  /* 0x000000012d2d7824 */ /* 0x000fe400000e06fb */
[----:B------:R-:W-:Y:S01]  /*10490*/  STL [R1+0x17c], R59 ;  /* 0x00017c3b01007387 */ /* 0x000fe20000100800 */
[----:B------:R-:W-:-:S05]  /*104a0*/  IADD3 R58, P3, PT, R4, R252, RZ ;  /* 0x000000fc043a7210 */ /* 0x000fca0007f7e0ff */
[----:B------:R-:W-:Y:S01]  /*104b0*/  STL [R1+0x180], R58 ;  /* 0x0001803a01007387 */ /* 0x000fe20000100800 */
[----:B------:R-:W-:Y:S01]  /*104c0*/  IMAD.X R44, R5, 0x1, R251, P3 ;  /* 0x00000001052c7824 */ /* 0x000fe200018e06fb */
[----:B-1----:R-:W-:-:S05]  /*104d0*/  IADD3 R7, P4, PT, R2, R252, RZ ;  /* 0x000000fc02077210 */ /* 0x002fca0007f9e0ff */
[----:B------:R0:W-:Y:S04]  /*104e0*/  STL [R1+0x184], R7 ;  /* 0x0001840701007387 */ /* 0x0001e80000100800 */
[----:B------:R1:W-:Y:S04]  /*104f0*/  STL [R1+0x114], R45 ;  /* 0x0001142d01007387 */ /* 0x0003e80000100800 */
[----:B------:R-:W4:Y:S01]  /*10500*/  LDL.LU.64 R4, [R1+0x1f8] ;  /* 0x0001f80001047983 */ /* 0x000f220000300a00 */
[----:B0-----:R-:W-:-:S03]  /*10510*/  IMAD.X R7, R3, 0x1, R251, P4 ;  /* 0x0000000103077824 */ /* 0x001fc600020e06fb */
[----:B------:R0:W-:Y:S04]  /*10520*/  STL [R1+0x138], R44 ;  /* 0x0001382c01007387 */ /* 0x0001e80000100800 */
[----:B------:R-:W4:Y:S04]  /*10530*/  LDL.LU.64 R2, [R1+0x200] ;  /* 0x0002000001027983 */ /* 0x000f280000300a00 */
[----:B------:R0:W-:Y:S04]  /*10540*/  STL [R1+0x13c], R7 ;  /* 0x00013c0701007387 */ /* 0x0001e80000100800 */
[----:B------:R-:W4:Y:S01]  /*10550*/  LDL.LU.64 R60, [R1+0x208] ;  /* 0x00020800013c7983 */ /* 0x000f220000300a00 */
[----:B-1----:R-:W-:-:S05]  /*10560*/  IADD3 R45, P0, PT, R34, R252, RZ ;  /* 0x000000fc222d7210 */ /* 0x002fca0007f1e0ff */
[----:B------:R-:W-:Y:S01]  /*10570*/  IMAD.X R34, R35, 0x1, R251, P0 ;  /* 0x0000000123227824 */ /* 0x000fe200000e06fb */
[----:B------:R-:W-:Y:S01]  /*10580*/  STL [R1+0x190], R45 ;  /* 0x0001902d01007387 */ /* 0x000fe20000100800 */
[-C--:B0-----:R-:W-:Y:S02]  /*10590*/  IADD3 R44, P3, PT, R28, R252.reuse, RZ ;  /* 0x000000fc1c2c7210 */ /* 0x081fe40007f7e0ff */
        /* <DEDUP_REMOVED lines=12> */
[----:B------:R-:W-:Y:S01]  /*10660*/  STL [R1+0x100], R45 ;  /* 0x0001002d01007387 */ /* 0x000fe20000100800 */
[----:B------:R-:W-:-:S03]  /*10670*/  IMAD.X R42, R43, 0x1, R251, P0 ;  /* 0x000000012b2a7824 */ /* 0x000fc600000e06fb */
[----:B------:R-:W2:Y:S01]  /*10680*/  LDL.LU.64 R58, [R1+0x228] ;  /* 0x00022800013a7983 */ /* 0x000ea20000300a00 */
[----:B---3--:R-:W-:-:S05]  /*10690*/  IADD3 R44, P3, PT, R32, R252, RZ ;  /* 0x000000fc202c7210 */ /* 0x008fca0007f7e0ff */
[----:B------:R0:W-:Y:S01]  /*106a0*/  STL [R1+0x104], R44 ;  /* 0x0001042c01007387 */ /* 0x0001e20000100800 */
[----:B----4-:R-:W-:-:S03]  /*106b0*/  IADD3 R7, P4, PT, R30, R252, RZ ;  /* 0x000000fc1e077210 */ /* 0x010fc60007f9e0ff */
[----:B0-----:R-:W3:Y:S04]  /*106c0*/  LDL.LU.64 R44, [R1+0x230] ;  /* 0x00023000012c7983 */ /* 0x001ee80000300a00 */
[----:B------:R0:W-:Y:S01]  /*106d0*/  STL [R1+0x110], R7 ;  /* 0x0001100701007387 */ /* 0x0001e20000100800 */
[--C-:B------:R-:W-:Y:S02]  /*106e0*/  IMAD.X R31, R31, 0x1, R251.reuse, P4 ;  /* 0x000000011f1f7824 */ /* 0x100fe400020e06fb */
[----:B0-----:R-:W-:Y:S02]  /*106f0*/  IMAD.X R7, R33, 0x1, R251, P3 ;  /* 0x0000000121077824 */ /* 0x001fe400018e06fb */
[----:B------:R-:W4:Y:S04]  /*10700*/  LDL.LU.64 R32, [R1+0x238] ;  /* 0x0002380001207983 */ /* 0x000f280000300a00 */
[----:B------:R-:W-:Y:S04]  /*10710*/  STL [R1+0xb8], R42 ;  /* 0x0000b82a01007387 */ /* 0x000fe80000100800 */
[----:B------:R0:W-:Y:S01]  /*10720*/  STL [R1+0xbc], R7 ;  /* 0x0000bc0701007387 */ /* 0x0001e20000100800 */
[----:B------:R-:W-:-:S03]  /*10730*/  IADD3 R30, P3, PT, R62, R252, RZ ;  /* 0x000000fc3e1e7210 */ /* 0x000fc60007f7e0ff */
[----:B------:R-:W-:Y:S01]  /*10740*/  STL [R1+0x78], R31 ;  /* 0x0000781f01007387 */ /* 0x000fe20000100800 */
[-C--:B0-----:R-:W-:Y:S02]  /*10750*/  IADD3 R7, P0, PT, R8, R252.reuse, RZ ;  /* 0x000000fc08077210 */ /* 0x081fe40007f1e0ff */
[----:B------:R-:W-:-:S03]  /*10760*/  IADD3 R42, P4, PT, R36, R252, RZ ;  /* 0x000000fc242a7210 */ /* 0x000fc60007f9e0ff */
[----:B------:R0:W-:Y:S04]  /*10770*/  STL [R1+0xc0], R7 ;  /* 0x0000c00701007387 */ /* 0x0001e80000100800 */
[----:B------:R1:W-:Y:S01]  /*10780*/  STL [R1+0xc4], R30 ;  /* 0x0000c41e01007387 */ /* 0x0003e20000100800 */
[--C-:B------:R-:W-:Y:S02]  /*10790*/  IMAD.X R62, R63, 0x1, R251.reuse, P3 ;  /* 0x000000013f3e7824 */ /* 0x100fe400018e06fb */
[--C-:B0-----:R-:W-:Y:S01]  /*107a0*/  IMAD.X R7, R9, 0x1, R251.reuse, P0 ;  /* 0x0000000109077824 */ /* 0x101fe200000e06fb */
[----:B-1----:R-:W4:Y:S04]  /*107b0*/  LDL.LU.64 R30, [R1+0x240] ;  /* 0x00024000011e7983 */ /* 0x002f280000300a00 */
[----:B------:R0:W-:Y:S04]  /*107c0*/  STL [R1+0xd0], R42 ;  /* 0x0000d02a01007387 */ /* 0x0001e80000100800 */
[----:B------:R-:W4:Y:S04]  /*107d0*/  LDL.LU.64 R8, [R1+0x248] ;  /* 0x0002480001087983 */ /* 0x000f280000300a00 */
[----:B------:R1:W-:Y:S04]  /*107e0*/  STL [R1+0x7c], R7 ;  /* 0x00007c0701007387 */ /* 0x0003e80000100800 */
[----:B0-----:R-:W4:Y:S01]  /*107f0*/  LDL.LU.64 R42, [R1+0x250] ;  /* 0x00025000012a7983 */ /* 0x001f220000300a00 */
[----:B-1----:R-:W-:Y:S01]  /*10800*/  IMAD.X R7, R37, 0x1, R251, P4 ;  /* 0x0000000125077824 */ /* 0x002fe200020e06fb */
[----:B------:R-:W-:-:S02]  /*10810*/  IADD3 R37, P0, PT, R4, R252, RZ ;  /* 0x000000fc04257210 */ /* 0x000fc40007f1e0ff */
[----:B------:R-:W-:Y:S04]  /*10820*/  STL [R1+0x80], R62 ;  /* 0x0000803e01007387 */ /* 0x000fe80000100800 */
[----:B------:R0:W-:Y:S01]  /*10830*/  STL [R1+0x84], R7 ;  /* 0x0000840701007387 */ /* 0x0001e20000100800 */
[-C--:B------:R-:W-:Y:S01]  /*10840*/  IADD3 R36, P3, PT, R2, R252.reuse, RZ ;  /* 0x000000fc02247210 */ /* 0x080fe20007f7e0ff */
[--C-:B------:R-:W-:Y:S02]  /*10850*/  IMAD.X R4, R5, 0x1, R251.reuse, P0 ;  /* 0x0000000105047824 */ /* 0x100fe400000e06fb */
[----:B------:R-:W-:Y:S02]  /*10860*/  STL [R1+0xd4], R37 ;  /* 0x0000d42501007387 */ /* 0x000fe40000100800 */
[--C-:B------:R-:W-:Y:S01]  /*10870*/  IMAD.X R2, R3, 0x1, R251.reuse, P3 ;  /* 0x0000000103027824 */ /* 0x100fe200018e06fb */
[-C--:B0-----:R-:W-:Y:S01]  /*10880*/  IADD3 R7, P4, PT, R60, R252.reuse, RZ ;  /* 0x000000fc3c077210 */ /* 0x081fe20007f9e0ff */
[----:B------:R0:W-:Y:S04]  /*10890*/  STL [R1+0xf8], R36 ;  /* 0x0000f82401007387 */ /* 0x0001e80000100800 */
[----:B------:R-:W-:Y:S04]  /*108a0*/  STL [R1+0xfc], R7 ;  /* 0x0000fc0701007387 */ /* 0x000fe80000100800 */
[----:B0-----:R-:W4:Y:S04]  /*108b0*/  LDL.LU.64 R36, [R1+0x258] ;  /* 0x0002580001247983 */ /* 0x001f280000300a00 */
[----:B------:R0:W-:Y:S04]  /*108c0*/  STL [R1+0x90], R4 ;  /* 0x0000900401007387 */ /* 0x0001e80000100800 */
[----:B0-----:R-:W4:Y:S04]  /*108d0*/  LDL.LU.64 R4, [R1+0x260] ;  /* 0x0002600001047983 */ /* 0x001f280000300a00 */
[----:B------:R0:W-:Y:S04]  /*108e0*/  STL [R1+0x94], R2 ;  /* 0x0000940201007387 */ /* 0x0001e80000100800 */
[----:B0-----:R-:W4:Y:S01]  /*108f0*/  LDL.LU.64 R2, [R1+0x268] ;  /* 0x0002680001027983 */ /* 0x001f220000300a00 */
[----:B------:R-:W-:Y:S01]  /*10900*/  IMAD.X R60, R61, 0x1, R251, P4 ;  /* 0x000000013d3c7824 */ /* 0x000fe200020e06fb */
[----:B------:R-:W-:-:S04]  /*10910*/  IADD3 R7, P0, PT, R34, R252, RZ ;  /* 0x000000fc22077210 */ /* 0x000fc80007f1e0ff */
[----:B------:R-:W-:Y:S04]  /*10920*/  STL [R1+0x2c], R60 ;  /* 0x00002c3c01007387 */ /* 0x000fe80000100800 */
[----:B------:R0:W-:Y:S01]  /*10930*/  STL [R1+0x44], R7 ;  /* 0x0000440701007387 */ /* 0x0001e20000100800 */
[-C--:B------:R-:W-:Y:S01]  /*10940*/  IADD3 R61, P3, PT, R28, R252.reuse, RZ ;  /* 0x000000fc1c3d7210 */ /* 0x080fe20007f7e0ff */
[----:B0-----:R-:W-:Y:S01]  /*10950*/  IMAD.X R7, R35, 0x1, R251, P0 ;  /* 0x0000000123077824 */ /* 0x001fe200000e06fb */
[----:B------:R-:W-:-:S03]  /*10960*/  IADD3 R60, P4, PT, R26, R252, RZ ;  /* 0x000000fc1a3c7210 */ /* 0x000fc60007f9e0ff */
[----:B------:R-:W-:Y:S01]  /*10970*/  STL [R1+0x50], R61 ;  /* 0x0000503d01007387 */ /* 0x000fe20000100800 */
[----:B------:R-:W-:-:S03]  /*10980*/  IMAD.X R245, R29, 0x1, R251, P3 ;  /* 0x000000011df57824 */ /* 0x000fc600018e06fb */
[----:B------:R-:W-:Y:S04]  /*10990*/  STL [R1+0x54], R60 ;  /* 0x0000543c01007387 */ /* 0x000fe80000100800 */
[----:B------:R3:W-:Y:S01]  /*109a0*/  STL [R1+0x30], R7 ;  /* 0x0000300701007387 */ /* 0x0007e20000100800 */
[----:B------:R-:W-:-:S03]  /*109b0*/  IMAD.X R246, R27, 0x1, R251, P4 ;  /* 0x000000011bf67824 */ /* 0x000fc600020e06fb */
[----:B------:R-:W4:Y:S01]  /*109c0*/  LDL.LU.64 R34, [R1+0x270] ;  /* 0x0002700001227983 */ /* 0x000f220000300a00 */
[----:B--2---:R-:W-:-:S05]  /*109d0*/  IADD3 R26, P0, PT, R58, R252, RZ ;  /* 0x000000fc3a1a7210 */ /* 0x004fca0007f1e0ff */
[----:B------:R0:W-:Y:S04]  /*109e0*/  STL [R1+0x34], R26 ;  /* 0x0000341a01007387 */ /* 0x0001e80000100800 */
[----:B------:R-:W2:Y:S01]  /*109f0*/  LDL.LU.64 R28, [R1+0x278] ;  /* 0x00027800011c7983 */ /* 0x000ea20000300a00 */
[----:B---3--:R-:W-:-:S05]  /*10a00*/  IADD3 R7, P3, PT, R44, R252, RZ ;  /* 0x000000fc2c077210 */ /* 0x008fca0007f7e0ff */
[----:B------:R4:W-:Y:S01]  /*10a10*/  STL [R1+0x38], R7 ;  /* 0x0000380701007387 */ /* 0x0009e20000100800 */
[----:B------:R-:W-:-:S03]  /*10a20*/  IMAD.X R247, R59, 0x1, R251, P0 ;  /* 0x000000013bf77824 */ /* 0x000fc600000e06fb */
[----:B0-----:R-:W3:Y:S01]  /*10a30*/  LDL.LU.64 R26, [R1+0x280] ;  /* 0x00028000011a7983 */ /* 0x001ee20000300a00 */
[----:B------:R-:W-:Y:S01]  /*10a40*/  IMAD.X R248, R45, 0x1, R251, P3 ;  /* 0x000000012df87824 */ /* 0x000fe200018e06fb */
[----:B----4-:R-:W-:-:S05]  /*10a50*/  IADD3 R7, P4, PT, R32, R252, RZ ;  /* 0x000000fc20077210 */ /* 0x010fca0007f9e0ff */
[----:B------:R0:W-:Y:S01]  /*10a60*/  STL [R1+0x3c], R7 ;  /* 0x00003c0701007387 */ /* 0x0001e20000100800 */
[----:B------:R-:W-:-:S05]  /*10a70*/  IMAD.X R249, R33, 0x1, R251, P4 ;  /* 0x0000000121f97824 */ /* 0x000fca00020e06fb */
[----:B------:R-:W-:Y:S01]  /*10a80*/  STL [R1+0x10f8], R249 ;  /* 0x0010f8f901007387 */ /* 0x000fe20000100800 */
[-C--:B0-----:R-:W-:Y:S02]  /*10a90*/  IADD3 R7, P0, PT, R30, R252.reuse, RZ ;  /* 0x000000fc1e077210 */ /* 0x081fe40007f1e0ff */
[----:B------:R-:W-:-:S03]  /*10aa0*/  IADD3 R32, P3, PT, R8, R252, RZ ;  /* 0x000000fc08207210 */ /* 0x000fc60007f7e0ff */
[----:B------:R0:W-:Y:S04]  /*10ab0*/  STL [R1+0x40], R7 ;  /* 0x0000400701007387 */ /* 0x0001e80000100800 */
[----:B------:R1:W-:Y:S01]  /*10ac0*/  STL [R1+0x4], R32 ;  /* 0x0000042001007387 */ /* 0x0003e20000100800 */
[----:B------:R-:W-:Y:S01]  /*10ad0*/  IADD3 R44, P4, PT, R42, R252, RZ ;  /* 0x000000fc2a2c7210 */ /* 0x000fe20007f9e0ff */
[----:B0-----:R-:W-:-:S04]  /*10ae0*/  IMAD.X R7, R31, 0x1, R251, P0 ;  /* 0x000000011f077824 */ /* 0x001fc800000e06fb */
[--C-:B------:R-:W-:Y:S01]  /*10af0*/  IMAD.X R223, R43, 0x1, R251.reuse, P4 ;  /* 0x000000012bdf7824 */ /* 0x100fe200020e06fb */
[----:B-1----:R-:W4:Y:S04]  /*10b00*/  LDL.LU.64 R32, [R1+0x288] ;  /* 0x0002880001207983 */ /* 0x002f280000300a00 */
[----:B------:R0:W-:Y:S01]  /*10b10*/  STL [R1+0x28], R44 ;  /* 0x0000282c01007387 */ /* 0x0001e20000100800 */
[----:B------:R-:W-:-:S03]  /*10b20*/  IMAD.X R222, R9, 0x1, R251, P3 ;  /* 0x0000000109de7824 */ /* 0x000fc600018e06fb */
[----:B------:R-:W4:Y:S04]  /*10b30*/  LDL.LU.64 R30, [R1+0x290] ;  /* 0x00029000011e7983 */ /* 0x000f280000300a00 */
[----:B------:R1:W-:Y:S04]  /*10b40*/  STL [R1], R7 ;  /* 0x0000000701007387 */ /* 0x0003e80000100800 */
[----:B------:R-:W4:Y:S04]  /*10b50*/  LDL.LU.64 R8, [R1+0x298] ;  /* 0x0002980001087983 */ /* 0x000f280000300a00 */
[----:B------:R-:W-:Y:S04]  /*10b60*/  STL [R1+0x1108], R223 ;  /* 0x001108df01007387 */ /* 0x000fe80000100800 */
[----:B------:R-:W4:Y:S04]  /*10b70*/  LDL.LU.64 R58, [R1+0x2a0] ;  /* 0x0002a000013a7983 */ /* 0x000f280000300a00 */
[----:B------:R-:W4:Y:S01]  /*10b80*/  LDL.LU.64 R42, [R1+0x2a8] ;  /* 0x0002a800012a7983 */ /* 0x000f220000300a00 */
[----:B------:R-:W-:-:S05]  /*10b90*/  IADD3 R225, P3, PT, R4, R252, RZ ;  /* 0x000000fc04e17210 */ /* 0x000fca0007f7e0ff */
[----:B------:R-:W-:Y:S02]  /*10ba0*/  IMAD.X R217, R5, 0x1, R251, P3 ;  /* 0x0000000105d97824 */ /* 0x000fe400018e06fb */
[----:B------:R-:W4:Y:S01]  /*10bb0*/  LDL.LU.64 R4, [R1+0x2b0] ;  /* 0x0002b00001047983 */ /* 0x000f220000300a00 */
[----:B------:R-:W-:-:S05]  /*10bc0*/  IADD3 R226, P4, PT, R2, R252, RZ ;  /* 0x000000fc02e27210 */ /* 0x000fca0007f9e0ff */
[----:B------:R-:W-:Y:S02]  /*10bd0*/  IMAD.X R218, R3, 0x1, R251, P4 ;  /* 0x0000000103da7824 */ /* 0x000fe400020e06fb */
[----:B------:R-:W4:Y:S04]  /*10be0*/  LDL.LU.64 R2, [R1+0x2b8] ;  /* 0x0002b80001027983 */ /* 0x000f280000300a00 */
[----:B0-----:R-:W4:Y:S01]  /*10bf0*/  LDL.LU.64 R44, [R1+0x2c0] ;  /* 0x0002c000012c7983 */ /* 0x001f220000300a00 */
[----:B------:R-:W-:-:S05]  /*10c00*/  IADD3 R224, P0, PT, R36, R252, RZ ;  /* 0x000000fc24e07210 */ /* 0x000fca0007f1e0ff */
[----:B------:R-:W-:Y:S02]  /*10c10*/  IMAD.X R216, R37, 0x1, R251, P0 ;  /* 0x0000000125d87824 */ /* 0x000fe400000e06fb */
[----:B------:R-:W4:Y:S01]  /*10c20*/  LDL.LU.64 R36, [R1+0x2c8] ;  /* 0x0002c80001247983 */ /* 0x000f220000300a00 */
[----:B------:R-:W-:-:S05]  /*10c30*/  IADD3 R227, P0, PT, R34, R252, RZ ;  /* 0x000000fc22e37210 */ /* 0x000fca0007f1e0ff */
[----:B------:R-:W-:Y:S01]  /*10c40*/  IMAD.X R219, R35, 0x1, R251, P0 ;  /* 0x0000000123db7824 */ /* 0x000fe200000e06fb */
[----:B--2---:R-:W-:-:S05]  /*10c50*/  IADD3 R243, P3, PT, R28, R252, RZ ;  /* 0x000000fc1cf37210 */ /* 0x004fca0007f7e0ff */
[----:B------:R-:W-:Y:S01]  /*10c60*/  IMAD.X R220, R29, 0x1, R251, P3 ;  /* 0x000000011ddc7824 */ /* 0x000fe200018e06fb */
[----:B------:R-:W-:Y:S01]  /*10c70*/  STL [R1+0x110c], R243 ;  /* 0x00110cf301007387 */ /* 0x000fe20000100800 */
[----:B---3--:R-:W-:-:S05]  /*10c80*/  IADD3 R244, P4, PT, R26, R252, RZ ;  /* 0x000000fc1af47210 */ /* 0x008fca0007f9e0ff */
[----:B------:R-:W-:Y:S01]  /*10c90*/  STL [R1+0x1118], R244 ;  /* 0x001118f401007387 */ /* 0x000fe20000100800 */
[----:B------:R-:W-:-:S03]  /*10ca0*/  IMAD.X R221, R27, 0x1, R251, P4 ;  /* 0x000000011bdd7824 */ /* 0x000fc600020e06fb */
[----:B------:R-:W2:Y:S04]  /*10cb0*/  LDL.LU.64 R34, [R1+0x2d0] ;  /* 0x0002d00001227983 */ /* 0x000ea80000300a00 */
[----:B------:R-:W3:Y:S04]  /*10cc0*/  LDL.LU.64 R28, [R1+0x2d8] ;  /* 0x0002d800011c7983 */ /* 0x000ee80000300a00 */
[----:B------:R-:W3:Y:S04]  /*10cd0*/  LDL.LU.64 R26, [R1+0x2e0] ;  /* 0x0002e000011a7983 */ /* 0x000ee80000300a00 */
[----:B------:R-:W-:Y:S01]  /*10ce0*/  STL.64 [R1+0x1110], R220 ;  /* 0x001110dc01007387 */ /* 0x000fe20000100a00 */
[----:B----4-:R-:W-:-:S02]  /*10cf0*/  IADD3 R213, P0, PT, R32, R252, RZ ;  /* 0x000000fc20d57210 */ /* 0x010fc40007f1e0ff */
[----:B------:R-:W-:-:S03]  /*10d00*/  IADD3 R214, P3, PT, R30, R252, RZ ;  /* 0x000000fc1ed67210 */ /* 0x000fc60007f7e0ff */
[--C-:B------:R-:W-:Y:S02]  /*10d10*/  IMAD.X R205, R33, 0x1, R251.reuse, P0 ;  /* 0x0000000121cd7824 */ /* 0x100fe400000e06fb */
[--C-:B------:R-:W-:Y:S01]  /*10d20*/  IMAD.X R206, R31, 0x1, R251.reuse, P3 ;  /* 0x000000011fce7824 */ /* 0x100fe200018e06fb */
[-C--:B------:R-:W-:Y:S01]  /*10d30*/  IADD3 R215, P4, PT, R8, R252.reuse, RZ ;  /* 0x000000fc08d77210 */ /* 0x080fe20007f9e0ff */
[----:B------:R-:W-:Y:S04]  /*10d40*/  STL [R1+0x1128], R214 ;  /* 0x001128d601007387 */ /* 0x000fe80000100800 */
[----:B------:R-:W-:Y:S01]  /*10d50*/  IMAD.X R199, R9, 0x1, R251, P4 ;  /* 0x0000000109c77824 */ /* 0x000fe200020e06fb */
[-C--:B------:R-:W-:Y:S01]  /*10d60*/  IADD3 R207, P0, PT, R58, R252.reuse, RZ ;  /* 0x000000fc3acf7210 */ /* 0x080fe20007f1e0ff */
[----:B------:R-:W-:Y:S01]  /*10d70*/  STL [R1+0x112c], R206 ;  /* 0x00112cce01007387 */ /* 0x000fe20000100800 */
[----:B------:R-:W-:-:S03]  /*10d80*/  IADD3 R208, P3, PT, R42, R252, RZ ;  /* 0x000000fc2ad07210 */ /* 0x000fc60007f7e0ff */
[----:B------:R-:W4:Y:S01]  /*10d90*/  LDL.LU.64 R32, [R1+0x2e8] ;  /* 0x0002e80001207983 */ /* 0x000f220000300a00 */
[----:B------:R-:W-:-:S03]  /*10da0*/  IMAD.X R200, R59, 0x1, R251, P0 ;  /* 0x000000013bc87824 */ /* 0x000fc600000e06fb */
[----:B------:R-:W4:Y:S01]  /*10db0*/  LDL.LU.64 R30, [R1+0x2f0] ;  /* 0x0002f000011e7983 */ /* 0x000f220000300a00 */
[----:B------:R-:W-:-:S03]  /*10dc0*/  IMAD.X R201, R43, 0x1, R251, P3 ;  /* 0x000000012bc97824 */ /* 0x000fc600018e06fb */
[----:B------:R-:W4:Y:S01]  /*10dd0*/  LDL.LU.64 R8, [R1+0x2f8] ;  /* 0x0002f80001087983 */ /* 0x000f220000300a00 */
[----:B------:R-:W-:-:S05]  /*10de0*/  IADD3 R209, P4, PT, R4, R252, RZ ;  /* 0x000000fc04d17210 */ /* 0x000fca0007f9e0ff */
[----:B------:R-:W-:Y:S02]  /*10df0*/  IMAD.X R202, R5, 0x1, R251, P4 ;  /* 0x0000000105ca7824 */ /* 0x000fe400020e06fb */
[----:B------:R-:W4:Y:S01]  /*10e00*/  LDL.LU.64 R4, [R1+0x300] ;  /* 0x0003000001047983 */ /* 0x000f220000300a00 */
[-C--:B------:R-:W-:Y:S02]  /*10e10*/  IADD3 R210, P0, PT, R2, R252.reuse, RZ ;  /* 0x000000fc02d27210 */ /* 0x080fe40007f1e0ff */
[----:B------:R-:W-:-:S03]  /*10e20*/  IADD3 R211, P3, PT, R44, R252, RZ ;  /* 0x000000fc2cd37210 */ /* 0x000fc60007f7e0ff */
[----:B------:R-:W-:Y:S01]  /*10e30*/  STL [R1+0x1140], R210 ;  /* 0x001140d201007387 */ /* 0x000fe20000100800 */
[----:B------:R-:W-:-:S03]  /*10e40*/  IMAD.X R203, R3, 0x1, R251, P0 ;  /* 0x0000000103cb7824 */ /* 0x000fc600000e06fb */
[----:B------:R-:W-:Y:S04]  /*10e50*/  STL [R1+0x1130], R211 ;  /* 0x001130d301007387 */ /* 0x000fe80000100800 */
[----:B------:R-:W4:Y:S04]  /*10e60*/  LDL.LU.64 R42, [R1+0x308] ;  /* 0x00030800012a7983 */ /* 0x000f280000300a00 */
[----:B------:R-:W4:Y:S01]  /*10e70*/  LDL.LU.64 R2, [R1+0x310] ;  /* 0x0003100001027983 */ /* 0x000f220000300a00 */
[----:B------:R-:W-:Y:S01]  /*10e80*/  IADD3 R212, P4, PT, R36, R252, RZ ;  /* 0x000000fc24d47210 */ /* 0x000fe20007f9e0ff */
[----:B------:R-:W-:-:S04]  /*10e90*/  IMAD.X R204, R45, 0x1, R251, P3 ;  /* 0x000000012dcc7824 */ /* 0x000fc800018e06fb */
[----:B------:R-:W-:Y:S01]  /*10ea0*/  IMAD.X R190, R37, 0x1, R251, P4 ;  /* 0x0000000125be7824 */ /* 0x000fe200020e06fb */
[----:B------:R-:W-:Y:S04]  /*10eb0*/  STL [R1+0x1144], R203 ;  /* 0x001144cb01007387 */ /* 0x000fe80000100800 */
[----:B------:R-:W-:Y:S01]  /*10ec0*/  STL [R1+0x1148], R204 ;  /* 0x001148cc01007387 */ /* 0x000fe20000100800 */
[-C--:B--2---:R-:W-:Y:S02]  /*10ed0*/  IADD3 R196, P0, PT, R34, R252.reuse, RZ ;  /* 0x000000fc22c47210 */ /* 0x084fe40007f1e0ff */
[----:B---3--:R-:W-:-:S03]  /*10ee0*/  IADD3 R197, P3, PT, R28, R252, RZ ;  /* 0x000000fc1cc57210 */ /* 0x008fc60007f7e0ff */
[--C-:B------:R-:W-:Y:S01]  /*10ef0*/  IMAD.X R191, R35, 0x1, R251.reuse, P0 ;  /* 0x0000000123bf7824 */ /* 0x100fe200000e06fb */
[----:B------:R-:W-:Y:S01]  /*10f00*/  IADD3 R198, P4, PT, R26, R252, RZ ;  /* 0x000000fc1ac67210 */ /* 0x000fe20007f9e0ff */
[----:B------:R-:W-:Y:S01]  /*10f10*/  STL [R1+0x114c], R196 ;  /* 0x00114cc401007387 */ /* 0x000fe20000100800 */
[----:B------:R-:W-:-:S03]  /*10f20*/  IMAD.X R170, R29, 0x1, R251, P3 ;  /* 0x000000011daa7824 */ /* 0x000fc600018e06fb */
[----:B------:R-:W-:Y:S01]  /*10f30*/  IMAD.X R171, R27, 0x1, R251, P4 ;  /* 0x000000011bab7824 */ /* 0x000fe200020e06fb */
[----:B------:R-:W-:Y:S04]  /*10f40*/  STL [R1+0x1150], R191 ;  /* 0x001150bf01007387 */ /* 0x000fe80000100800 */
[----:B------:R-:W2:Y:S04]  /*10f50*/  LDL.LU.64 R36, [R1+0x318] ;  /* 0x0003180001247983 */ /* 0x000ea80000300a00 */
[----:B------:R-:W3:Y:S04]  /*10f60*/  LDL.LU.64 R28, [R1+0x320] ;  /* 0x00032000011c7983 */ /* 0x000ee80000300a00 */
[----:B------:R-:W3:Y:S01]  /*10f70*/  LDL.LU.64 R26, [R1+0x328] ;  /* 0x00032800011a7983 */ /* 0x000ee20000300a00 */
[----:B----4-:R-:W-:-:S02]  /*10f80*/  IADD3 R192, P0, PT, R32, R252, RZ ;  /* 0x000000fc20c07210 */ /* 0x010fc40007f1e0ff */
[----:B------:R-:W-:-:S03]  /*10f90*/  IADD3 R194, P4, PT, R8, R252, RZ ;  /* 0x000000fc08c27210 */ /* 0x000fc60007f9e0ff */
[--C-:B------:R-:W-:Y:S01]  /*10fa0*/  IMAD.X R172, R33, 0x1, R251.reuse, P0 ;  /* 0x0000000121ac7824 */ /* 0x100fe200000e06fb */
[-C--:B------:R-:W-:Y:S01]  /*10fb0*/  IADD3 R193, P3, PT, R30, R252.reuse, RZ ;  /* 0x000000fc1ec17210 */ /* 0x080fe20007f7e0ff */
[----:B------:R-:W-:Y:S01]  /*10fc0*/  IMAD.X R186, R9, 0x1, R251, P4 ;  /* 0x0000000109ba7824 */ /* 0x000fe200020e06fb */
[----:B------:R-:W-:Y:S04]  /*10fd0*/  STL [R1+0x1154], R194 ;  /* 0x001154c201007387 */ /* 0x000fe80000100800 */
[----:B------:R-:W4:Y:S04]  /*10fe0*/  LDL.LU.64 R58, [R1+0x330] ;  /* 0x00033000013a7983 */ /* 0x000f280000300a00 */
[----:B------:R-:W4:Y:S01]  /*10ff0*/  LDL.LU.64 R34, [R1+0x338] ;  /* 0x0003380001227983 */ /* 0x000f220000300a00 */
[----:B------:R-:W-:-:S03]  /*11000*/  IADD3 R195, P0, PT, R4, R252, RZ ;  /* 0x000000fc04c37210 */ /* 0x000fc60007f1e0ff */
[----:B------:R-:W4:Y:S01]  /*11010*/  LDL.LU.64 R8, [R1+0x340] ;  /* 0x0003400001087983 */ /* 0x000f220000300a00 */
[----:B------:R-:W-:-:S03]  /*11020*/  IMAD.X R173, R31, 0x1, R251, P3 ;  /* 0x000000011fad7824 */ /* 0x000fc600018e06fb */
[----:B------:R-:W-:Y:S04]  /*11030*/  STL [R1+0x1158], R186 ;  /* 0x001158ba01007387 */ /* 0x000fe80000100800 */
[----:B------:R-:W-:Y:S01]  /*11040*/  STL [R1+0x115c], R195 ;  /* 0x00115cc301007387 */ /* 0x000fe20000100800 */
[----:B------:R-:W-:Y:S01]  /*11050*/  IMAD.X R187, R5, 0x1, R251, P0 ;  /* 0x0000000105bb7824 */ /* 0x000fe200000e06fb */
[----:B------:R-:W-:-:S05]  /*11060*/  IADD3 R189, P4, PT, R2, R252, RZ ;  /* 0x000000fc02bd7210 */ /* 0x000fca0007f9e0ff */
[----:B------:R-:W-:Y:S04]  /*11070*/  STL [R1+0x1160], R189 ;  /* 0x001160bd01007387 */ /* 0x000fe80000100800 */
[----:B------:R-:W4:Y:S04]  /*11080*/  LDL.LU.64 R32, [R1+0x348] ;  /* 0x0003480001207983 */ /* 0x000f280000300a00 */
[----:B------:R-:W4:Y:S04]  /*11090*/  LDL.LU.64 R30, [R1+0x350] ;  /* 0x00035000011e7983 */ /* 0x000f280000300a00 */
[----:B------:R-:W4:Y:S01]  /*110a0*/  LDL.LU.64 R4, [R1+0x358] ;  /* 0x0003580001047983 */ /* 0x000f220000300a00 */
[----:B------:R-:W-:-:S03]  /*110b0*/  IMAD.X R153, R3, 0x1, R251, P4 ;  /* 0x0000000103997824 */ /* 0x000fc600020e06fb */
[----:B------:R-:W-:Y:S04]  /*110c0*/  STL [R1+0x1164], R187 ;  /* 0x001164bb01007387 */ /* 0x000fe80000100800 */
[----:B------:R-:W4:Y:S01]  /*110d0*/  LDL.LU.64 R2, [R1+0x360] ;  /* 0x0003600001027983 */ /* 0x000f220000300a00 */
[----:B------:R-:W-:-:S03]  /*110e0*/  IADD3 R188, P3, PT, R42, R252, RZ ;  /* 0x000000fc2abc7210 */ /* 0x000fc60007f7e0ff */
[----:B------:R-:W4:Y:S02]  /*110f0*/  LDL.LU.64 R44, [R1+0x368] ;  /* 0x00036800012c7983 */ /* 0x000f240000300a00 */
[----:B------:R-:W-:Y:S02]  /*11100*/  IMAD.X R152, R43, 0x1, R251, P3 ;  /* 0x000000012b987824 */ /* 0x000fe400018e06fb */
[----:B------:R-:W4:Y:S04]  /*11110*/  LDL.LU.64 R42, [R1+0x370] ;  /* 0x00037000012a7983 */ /* 0x000f280000300a00 */
[----:B------:R-:W-:Y:S01]  /*11120*/  STL [R1+0x1168], R153 ;  /* 0x0011689901007387 */ /* 0x000fe20000100800 */
[-C--:B--2---:R-:W-:Y:S02]  /*11130*/  IADD3 R154, P0, PT, R36, R252.reuse, RZ ;  /* 0x000000fc249a7210 */ /* 0x084fe40007f1e0ff */
[----:B---3--:R-:W-:-:S03]  /*11140*/  IADD3 R155, P3, PT, R28, R252, RZ ;  /* 0x000000fc1c9b7210 */ /* 0x008fc60007f7e0ff */
[--C-:B------:R-:W-:Y:S02]  /*11150*/  IMAD.X R124, R37, 0x1, R251.reuse, P0 ;  /* 0x00000001257c7824 */ /* 0x100fe400000e06fb */
[----:B------:R-:W2:Y:S01]  /*11160*/  LDL.LU.64 R36, [R1+0x378] ;  /* 0x0003780001247983 */ /* 0x000ea20000300a00 */
[-C--:B------:R-:W-:Y:S01]  /*11170*/  IADD3 R166, P4, PT, R26, R252.reuse, RZ ;  /* 0x000000fc1aa67210 */ /* 0x080fe20007f9e0ff */
[--C-:B------:R-:W-:Y:S02]  /*11180*/  IMAD.X R125, R29, 0x1, R251.reuse, P3 ;  /* 0x000000011d7d7824 */ /* 0x100fe400018e06fb */
[----:B------:R-:W3:Y:S02]  /*11190*/  LDL.LU.64 R28, [R1+0x380] ;  /* 0x00038000011c7983 */ /* 0x000ee40000300a00 */
[----:B------:R-:W-:Y:S02]  /*111a0*/  IMAD.X R126, R27, 0x1, R251, P4 ;  /* 0x000000011b7e7824 */ /* 0x000fe400020e06fb */
[----:B------:R-:W3:Y:S01]  /*111b0*/  LDL.LU.64 R26, [R1+0x388] ;  /* 0x00038800011a7983 */ /* 0x000ee20000300a00 */
[----:B----4-:R-:W-:-:S02]  /*111c0*/  IADD3 R167, P0, PT, R58, R252, RZ ;  /* 0x000000fc3aa77210 */ /* 0x010fc40007f1e0ff */
[-C--:B------:R-:W-:Y:S02]  /*111d0*/  IADD3 R168, P3, PT, R34, R252.reuse, RZ ;  /* 0x000000fc22a87210 */ /* 0x080fe40007f7e0ff */
[----:B------:R-:W-:-:S03]  /*111e0*/  IADD3 R169, P4, PT, R8, R252, RZ ;  /* 0x000000fc08a97210 */ /* 0x000fc60007f9e0ff */
[--C-:B------:R-:W-:Y:S01]  /*111f0*/  IMAD.X R130, R35, 0x1, R251.reuse, P3 ;  /* 0x0000000123827824 */ /* 0x100fe200018e06fb */
[----:B------:R-:W-:Y:S01]  /*11200*/  STL [R1+0x116c], R168 ;  /* 0x00116ca801007387 */ /* 0x000fe20000100800 */
[--C-:B------:R-:W-:Y:S02]  /*11210*/  IMAD.X R127, R59, 0x1, R251.reuse, P0 ;  /* 0x000000013b7f7824 */ /* 0x100fe400000e06fb */
[----:B------:R-:W-:Y:S01]  /*11220*/  IMAD.X R131, R9, 0x1, R251, P4 ;  /* 0x0000000109837824 */ /* 0x000fe200020e06fb */
[----:B------:R-:W-:Y:S04]  /*11230*/  STL [R1+0x1178], R169 ;  /* 0x001178a901007387 */ /* 0x000fe80000100800 */
[----:B------:R-:W4:Y:S04]  /*11240*/  LDL.LU.64 R8, [R1+0x390] ;  /* 0x0003900001087983 */ /* 0x000f280000300a00 */
[----:B------:R-:W4:Y:S04]  /*11250*/  LDL.LU.64 R34, [R1+0x398] ;  /* 0x0003980001227983 */ /* 0x000f280000300a00 */
[----:B------:R-:W-:Y:S01]  /*11260*/  STL.64 [R1+0x1170], R130 ;  /* 0x0011708201007387 */ /* 0x000fe20000100a00 */
[----:B------:R-:W-:-:S02]  /*11270*/  IADD3 R121, P0, PT, R32, R252, RZ ;  /* 0x000000fc20797210 */ /* 0x000fc40007f1e0ff */
[----:B------:R-:W-:-:S03]  /*11280*/  IADD3 R122, P3, PT, R30, R252, RZ ;  /* 0x000000fc1e7a7210 */ /* 0x000fc60007f7e0ff */
[--C-:B------:R-:W-:Y:S01]  /*11290*/  IMAD.X R101, R33, 0x1, R251.reuse, P0 ;  /* 0x0000000121657824 */ /* 0x100fe200000e06fb */
[-C--:B------:R-:W-:Y:S01]  /*112a0*/  IADD3 R123, P4, PT, R4, R252.reuse, RZ ;  /* 0x000000fc047b7210 */ /* 0x080fe20007f9e0ff */
[--C-:B------:R-:W-:Y:S01]  /*112b0*/  IMAD.X R102, R31, 0x1, R251.reuse, P3 ;  /* 0x000000011f667824 */ /* 0x100fe200018e06fb */
[----:B------:R-:W-:Y:S04]  /*112c0*/  STL [R1+0x117c], R122 ;  /* 0x00117c7a01007387 */ /* 0x000fe80000100800 */
[----:B------:R-:W4:Y:S01]  /*112d0*/  LDL.LU.64 R32, [R1+0x3a0] ;  /* 0x0003a00001207983 */ /* 0x000f220000300a00 */
[--C-:B------:R-:W-:Y:S01]  /*112e0*/  IMAD.X R95, R5, 0x1, R251.reuse, P4 ;  /* 0x00000001055f7824 */ /* 0x100fe200020e06fb */
[----:B------:R-:W-:Y:S02]  /*112f0*/  IADD3 R103, P0, PT, R2, R252, RZ ;  /* 0x000000fc02677210 */ /* 0x000fe40007f1e0ff */
[----:B------:R-:W-:Y:S04]  /*11300*/  STL [R1+0x1180], R102 ;  /* 0x0011806601007387 */ /* 0x000fe80000100800 */
[----:B------:R-:W4:Y:S04]  /*11310*/  LDL.LU.64 R30, [R1+0x3a8] ;  /* 0x0003a800011e7983 */ /* 0x000f280000300a00 */
[----:B------:R-:W4:Y:S01]  /*11320*/  LDL.LU.64 R4, [R1+0x3b0] ;  /* 0x0003b00001047983 */ /* 0x000f220000300a00 */
[----:B------:R-:W-:-:S03]  /*11330*/  IMAD.X R96, R3, 0x1, R251, P0 ;  /* 0x0000000103607824 */ /* 0x000fc600000e06fb */
[----:B------:R-:W4:Y:S01]  /*11340*/  LDL.LU.64 R2, [R1+0x3b8] ;  /* 0x0003b80001027983 */ /* 0x000f220000300a00 */
[-C--:B------:R-:W-:Y:S02]  /*11350*/  IADD3 R116, P3, PT, R44, R252.reuse, RZ ;  /* 0x000000fc2c747210 */ /* 0x080fe40007f7e0ff */
[----:B------:R-:W-:-:S03]  /*11360*/  IADD3 R117, P4, PT, R42, R252, RZ ;  /* 0x000000fc2a757210 */ /* 0x000fc60007f9e0ff */
[--C-:B------:R-:W-:Y:S02]  /*11370*/  IMAD.X R97, R45, 0x1, R251.reuse, P3 ;  /* 0x000000012d617824 */ /* 0x100fe400018e06fb */
[----:B------:R-:W-:Y:S01]  /*11380*/  IMAD.X R98, R43, 0x1, R251, P4 ;  /* 0x000000012b627824 */ /* 0x000fe200020e06fb */
[-C--:B--2---:R-:W-:Y:S02]  /*11390*/  IADD3 R118, P0, PT, R36, R252.reuse, RZ ;  /* 0x000000fc24767210 */ /* 0x084fe40007f1e0ff */
[----:B---3--:R-:W-:-:S03]  /*113a0*/  IADD3 R119, P3, PT, R28, R252, RZ ;  /* 0x000000fc1c777210 */ /* 0x008fc60007f7e0ff */
[--C-:B------:R-:W-:Y:S01]  /*113b0*/  IMAD.X R99, R37, 0x1, R251.reuse, P0 ;  /* 0x0000000125637824 */ /* 0x100fe200000e06fb */
[----:B------:R-:W-:Y:S01]  /*113c0*/  STL [R1+0x1190], R118 ;  /* 0x0011907601007387 */ /* 0x000fe20000100800 */
[--C-:B------:R-:W-:Y:S01]  /*113d0*/  IMAD.X R100, R29, 0x1, R251.reuse, P3 ;  /* 0x000000011d647824 */ /* 0x100fe200018e06fb */
[----:B------:R-:W-:Y:S02]  /*113e0*/  IADD3 R120, P4, PT, R26, R252, RZ ;  /* 0x000000fc1a787210 */ /* 0x000fe40007f9e0ff */
[----:B------:R-:W-:Y:S04]  /*113f0*/  STL [R1+0x1194], R119 ;  /* 0x0011947701007387 */ /* 0x000fe80000100800 */
[----:B------:R-:W-:Y:S01]  /*11400*/  STL [R1+0x1198], R99 ;  /* 0x0011986301007387 */ /* 0x000fe20000100800 */
[----:B------:R-:W-:-:S03]  /*11410*/  IMAD.X R68, R27, 0x1, R251, P4 ;  /* 0x000000011b447824 */ /* 0x000fc600020e06fb */
[----:B------:R-:W-:Y:S04]  /*11420*/  STL [R1+0x119c], R100 ;  /* 0x00119c6401007387 */ /* 0x000fe80000100800 */
[----:B------:R-:W2:Y:S04]  /*11430*/  LDL.LU.64 R28, [R1+0x3c0] ;  /* 0x0003c000011c7983 */ /* 0x000ea80000300a00 */
[----:B------:R-:W3:Y:S01]  /*11440*/  LDL.LU.64 R26, [R1+0x3c8] ;  /* 0x0003c800011a7983 */ /* 0x000ee20000300a00 */
[-C--:B----4-:R-:W-:Y:S02]  /*11450*/  IADD3 R92, P0, PT, R8, R252.reuse, RZ ;  /* 0x000000fc085c7210 */ /* 0x090fe40007f1e0ff */
[----:B------:R-:W-:-:S03]  /*11460*/  IADD3 R93, P3, PT, R34, R252, RZ ;  /* 0x000000fc225d7210 */ /* 0x000fc60007f7e0ff */
[----:B------:R-:W-:Y:S01]  /*11470*/  STL [R1+0x11a0], R92 ;  /* 0x0011a05c01007387 */ /* 0x000fe20000100800 */
[----:B------:R-:W-:-:S03]  /*11480*/  IMAD.X R69, R9, 0x1, R251, P0 ;  /* 0x0000000109457824 */ /* 0x000fc600000e06fb */
[----:B------:R-:W4:Y:S01]  /*11490*/  LDL.LU.64 R8, [R1+0x3d0] ;  /* 0x0003d00001087983 */ /* 0x000f220000300a00 */
[----:B------:R-:W-:-:S03]  /*114a0*/  IMAD.X R60, R35, 0x1, R251, P3 ;  /* 0x00000001233c7824 */ /* 0x000fc600018e06fb */
[----:B------:R-:W-:Y:S01]  /*114b0*/  STL [R1+0x11a4], R69 ;  /* 0x0011a44501007387 */ /* 0x000fe20000100800 */
[----:B------:R-:W-:-:S05]  /*114c0*/  IADD3 R94, P4, PT, R32, R252, RZ ;  /* 0x000000fc205e7210 */ /* 0x000fca0007f9e0ff */
[----:B------:R-:W-:Y:S01]  /*114d0*/  IMAD.X R61, R33, 0x1, R251, P4 ;  /* 0x00000001213d7824 */ /* 0x000fe200020e06fb */
[-C--:B------:R-:W-:Y:S02]  /*114e0*/  IADD3 R89, P3, PT, R4, R252.reuse, RZ ;  /* 0x000000fc04597210 */ /* 0x080fe40007f7e0ff */
[----:B------:R-:W-:-:S03]  /*114f0*/  IADD3 R90, P4, PT, R2, R252, RZ ;  /* 0x000000fc025a7210 */ /* 0x000fc60007f9e0ff */
[--C-:B------:R-:W-:Y:S02]  /*11500*/  IMAD.X R63, R5, 0x1, R251.reuse, P3 ;  /* 0x00000001053f7824 */ /* 0x100fe400018e06fb */
[----:B------:R-:W4:Y:S01]  /*11510*/  LDL.LU.64 R4, [R1+0x3d8] ;  /* 0x0003d80001047983 */ /* 0x000f220000300a00 */
[----:B------:R-:W-:-:S03]  /*11520*/  IMAD.X R64, R3, 0x1, R251, P4 ;  /* 0x0000000103407824 */ /* 0x000fc600020e06fb */
[----:B------:R-:W4:Y:S01]  /*11530*/  LDL.LU.64 R2, [R1+0x3e0] ;  /* 0x0003e00001027983 */ /* 0x000f220000300a00 */
[----:B------:R-:W-:-:S03]  /*11540*/  IADD3 R88, P0, PT, R30, R252, RZ ;  /* 0x000000fc1e587210 */ /* 0x000fc60007f1e0ff */
[----:B------:R-:W4:Y:S02]  /*11550*/  LDL.LU.64 R32, [R1+0x3e8] ;  /* 0x0003e80001207983 */ /* 0x000f240000300a00 */
[----:B------:R-:W-:Y:S02]  /*11560*/  IMAD.X R62, R31, 0x1, R251, P0 ;  /* 0x000000011f3e7824 */ /* 0x000fe400000e06fb */
[----:B------:R-:W-:Y:S01]  /*11570*/  STL [R1+0x11b0], R64 ;  /* 0x0011b04001007387 */ /* 0x000fe20000100800 */
[----:B------:R-:W-:Y:S01]  /*11580*/  IMAD.MOV.U32 R185, RZ, RZ, R164 ;  /* 0x000000ffffb97224 */ /* 0x000fe200078e00a4 */
[----:B--2---:R-:W-:-:S05]  /*11590*/  IADD3 R91, P0, PT, R28, R252, RZ ;  /* 0x000000fc1c5b7210 */ /* 0x004fca0007f1e0ff */
[--C-:B------:R-:W-:Y:S01]  /*115a0*/  IMAD.X R65, R29, 0x1, R251.reuse, P0 ;  /* 0x000000011d417824 */ /* 0x100fe200000e06fb */
[-C--:B---3--:R-:W-:Y:S01]  /*115b0*/  IADD3 R66, P3, PT, R26, R252.reuse, RZ ;  /* 0x000000fc1a427210 */ /* 0x088fe20007f7e0ff */
[----:B------:R-:W-:Y:S04]  /*115c0*/  STL.64 [R1+0x11a8], R90 ;  /* 0x0011a85a01007387 */ /* 0x000fe80000100a00 */
[----:B------:R-:W-:Y:S01]  /*115d0*/  IMAD.X R36, R27, 0x1, R251, P3 ;  /* 0x000000011b247824 */ /* 0x000fe200018e06fb */
[----:B----4-:R-:W-:-:S05]  /*115e0*/  IADD3 R67, P4, PT, R8, R252, RZ ;  /* 0x000000fc08437210 */ /* 0x010fca0007f9e0ff */
[----:B------:R-:W-:Y:S01]  /*115f0*/  STL [R1+0x11b4], R67 ;  /* 0x0011b44301007387 */ /* 0x000fe20000100800 */
[----:B------:R-:W-:-:S03]  /*11600*/  IMAD.X R37, R9, 0x1, R251, P4 ;  /* 0x0000000109257824 */ /* 0x000fc600020e06fb */
[----:B------:R-:W-:Y:S04]  /*11610*/  STL [R1+0x11b8], R65 ;  /* 0x0011b84101007387 */ /* 0x000fe80000100800 */
[----:B------:R-:W2:Y:S04]  /*11620*/  LDL.LU.64 R34, [R1+0x3f0] ;  /* 0x0003f00001227983 */ /* 0x000ea80000300a00 */
[----:B------:R-:W3:Y:S04]  /*11630*/  LDL.LU.64 R28, [R1+0x3f8] ;  /* 0x0003f800011c7983 */ /* 0x000ee80000300a00 */
[----:B------:R-:W4:Y:S04]  /*11640*/  LDL.LU.64 R26, [R1+0x400] ;  /* 0x00040000011a7983 */ /* 0x000f280000300a00 */
[----:B------:R-:W-:Y:S01]  /*11650*/  STL [R1+0x11bc], R37 ;  /* 0x0011bc2501007387 */ /* 0x000fe20000100800 */
[----:B------:R-:W-:-:S02]  /*11660*/  IADD3 R42, P0, PT, R4, R252, RZ ;  /* 0x000000fc042a7210 */ /* 0x000fc40007f1e0ff */
[----:B------:R-:W-:-:S03]  /*11670*/  IADD3 R43, P3, PT, R2, R252, RZ ;  /* 0x000000fc022b7210 */ /* 0x000fc60007f7e0ff */
[--C-:B------:R-:W-:Y:S02]  /*11680*/  IMAD.X R30, R5, 0x1, R251.reuse, P0 ;  /* 0x00000001051e7824 */ /* 0x100fe400000e06fb */
[----:B------:R-:W4:Y:S01]  /*11690*/  LDL.LU.64 R4, [R1+0x408] ;  /* 0x0004080001047983 */ /* 0x000f220000300a00 */
[----:B------:R-:W-:-:S03]  /*116a0*/  IMAD.X R31, R3, 0x1, R251, P3 ;  /* 0x00000001031f7824 */ /* 0x000fc600018e06fb */
[----:B------:R-:W4:Y:S04]  /*116b0*/  LDL.LU.64 R8, [R1+0x410] ;  /* 0x0004100001087983 */ /* 0x000f280000300a00 */
[----:B------:R-:W4:Y:S04]  /*116c0*/  LDL.LU.64 R2, [R1+0x418] ;  /* 0x0004180001027983 */ /* 0x000f280000300a00 */
[----:B------:R-:W4:Y:S01]  /*116d0*/  LDL.LU.64 R164, [R1+0x420] ;  /* 0x0004200001a47983 */ /* 0x000f220000300a00 */
[----:B------:R-:W-:-:S05]  /*116e0*/  IADD3 R44, P4, PT, R32, R252, RZ ;  /* 0x000000fc202c7210 */ /* 0x000fca0007f9e0ff */
[--C-:B------:R-:W-:Y:S01]  /*116f0*/  IMAD.X R32, R33, 0x1, R251.reuse, P4 ;  /* 0x0000000121207824 */ /* 0x100fe200020e06fb */
[-C--:B--2---:R-:W-:Y:S02]  /*11700*/  IADD3 R45, P0, PT, R34, R252.reuse, RZ ;  /* 0x000000fc222d7210 */ /* 0x084fe40007f1e0ff */
[-C--:B---3--:R-:W-:Y:S02]  /*11710*/  IADD3 R58, P3, PT, R28, R252.reuse, RZ ;  /* 0x000000fc1c3a7210 */ /* 0x088fe40007f7e0ff */
[----:B----4-:R-:W-:Y:S01]  /*11720*/  IADD3 R59, P4, PT, R26, R252, RZ ;  /* 0x000000fc1a3b7210 */ /* 0x010fe20007f9e0ff */
[----:B------:R-:W-:-:S04]  /*11730*/  IMAD.X R33, R35, 0x1, R251, P0 ;  /* 0x0000000123217824 */ /* 0x000fc800000e06fb */
[--C-:B------:R-:W-:Y:S02]  /*11740*/  IMAD.X R35, R27, 0x1, R251.reuse, P4 ;  /* 0x000000011b237824 */ /* 0x100fe400020e06fb */
[----:B------:R-:W-:Y:S01]  /*11750*/  IMAD.X R34, R29, 0x1, R251, P3 ;  /* 0x000000011d227824 */ /* 0x000fe200018e06fb */
[----:B------:R-:W-:Y:S04]  /*11760*/  STL [R1+0x11c8], R58 ;  /* 0x0011c83a01007387 */ /* 0x000fe80000100800 */
[----:B------:R-:W-:Y:S04]  /*11770*/  STL [R1+0x11cc], R59 ;  /* 0x0011cc3b01007387 */ /* 0x000fe80000100800 */
[----:B------:R-:W-:Y:S04]  /*11780*/  STL [R1+0x11d0], R34 ;  /* 0x0011d02201007387 */ /* 0x000fe80000100800 */
[----:B-1----:R-:W2:Y:S01]  /*11790*/  LDL.LU R7, [R1+0x430] ;  /* 0x0004300001077983 */ /* 0x002ea20000300800 */
[----:B------:R-:W-:-:S02]  /*117a0*/  IADD3 R27, P0, PT, R4, R252, RZ ;  /* 0x000000fc041b7210 */ /* 0x000fc40007f1e0ff */
[----:B------:R-:W-:-:S03]  /*117b0*/  IADD3 R28, P3, PT, R8, R252, RZ ;  /* 0x000000fc081c7210 */ /* 0x000fc60007f7e0ff */
[----:B------:R-:W-:Y:S01]  /*117c0*/  IMAD.X R4, R5, 0x1, R251, P0 ;  /* 0x0000000105047824 */ /* 0x000fe200000e06fb */
[-C--:B------:R-:W-:Y:S02]  /*117d0*/  IADD3 R29, P4, PT, R2, R252.reuse, RZ ;  /* 0x000000fc021d7210 */ /* 0x080fe40007f9e0ff */
[----:B------:R-:W-:-:S03]  /*117e0*/  IADD3 R8, P0, PT, R164, R252, RZ ;  /* 0x000000fca4087210 */ /* 0x000fc60007f1e0ff */
[--C-:B------:R-:W-:Y:S01]  /*117f0*/  IMAD.X R2, R3, 0x1, R251.reuse, P4 ;  /* 0x0000000103027824 */ /* 0x100fe200020e06fb */
[----:B------:R-:W-:Y:S01]  /*11800*/  STL [R1+0xcb8], R252 ;  /* 0x000cb8fc01007387 */ /* 0x000fe20000100800 */
[----:B------:R-:W-:-:S03]  /*11810*/  IMAD.X R3, R165, 0x1, R251, P0 ;  /* 0x00000001a5037824 */ /* 0x000fc600000e06fb */
[----:B------:R-:W-:Y:S04]  /*11820*/  STL [R1+0xe20], R252 ;  /* 0x000e20fc01007387 */ /* 0x000fe80000100800 */
[----:B------:R-:W3:Y:S04]  /*11830*/  LDL.LU.64 R164, [R1+0x1350] ;  /* 0x0013500001a47983 */ /* 0x000ee80000300a00 */
[----:B------:R-:W-:Y:S04]  /*11840*/  STL [R1+0xcbc], R251 ;  /* 0x000cbcfb01007387 */ /* 0x000fe80000100800 */
[----:B------:R-:W-:Y:S01]  /*11850*/  STL [R1+0xe24], R251 ;  /* 0x000e24fb01007387 */ /* 0x000fe20000100800 */
[----:B--2---:R-:W-:-:S05]  /*11860*/  VIADD R7, R7, 0x1 ;  /* 0x0000000107077836 */ /* 0x004fca0000000000 */
[----:B------:R-:W-:Y:S01]  /*11870*/  STL [R1+0x430], R7 ;  /* 0x0004300701007387 */ /* 0x000fe20000100800 */
[----:B---3--:R-:W-:-:S05]  /*11880*/  PRMT R165, RZ, 0x7610, R165 ;  /* 0x00007610ffa57816 */ /* 0x008fca00000000a5 */
[----:B------:R0:W-:Y:S04]  /*11890*/  STL.S16 [R1+0x740], R165 ;  /* 0x000740a501007387 */ /* 0x0001e80000100600 */
[----:B0-----:R-:W2:Y:S02]  /*118a0*/  LDL.LU R165, [R1+0x134c] ;  /* 0x00134c0001a57983 */ /* 0x001ea40000300800 */
[----:B--2---:R-:W-:-:S05]  /*118b0*/  PRMT R165, RZ, 0x7610, R165 ;  /* 0x00007610ffa57816 */ /* 0x004fca00000000a5 */
[----:B------:R0:W-:Y:S04]  /*118c0*/  STL.S16 [R1+0x73c], R165 ;  /* 0x00073ca501007387 */ /* 0x0001e80000100600 */
[----:B0-----:R-:W2:Y:S02]  /*118d0*/  LDL.LU R165, [R1+0x1348] ;  /* 0x0013480001a57983 */ /* 0x001ea40000300800 */
[----:B--2---:R-:W-:-:S05]  /*118e0*/  PRMT R165, RZ, 0x7610, R165 ;  /* 0x00007610ffa57816 */ /* 0x004fca00000000a5 */
[----:B------:R0:W-:Y:S04]  /*118f0*/  STL.S16 [R1+0x738], R165 ;  /* 0x000738a501007387 */ /* 0x0001e80000100600 */
[----:B0-----:R-:W2:Y:S02]  /*11900*/  LDL.LU R165, [R1+0x1344] ;  /* 0x0013440001a57983 */ /* 0x001ea40000300800 */
[----:B--2---:R-:W-:-:S05]  /*11910*/  PRMT R165, RZ, 0x7610, R165 ;  /* 0x00007610ffa57816 */ /* 0x004fca00000000a5 */
[----:B------:R0:W-:Y:S04]  /*11920*/  STL.S16 [R1+0x734], R165 ;  /* 0x000734a501007387 */ /* 0x0001e80000100600 */
[----:B0-----:R-:W2:Y:S01]  /*11930*/  LDL.LU R165, [R1+0x1340] ;  /* 0x0013400001a57983 */ /* 0x001ea20000300800 */
[----:B------:R-:W-:Y:S02]  /*11940*/  PRMT R65, RZ, 0x7610, R65 ;  /* 0x00007610ff417816 */ /* 0x000fe40000000041 */
[----:B------:R-:W-:-:S05]  /*11950*/  PRMT R64, RZ, 0x7610, R64 ;  /* 0x00007610ff407816 */ /* 0x000fca0000000040 */
[----:B------:R-:W-:Y:S01]  /*11960*/  STL.64 [R1+0x11c0], R64 ;  /* 0x0011c04001007387 */ /* 0x000fe20000100a00 */
        /* <DEDUP_REMOVED lines=61> */
[----:B------:R-:W-:Y:S02]  /*11d40*/  PRMT R242, RZ, 0x7610, R242 ;  /* 0x00007610fff27816 */ /* 0x000fe400000000f2 */
[----:B--2---:R-:W-:-:S05]  /*11d50*/  PRMT R165, RZ, 0x7610, R165 ;  /* 0x00007610ffa57816 */ /* 0x004fca00000000a5 */
[----:B------:R-:W-:Y:S04]  /*11d60*/  STL.64 [R1+0x1120], R164 ;  /* 0x001120a401007387 */ /* 0x000fe80000100a00 */
        /* <DEDUP_REMOVED lines=227> */
[----:B------:R-:W-:Y:S01]  /*12ba0*/  IMAD.X R5, R9, 0x1, R251, P3 ;  /* 0x0000000109057824 */ /* 0x000fe200018e06fb */
[-C--:B------:R-:W-:Y:S02]  /*12bb0*/  IADD3 R26, P4, PT, R162, R252.reuse, RZ ;  /* 0x000000fca21a7210 */ /* 0x080fe40007f9e0ff */
[----:B------:R-:W-:Y:S02]  /*12bc0*/  PRMT R177, RZ, 0x7610, R177 ;  /* 0x00007610ffb17816 */ /* 0x000fe400000000b1 */
[----:B------:R-:W-:Y:S02]  /*12bd0*/  PRMT R175, RZ, 0x7610, R175 ;  /* 0x00007610ffaf7816 */ /* 0x000fe400000000af */
[----:B------:R-:W-:-:S02]  /*12be0*/  IADD3 R9, P3, PT, R160, R252, RZ ;  /* 0x000000fca0097210 */ /* 0x000fc40007f7e0ff */
[----:B------:R-:W-:Y:S02]  /*12bf0*/  PRMT R169, RZ, 0x7610, R169 ;  /* 0x00007610ffa97816 */ /* 0x000fe400000000a9 */
[----:B------:R-:W-:Y:S01]  /*12c00*/  PRMT R168, RZ, 0x7610, R168 ;  /* 0x00007610ffa87816 */ /* 0x000fe200000000a8 */
[----:B------:R-:W-:Y:S01]  /*12c10*/  IMAD.X R162, R163, 0x1, R251, P4 ;  /* 0x00000001a3a27824 */ /* 0x000fe200020e06fb */
[----:B------:R-:W-:Y:S02]  /*12c20*/  PRMT R165, RZ, 0x7610, R165 ;  /* 0x00007610ffa57816 */ /* 0x000fe400000000a5 */
[----:B------:R-:W-:Y:S01]  /*12c30*/  PRMT R164, RZ, 0x7610, R164 ;  /* 0x00007610ffa47816 */ /* 0x000fe200000000a4 */
[----:B------:R-:W-:Y:S01]  /*12c40*/  IMAD.X R160, R161, 0x1, R251, P3 ;  /* 0x00000001a1a07824 */ /* 0x000fe200018e06fb */
        /* <DEDUP_REMOVED lines=41> */
[----:B--2---:R-:W-:-:S05]  /*12ee0*/  PRMT R242, RZ, 0x7610, R242 ;  /* 0x00007610fff27816 */ /* 0x004fca00000000f2 */
[----:B------:R0:W-:Y:S04]  /*12ef0*/  STL.S16 [R1+0x594], R242 ;  /* 0x000594f201007387 */ /* 0x0001e80000100600 */
[----:B------:R-:W-:Y:S04]  /*12f00*/  STL.S16 [R1+0x590], R241 ;  /* 0x000590f101007387 */ /* 0x000fe80000100600 */
[----:B------:R-:W-:Y:S01]  /*12f10*/  STL.S16 [R1+0x58c], R239 ;  /* 0x00058cef01007387 */ /* 0x000fe20000100600 */
[----:B------:R-:W-:Y:S01]  /*12f20*/  PRMT R53, RZ, 0x7610, R53 ;  /* 0x00007610ff357816 */ /* 0x000fe20000000035 */
[----:B0-----:R-:W0:Y:S02]  /*12f30*/  LDC R242, c[0x0][0x3a0] ;  /* 0x0000e800fff27b82 */ /* 0x001e240000000800 */
[----:B------:R-:W-:Y:S04]  /*12f40*/  STL.S16 [R1+0x588], R237 ;  /* 0x000588ed01007387 */ /* 0x000fe80000100600 */
[----:B------:R-:W-:Y:S04]  /*12f50*/  STL.S16 [R1+0x584], R235 ;  /* 0x000584eb01007387 */ /* 0x000fe80000100600 */
[----:B------:R-:W-:Y:S04]  /*12f60*/  STL.S16 [R1+0x580], R233 ;  /* 0x000580e901007387 */ /* 0x000fe80000100600 */
[----:B------:R-:W-:Y:S04]  /*12f70*/  STL.S16 [R1+0x57c], R231 ;  /* 0x00057ce701007387 */ /* 0x000fe80000100600 */
[----:B------:R-:W-:Y:S04]  /*12f80*/  STL.S16 [R1+0x578], R229 ;  /* 0x000578e501007387 */ /* 0x000fe80000100600 */
[----:B------:R-:W-:Y:S04]  /*12f90*/  STL.S16 [R1+0x574], R221 ;  /* 0x000574dd01007387 */ /* 0x000fe80000100600 */
[----:B------:R-:W-:Y:S04]  /*12fa0*/  STL.S16 [R1+0x570], R220 ;  /* 0x000570dc01007387 */ /* 0x000fe80000100600 */
[----:B------:R1:W-:Y:S04]  /*12fb0*/  STL.S16 [R1+0x56c], R183 ;  /* 0x00056cb701007387 */ /* 0x0003e80000100600 */
[----:B------:R-:W-:Y:S04]  /*12fc0*/  STL.S16 [R1+0x568], R181 ;  /* 0x000568b501007387 */ /* 0x000fe80000100600 */
        /* <DEDUP_REMOVED lines=8> */
[----:B------:R-:W-:Y:S04]  /*13050*/  STL [R1+0xf88], R0 ;  /* 0x000f880001007387 */ /* 0x000fe80000100800 */
        /* <DEDUP_REMOVED lines=33> */
[----:B-1----:R-:W2:Y:S04]  /*13270*/  LDL.LU R183, [R1+0xbc0] ;  /* 0x000bc00001b77983 */ /* 0x002ea80000300800 */
[----:B------:R-:W-:Y:S04]  /*13280*/  STL.S16 [R1+0x4b8], R65 ;  /* 0x0004b84101007387 */ /* 0x000fe80000100600 */
[----:B------:R1:W-:Y:S04]  /*13290*/  STL.S16 [R1+0x4b4], R15 ;  /* 0x0004b40f01007387 */ /* 0x0003e80000100600 */
[----:B-1----:R-:W3:Y:S04]  /*132a0*/  LDL.LU R15, [R1+0xbc4] ;  /* 0x000bc400010f7983 */ /* 0x002ee80000300800 */
[----:B------:R-:W-:Y:S04]  /*132b0*/  STL.S16 [R1+0x4b0], R57 ;  /* 0x0004b03901007387 */ /* 0x000fe80000100600 */
[----:B------:R1:W-:Y:S04]  /*132c0*/  STL.S16 [R1+0x4ac], R17 ;  /* 0x0004ac1101007387 */ /* 0x0003e80000100600 */
[----:B-1----:R-:W4:Y:S04]  /*132d0*/  LDL.LU R17, [R1+0xbc8] ;  /* 0x000bc80001117983 */ /* 0x002f280000300800 */
[----:B------:R-:W-:Y:S04]  /*132e0*/  STL.S16 [R1+0x4a8], R55 ;  /* 0x0004a83701007387 */ /* 0x000fe80000100600 */
[----:B------:R1:W-:Y:S04]  /*132f0*/  STL.S16 [R1+0x4a4], R47 ;  /* 0x0004a42f01007387 */ /* 0x0003e80000100600 */
[----:B-1----:R-:W4:Y:S01]  /*13300*/  LDL.LU R47, [R1+0xbcc] ;  /* 0x000bcc00012f7983 */ /* 0x002f220000300800 */
[----:B------:R-:W-:-:S02]  /*13310*/  PRMT R49, RZ, 0x7610, R49 ;  /* 0x00007610ff317816 */ /* 0x000fc40000000031 */
[----:B------:R-:W-:Y:S01]  /*13320*/  PRMT R51, RZ, 0x7610, R51 ;  /* 0x00007610ff337816 */ /* 0x000fe20000000033 */
[----:B------:R-:W-:Y:S01]  /*13330*/  STL.S16 [R1+0x4a0], R53 ;  /* 0x0004a03501007387 */ /* 0x000fe20000100600 */
[----:B------:R-:W-:Y:S02]  /*13340*/  PRMT R41, RZ, 0x7610, R41 ;  /* 0x00007610ff297816 */ /* 0x000fe40000000029 */
[----:B------:R-:W-:Y:S01]  /*13350*/  PRMT R39, RZ, 0x7610, R39 ;  /* 0x00007610ff277816 */ /* 0x000fe20000000027 */
[----:B------:R1:W-:Y:S01]  /*13360*/  STL.S16 [R1+0x49c], R49 ;  /* 0x00049c3101007387 */ /* 0x0003e20000100600 */
[----:B------:R-:W-:Y:S02]  /*13370*/  PRMT R25, RZ, 0x7610, R25 ;  /* 0x00007610ff197816 */ /* 0x000fe40000000019 */
[----:B------:R-:W-:Y:S02]  /*13380*/  PRMT R23, RZ, 0x7610, R23 ;  /* 0x00007610ff177816 */ /* 0x000fe40000000017 */
[----:B------:R-:W-:Y:S01]  /*13390*/  PRMT R21, RZ, 0x7610, R21 ;  /* 0x00007610ff157816 */ /* 0x000fe20000000015 */
[----:B-1----:R-:W4:Y:S01]  /*133a0*/  LDL.LU R49, [R1+0xbd0] ;  /* 0x000bd00001317983 */ /* 0x002f220000300800 */
[----:B------:R-:W-:-:S03]  /*133b0*/  LOP3.LUT R185, R185, R184, RZ, 0x3c, !PT ;  /* 0x000000b8b9b97212 */ /* 0x000fc600078e3cff */
[----:B------:R-:W-:Y:S01]  /*133c0*/  STL.S16 [R1+0x498], R51 ;  /* 0x0004983301007387 */ /* 0x000fe20000100600 */
[----:B------:R-:W-:-:S03]  /*133d0*/  PRMT R19, RZ, 0x7610, R19 ;  /* 0x00007610ff137816 */ /* 0x000fc60000000013 */
[----:B------:R-:W-:Y:S04]  /*133e0*/  STL.S16 [R1+0x494], R41 ;  /* 0x0004942901007387 */ /* 0x000fe80000100600 */
[----:B------:R-:W-:Y:S01]  /*133f0*/  STL.S16 [R1+0x490], R39 ;  /* 0x0004902701007387 */ /* 0x000fe20000100600 */
[----:B------:R-:W-:-:S03]  /*13400*/  PRMT R13, RZ, 0x7610, R13 ;  /* 0x00007610ff0d7816 */ /* 0x000fc6000000000d */
[----:B------:R-:W4:Y:S01]  /*13410*/  LDL.LU R77, [R1+0xbd4] ;  /* 0x000bd400014d7983 */ /* 0x000f220000300800 */
[----:B------:R-:W-:-:S03]  /*13420*/  PRMT R11, RZ, 0x7610, R11 ;  /* 0x00007610ff0b7816 */ /* 0x000fc6000000000b */
[----:B------:R-:W-:Y:S01]  /*13430*/  STL.S16 [R1+0x48c], R25 ;  /* 0x00048c1901007387 */ /* 0x000fe20000100600 */
[----:B------:R-:W-:-:S03]  /*13440*/  LOP3.LUT R184, R185, R184, RZ, 0x3c, !PT ;  /* 0x000000b8b9b87212 */ /* 0x000fc600078e3cff */
[----:B------:R-:W4:Y:S04]  /*13450*/  LDL.LU R79, [R1+0xbd8] ;  /* 0x000bd800014f7983 */ /* 0x000f280000300800 */
[----:B------:R-:W-:Y:S04]  /*13460*/  STL.S16 [R1+0x488], R23 ;  /* 0x0004881701007387 */ /* 0x000fe80000100600 */
[----:B------:R-:W4:Y:S01]  /*13470*/  LDL.LU R105, [R1+0xbdc] ;  /* 0x000bdc0001697983 */ /* 0x000f220000300800 */
[----:B------:R-:W-:-:S03]  /*13480*/  LOP3.LUT R185, R185, R184, RZ, 0x3c, !PT ;  /* 0x000000b8b9b97212 */ /* 0x000fc600078e3cff */
[----:B------:R-:W-:Y:S04]  /*13490*/  STL.S16 [R1+0x47c], R21 ;  /* 0x00047c1501007387 */ /* 0x000fe80000100600 */
[----:B------:R1:W-:Y:S04]  /*134a0*/  STL.S16 [R1+0x478], R19 ;  /* 0x0004781301007387 */ /* 0x0003e80000100600 */
[----:B------:R-:W4:Y:S04]  /*134b0*/  LDL.LU R107, [R1+0xbe0] ;  /* 0x000be000016b7983 */ /* 0x000f280000300800 */
[----:B------:R-:W-:Y:S04]  /*134c0*/  STL.S16 [R1+0x474], R13 ;  /* 0x0004740d01007387 */ /* 0x000fe80000100600 */
[----:B------:R0:W-:Y:S04]  /*134d0*/  STL.S16 [R1+0x470], R11 ;  /* 0x0004700b01007387 */ /* 0x0001e80000100600 */
[----:B------:R-:W4:Y:S04]  /*134e0*/  LDL.LU R133, [R1+0xbe4] ;  /* 0x000be40001857983 */ /* 0x000f280000300800 */
[----:B------:R-:W4:Y:S04]  /*134f0*/  LDL.LU R135, [R1+0xbe8] ;  /* 0x000be80001877983 */ /* 0x000f280000300800 */
[----:B------:R-:W-:Y:S04]  /*13500*/  STL.64 [R1+0xf90], R184 ;  /* 0x000f90b801007387 */ /* 0x000fe80000100a00 */
[----:B------:R-:W4:Y:S01]  /*13510*/  LDL.LU R241, [R1+0xbec] ;  /* 0x000bec0001f17983 */ /* 0x000f220000300800 */
[----:B--2---:R-:W-:-:S04]  /*13520*/  LOP3.LUT R183, R183, R182, RZ, 0x3c, !PT ;  /* 0x000000b6b7b77212 */ /* 0x004fc800078e3cff */
[----:B------:R-:W-:-:S04]  /*13530*/  LOP3.LUT R182, R183, R182, RZ, 0x3c, !PT ;  /* 0x000000b6b7b67212 */ /* 0x000fc800078e3cff */
[----:B------:R-:W-:Y:S02]  /*13540*/  LOP3.LUT R183, R183, R182, RZ, 0x3c, !PT ;  /* 0x000000b6b7b77212 */ /* 0x000fe400078e3cff */
[----:B---3--:R-:W-:-:S04]  /*13550*/  LOP3.LUT R15, R15, R14, RZ, 0x3c, !PT ;  /* 0x0000000e0f0f7212 */ /* 0x008fc800078e3cff */
[C---:B------:R-:W-:Y:S01]  /*13560*/  LOP3.LUT R14, R15.reuse, R14, RZ, 0x3c, !PT ;  /* 0x0000000e0f0e7212 */ /* 0x040fe200078e3cff */
[----:B------:R-:W-:Y:S03]  /*13570*/  STL.64 [R1+0xf98], R182 ;  /* 0x000f98b601007387 */ /* 0x000fe60000100a00 */
[----:B------:R-:W-:Y:S01]  /*13580*/  LOP3.LUT R15, R15, R14, RZ, 0x3c, !PT ;  /* 0x0000000e0f0f7212 */ /* 0x000fe200078e3cff */
[----:B------:R-:W2:Y:S01]  /*13590*/  LDL.LU R239, [R1+0xbf0] ;  /* 0x000bf00001ef7983 */ /* 0x000ea20000300800 */
[----:B----4-:R-:W-:-:S04]  /*135a0*/  LOP3.LUT R17, R17, R16, RZ, 0x3c, !PT ;  /* 0x0000001011117212 */ /* 0x010fc800078e3cff */
[C---:B------:R-:W-:Y:S01]  /*135b0*/  LOP3.LUT R16, R17.reuse, R16, RZ, 0x3c, !PT ;  /* 0x0000001011107212 */ /* 0x040fe200078e3cff */
[----:B------:R3:W-:Y:S03]  /*135c0*/  STL.64 [R1+0xfa0], R14 ;  /* 0x000fa00e01007387 */ /* 0x0007e60000100a00 */
[----:B------:R-:W-:Y:S01]  /*135d0*/  LOP3.LUT R17, R17, R16, RZ, 0x3c, !PT ;  /* 0x0000001011117212 */ /* 0x000fe200078e3cff */
[----:B------:R-:W4:Y:S01]  /*135e0*/  LDL.LU R237, [R1+0xbf4] ;  /* 0x000bf40001ed7983 */ /* 0x000f220000300800 */
[----:B------:R-:W-:-:S04]  /*135f0*/  LOP3.LUT R47, R47, R46, RZ, 0x3c, !PT ;  /* 0x0000002e2f2f7212 */ /* 0x000fc800078e3cff */
[C---:B------:R-:W-:Y:S01]  /*13600*/  LOP3.LUT R46, R47.reuse, R46, RZ, 0x3c, !PT ;  /* 0x0000002e2f2e7212 */ /* 0x040fe200078e3cff */
[----:B------:R-:W-:Y:S03]  /*13610*/  STL.64 [R1+0xfa8], R16 ;  /* 0x000fa81001007387 */ /* 0x000fe60000100a00 */
[----:B------:R-:W-:Y:S01]  /*13620*/  LOP3.LUT R47, R47, R46, RZ, 0x3c, !PT ;  /* 0x0000002e2f2f7212 */ /* 0x000fe200078e3cff */
[----:B------:R-:W3:Y:S04]  /*13630*/  LDL.LU R235, [R1+0xbf8] ;  /* 0x000bf80001eb7983 */ /* 0x000ee80000300800 */
[----:B------:R-:W-:Y:S04]  /*13640*/  STL.64 [R1+0xfb0], R46 ;  /* 0x000fb02e01007387 */ /* 0x000fe80000100a00 */
[----:B------:R-:W3:Y:S01]  /*13650*/  LDL.LU R181, [R1+0xbfc] ;  /* 0x000bfc0001b57983 */ /* 0x000ee20000300800 */
[----:B------:R-:W-:-:S03]  /*13660*/  LOP3.LUT R49, R49, R48, RZ, 0x3c, !PT ;  /* 0x0000003031317212 */ /* 0x000fc600078e3cff */
[----:B------:R-:W3:Y:S01]  /*13670*/  LDL.LU R179, [R1+0xc00] ;  /* 0x000c000001b37983 */ /* 0x000ee20000300800 */
[----:B------:R-:W-:-:S04]  /*13680*/  LOP3.LUT R48, R49, R48, RZ, 0x3c, !PT ;  /* 0x0000003031307212 */ /* 0x000fc800078e3cff */
[----:B------:R-:W-:Y:S02]  /*13690*/  LOP3.LUT R49, R49, R48, RZ, 0x3c, !PT ;  /* 0x0000003031317212 */ /* 0x000fe400078e3cff */
[----:B------:R-:W-:-:S04]  /*136a0*/  LOP3.LUT R77, R77, R76, RZ, 0x3c, !PT ;  /* 0x0000004c4d4d7212 */ /* 0x000fc800078e3cff */
[----:B------:R-:W-:Y:S02]  /*136b0*/  LOP3.LUT R76, R77, R76, RZ, 0x3c, !PT ;  /* 0x0000004c4d4c7212 */ /* 0x000fe400078e3cff */
[----:B------:R-:W-:Y:S02]  /*136c0*/  LOP3.LUT R79, R79, R78, RZ, 0x3c, !PT ;  /* 0x0000004e4f4f7212 */ /* 0x000fe400078e3cff */
[----:B------:R-:W-:Y:S02]  /*136d0*/  LOP3.LUT R77, R77, R76, RZ, 0x3c, !PT ;  /* 0x0000004c4d4d7212 */ /* 0x000fe400078e3cff */
[----:B------:R-:W-:Y:S02]  /*136e0*/  LOP3.LUT R78, R79, R78, RZ, 0x3c, !PT ;  /* 0x0000004e4f4e7212 */ /* 0x000fe400078e3cff */
[----:B------:R-:W-:Y:S01]  /*136f0*/  LOP3.LUT R105, R105, R104, RZ, 0x3c, !PT ;  /* 0x0000006869697212 */ /* 0x000fe200078e3cff */
[----:B------:R-:W-:Y:S01]  /*13700*/  STL.64 [R1+0xfb8], R48 ;  /* 0x000fb83001007387 */ /* 0x000fe20000100a00 */
[----:B------:R-:W-:-:S02]  /*13710*/  LOP3.LUT R79, R79, R78, RZ, 0x3c, !PT ;  /* 0x0000004e4f4f7212 */ /* 0x000fc400078e3cff */
[----:B------:R-:W-:Y:S01]  /*13720*/  LOP3.LUT R104, R105, R104, RZ, 0x3c, !PT ;  /* 0x0000006869687212 */ /* 0x000fe200078e3cff */
[----:B-1----:R-:W3:Y:S01]  /*13730*/  LDL.LU R19, [R1+0xc04] ;  /* 0x000c040001137983 */ /* 0x002ee20000300800 */
[----:B------:R-:W-:-:S03]  /*13740*/  LOP3.LUT R107, R107, R106, RZ, 0x3c, !PT ;  /* 0x0000006a6b6b7212 */ /* 0x000fc600078e3cff */
[----:B------:R-:W-:Y:S01]  /*13750*/  STL.64 [R1+0xfc0], R76 ;  /* 0x000fc04c01007387 */ /* 0x000fe20000100a00 */
[----:B------:R-:W-:Y:S02]  /*13760*/  LOP3.LUT R105, R105, R104, RZ, 0x3c, !PT ;  /* 0x0000006869697212 */ /* 0x000fe400078e3cff */
[----:B------:R-:W-:Y:S01]  /*13770*/  LOP3.LUT R106, R107, R106, RZ, 0x3c, !PT ;  /* 0x0000006a6b6a7212 */ /* 0x000fe200078e3cff */
[----:B------:R-:W3:Y:S01]  /*13780*/  LDL.LU R21, [R1+0xc08] ;  /* 0x000c080001157983 */ /* 0x000ee20000300800 */
[----:B------:R-:W-:Y:S02]  /*13790*/  LOP3.LUT R133, R133, R132, RZ, 0x3c, !PT ;  /* 0x0000008485857212 */ /* 0x000fe400078e3cff */
[----:B------:R-:W-:Y:S02]  /*137a0*/  LOP3.LUT R135, R135, R134, RZ, 0x3c, !PT ;  /* 0x0000008687877212 */ /* 0x000fe400078e3cff */
[----:B------:R-:W-:Y:S01]  /*137b0*/  LOP3.LUT R132, R133, R132, RZ, 0x3c, !PT ;  /* 0x0000008485847212 */ /* 0x000fe200078e3cff */
[----:B------:R-:W-:Y:S01]  /*137c0*/  STL.64 [R1+0xfc8], R78 ;  /* 0x000fc84e01007387 */ /* 0x000fe20000100a00 */
[----:B------:R-:W-:-:S02]  /*137d0*/  LOP3.LUT R107, R107, R106, RZ, 0x3c, !PT ;  /* 0x0000006a6b6b7212 */ /* 0x000fc400078e3cff */
[----:B------:R-:W-:Y:S01]  /*137e0*/  LOP3.LUT R134, R135, R134, RZ, 0x3c, !PT ;  /* 0x0000008687867212 */ /* 0x000fe200078e3cff */
[----:B------:R-:W3:Y:S01]  /*137f0*/  LDL.LU R51, [R1+0xc0c] ;  /* 0x000c0c0001337983 */ /* 0x000ee20000300800 */
[----:B------:R-:W-:Y:S02]  /*13800*/  LOP3.LUT R241, R241, R240, RZ, 0x3c, !PT ;  /* 0x000000f0f1f17212 */ /* 0x000fe400078e3cff */
[----:B------:R-:W-:Y:S01]  /*13810*/  LOP3.LUT R133, R133, R132, RZ, 0x3c, !PT ;  /* 0x0000008485857212 */ /* 0x000fe200078e3cff */
[----:B------:R-:W-:Y:S01]  /*13820*/  STL.64 [R1+0xfd0], R104 ;  /* 0x000fd06801007387 */ /* 0x000fe20000100a00 */
[----:B------:R-:W-:Y:S02]  /*13830*/  LOP3.LUT R240, R241, R240, RZ, 0x3c, !PT ;  /* 0x000000f0f1f07212 */ /* 0x000fe400078e3cff */
[----:B------:R-:W-:Y:S01]  /*13840*/  LOP3.LUT R135, R135, R134, RZ, 0x3c, !PT ;  /* 0x0000008687877212 */ /* 0x000fe200078e3cff */
[----:B------:R-:W3:Y:S01]  /*13850*/  LDL.LU R53, [R1+0xc10] ;  /* 0x000c100001357983 */ /* 0x000ee20000300800 */
[----:B------:R-:W-:-:S03]  /*13860*/  LOP3.LUT R241, R241, R240, RZ, 0x3c, !PT ;  /* 0x000000f0f1f17212 */ /* 0x000fc600078e3cff */
[----:B------:R-:W-:Y:S04]  /*13870*/  STL.64 [R1+0xfd8], R106 ;  /* 0x000fd86a01007387 */ /* 0x000fe80000100a00 */
[----:B------:R-:W-:Y:S04]  /*13880*/  STL.64 [R1+0xfe0], R132 ;  /* 0x000fe08401007387 */ /* 0x000fe80000100a00 */
[----:B------:R-:W3:Y:S04]  /*13890*/  LDL.LU R81, [R1+0xc14] ;  /* 0x000c140001517983 */ /* 0x000ee80000300800 */
[----:B------:R-:W-:Y:S04]  /*138a0*/  STL.64 [R1+0xfe8], R134 ;  /* 0x000fe88601007387 */ /* 0x000fe80000100a00 */
[----:B------:R-:W3:Y:S04]  /*138b0*/  LDL.LU R83, [R1+0xc18] ;  /* 0x000c180001537983 */ /* 0x000ee80000300800 */
[----:B------:R-:W-:Y:S01]  /*138c0*/  STL.64 [R1+0xff0], R240 ;  /* 0x000ff0f001007387 */ /* 0x000fe20000100a00 */
[----:B--2---:R-:W-:-:S04]  /*138d0*/  LOP3.LUT R239, R239, R238, RZ, 0x3c, !PT ;  /* 0x000000eeefef7212 */ /* 0x004fc800078e3cff */
[----:B------:R-:W-:-:S04]  /*138e0*/  LOP3.LUT R238, R239, R238, RZ, 0x3c, !PT ;  /* 0x000000eeefee7212 */ /* 0x000fc800078e3cff */
[----:B------:R-:W-:Y:S02]  /*138f0*/  LOP3.LUT R239, R239, R238, RZ, 0x3c, !PT ;  /* 0x000000eeefef7212 */ /* 0x000fe400078e3cff */
[----:B----4-:R-:W-:-:S04]  /*13900*/  LOP3.LUT R237, R237, R236, RZ, 0x3c, !PT ;  /* 0x000000eceded7212 */ /* 0x010fc800078e3cff */
[C---:B------:R-:W-:Y:S01]  /*13910*/  LOP3.LUT R236, R237.reuse, R236, RZ, 0x3c, !PT ;  /* 0x000000ecedec7212 */ /* 0x040fe200078e3cff */
[----:B------:R-:W-:Y:S03]  /*13920*/  STL.64 [R1+0xff8], R238 ;  /* 0x000ff8ee01007387 */ /* 0x000fe60000100a00 */
[----:B------:R-:W-:Y:S01]  /*13930*/  LOP3.LUT R237, R237, R236, RZ, 0x3c, !PT ;  /* 0x000000eceded7212 */ /* 0x000fe200078e3cff */
[----:B------:R-:W2:Y:S01]  /*13940*/  LDL.LU R109, [R1+0xc1c] ;  /* 0x000c1c00016d7983 */ /* 0x000ea20000300800 */
[----:B---3--:R-:W-:-:S04]  /*13950*/  LOP3.LUT R235, R235, R234, RZ, 0x3c, !PT ;  /* 0x000000eaebeb7212 */ /* 0x008fc800078e3cff */
[----:B------:R-:W-:Y:S02]  /*13960*/  LOP3.LUT R234, R235, R234, RZ, 0x3c, !PT ;  /* 0x000000eaebea7212 */ /* 0x000fe400078e3cff */
[----:B------:R-:W-:-:S04]  /*13970*/  LOP3.LUT R181, R181, R180, RZ, 0x3c, !PT ;  /* 0x000000b4b5b57212 */ /* 0x000fc800078e3cff */
[----:B------:R-:W-:Y:S02]  /*13980*/  LOP3.LUT R180, R181, R180, RZ, 0x3c, !PT ;  /* 0x000000b4b5b47212 */ /* 0x000fe400078e3cff */
[----:B------:R-:W-:Y:S02]  /*13990*/  LOP3.LUT R235, R235, R234, RZ, 0x3c, !PT ;  /* 0x000000eaebeb7212 */ /* 0x000fe400078e3cff */
[----:B------:R-:W-:Y:S01]  /*139a0*/  LOP3.LUT R181, R181, R180, RZ, 0x3c, !PT ;  /* 0x000000b4b5b57212 */ /* 0x000fe200078e3cff */
[----:B------:R-:W-:Y:S04]  /*139b0*/  STL.64 [R1+0x1000], R236 ;  /* 0x001000ec01007387 */ /* 0x000fe80000100a00 */
[----:B------:R-:W3:Y:S04]  /*139c0*/  LDL.LU R111, [R1+0xc20] ;  /* 0x000c2000016f7983 */ /* 0x000ee80000300800 */
[----:B------:R-:W-:Y:S04]  /*139d0*/  STL.64 [R1+0x1008], R234 ;  /* 0x001008ea01007387 */ /* 0x000fe80000100a00 */
[----:B------:R-:W-:Y:S04]  /*139e0*/  STL.64 [R1+0x1010], R180 ;  /* 0x001010b401007387 */ /* 0x000fe80000100a00 */
[----:B------:R-:W4:Y:S01]  /*139f0*/  LDL.LU R137, [R1+0xc24] ;  /* 0x000c240001897983 */ /* 0x000f220000300800 */
[----:B------:R-:W-:-:S04]  /*13a00*/  LOP3.LUT R179, R179, R178, RZ, 0x3c, !PT ;  /* 0x000000b2b3b37212 */ /* 0x000fc800078e3cff */
[----:B------:R-:W-:Y:S02]  /*13a10*/  LOP3.LUT R178, R179, R178, RZ, 0x3c, !PT ;  /* 0x000000b2b3b27212 */ /* 0x000fe400078e3cff */
[----:B------:R-:W-:Y:S02]  /*13a20*/  LOP3.LUT R19, R19, R18, RZ, 0x3c, !PT ;  /* 0x0000001213137212 */ /* 0x000fe400078e3cff */
[----:B------:R-:W-:Y:S02]  /*13a30*/  LOP3.LUT R179, R179, R178, RZ, 0x3c, !PT ;  /* 0x000000b2b3b37212 */ /* 0x000fe400078e3cff */
[----:B------:R-:W-:Y:S02]  /*13a40*/  LOP3.LUT R18, R19, R18, RZ, 0x3c, !PT ;  /* 0x0000001213127212 */ /* 0x000fe400078e3cff */
[----:B------:R-:W-:-:S04]  /*13a50*/  LOP3.LUT R21, R21, R20, RZ, 0x3c, !PT ;  /* 0x0000001415157212 */ /* 0x000fc800078e3cff */
[----:B------:R-:W-:Y:S02]  /*13a60*/  LOP3.LUT R20, R21, R20, RZ, 0x3c, !PT ;  /* 0x0000001415147212 */ /* 0x000fe400078e3cff */
[----:B------:R-:W-:Y:S02]  /*13a70*/  LOP3.LUT R19, R19, R18, RZ, 0x3c, !PT ;  /* 0x0000001213137212 */ /* 0x000fe400078e3cff */
[----:B------:R-:W-:Y:S01]  /*13a80*/  LOP3.LUT R21, R21, R20, RZ, 0x3c, !PT ;  /* 0x0000001415157212 */ /* 0x000fe200078e3cff */
[----:B------:R-:W-:Y:S04]  /*13a90*/  STL.64 [R1+0x1018], R178 ;  /* 0x001018b201007387 */ /* 0x000fe80000100a00 */
[----:B------:R-:W4:Y:S01]  /*13aa0*/  LDL.LU R139, [R1+0xc28] ;  /* 0x000c2800018b7983 */ /* 0x000f220000300800 */
[----:B------:R-:W-:-:S04]  /*13ab0*/  LOP3.LUT R51, R51, R50, RZ, 0x3c, !PT ;  /* 0x0000003233337212 */ /* 0x000fc800078e3cff */
[----:B------:R-:W-:Y:S02]  /*13ac0*/  LOP3.LUT R50, R51, R50, RZ, 0x3c, !PT ;  /* 0x0000003233327212 */ /* 0x000fe400078e3cff */
[----:B------:R-:W-:Y:S01]  /*13ad0*/  LOP3.LUT R53, R53, R52, RZ, 0x3c, !PT ;  /* 0x0000003435357212 */ /* 0x000fe200078e3cff */
[----:B------:R-:W-:Y:S01]  /*13ae0*/  STL.64 [R1+0x1020], R18 ;  /* 0x0010201201007387 */ /* 0x000fe20000100a00 */
[----:B------:R-:W-:Y:S02]  /*13af0*/  LOP3.LUT R51, R51, R50, RZ, 0x3c, !PT ;  /* 0x0000003233337212 */ /* 0x000fe400078e3cff */
[----:B------:R-:W-:Y:S01]  /*13b00*/  LOP3.LUT R52, R53, R52, RZ, 0x3c, !PT ;  /* 0x0000003435347212 */ /* 0x000fe200078e3cff */
[----:B------:R-:W-:Y:S01]  /*13b10*/  STL.64 [R1+0x1028], R20 ;  /* 0x0010281401007387 */ /* 0x000fe20000100a00 */
[----:B------:R-:W-:-:S03]  /*13b20*/  LOP3.LUT R81, R81, R80, RZ, 0x3c, !PT ;  /* 0x0000005051517212 */ /* 0x000fc600078e3cff */
[----:B------:R-:W4:Y:S01]  /*13b30*/  LDL.LU R233, [R1+0xc2c] ;  /* 0x000c2c0001e97983 */ /* 0x000f220000300800 */
[----:B------:R-:W-:Y:S02]  /*13b40*/  LOP3.LUT R53, R53, R52, RZ, 0x3c, !PT ;  /* 0x0000003435357212 */ /* 0x000fe400078e3cff */
[----:B------:R-:W-:Y:S01]  /*13b50*/  LOP3.LUT R80, R81, R80, RZ, 0x3c, !PT ;  /* 0x0000005051507212 */ /* 0x000fe200078e3cff */
[----:B------:R-:W4:Y:S01]  /*13b60*/  LDL.LU R231, [R1+0xc30] ;  /* 0x000c300001e77983 */ /* 0x000f220000300800 */
[----:B------:R-:W-:-:S03]  /*13b70*/  LOP3.LUT R83, R83, R82, RZ, 0x3c, !PT ;  /* 0x0000005253537212 */ /* 0x000fc600078e3cff */
[----:B------:R-:W-:Y:S01]  /*13b80*/  STL.64 [R1+0x1030], R50 ;  /* 0x0010303201007387 */ /* 0x000fe20000100a00 */
[----:B------:R-:W-:Y:S02]  /*13b90*/  LOP3.LUT R81, R81, R80, RZ, 0x3c, !PT ;  /* 0x0000005051517212 */ /* 0x000fe400078e3cff */
[C---:B------:R-:W-:Y:S01]  /*13ba0*/  LOP3.LUT R82, R83.reuse, R82, RZ, 0x3c, !PT ;  /* 0x0000005253527212 */ /* 0x040fe200078e3cff */
[----:B------:R-:W4:Y:S04]  /*13bb0*/  LDL.LU R229, [R1+0xc34] ;  /* 0x000c340001e57983 */ /* 0x000f280000300800 */
[----:B------:R-:W4:Y:S01]  /*13bc0*/  LDL.LU R177, [R1+0xc38] ;  /* 0x000c380001b17983 */ /* 0x000f220000300800 */
[----:B------:R-:W-:-:S03]  /*13bd0*/  LOP3.LUT R83, R83, R82, RZ, 0x3c, !PT ;  /* 0x0000005253537212 */ /* 0x000fc600078e3cff */
[----:B------:R-:W-:Y:S04]  /*13be0*/  STL.64 [R1+0x1038], R52 ;  /* 0x0010383401007387 */ /* 0x000fe80000100a00 */
[----:B------:R-:W4:Y:S04]  /*13bf0*/  LDL.LU R175, [R1+0xb54] ;  /* 0x000b540001af7983 */ /* 0x000f280000300800 */
[----:B------:R-:W4:Y:S04]  /*13c00*/  LDL.LU R23, [R1+0xb58] ;  /* 0x000b580001177983 */ /* 0x000f280000300800 */
[----:B------:R-:W-:Y:S04]  /*13c10*/  STL.64 [R1+0x1040], R80 ;  /* 0x0010405001007387 */ /* 0x000fe80000100a00 */
[----:B------:R-:W4:Y:S04]  /*13c20*/  LDL.LU R25, [R1+0xb5c] ;  /* 0x000b5c0001197983 */ /* 0x000f280000300800 */
[----:B------:R-:W4:Y:S04]  /*13c30*/  LDL.LU R55, [R1+0xb60] ;  /* 0x000b600001377983 */ /* 0x000f280000300800 */
[----:B------:R-:W-:Y:S04]  /*13c40*/  STL.64 [R1+0x1048], R82 ;  /* 0x0010485201007387 */ /* 0x000fe80000100a00 */
[----:B------:R-:W4:Y:S04]  /*13c50*/  LDL.LU R57, [R1+0xb64] ;  /* 0x000b640001397983 */ /* 0x000f280000300800 */
[----:B------:R-:W4:Y:S01]  /*13c60*/  LDL.LU R85, [R1+0xb68] ;  /* 0x000b680001557983 */ /* 0x000f220000300800 */
[----:B--2---:R-:W-:-:S04]  /*13c70*/  LOP3.LUT R109, R109, R108, RZ, 0x3c, !PT ;  /* 0x0000006c6d6d7212 */ /* 0x004fc800078e3cff */
[----:B------:R-:W-:-:S04]  /*13c80*/  LOP3.LUT R108, R109, R108, RZ, 0x3c, !PT ;  /* 0x0000006c6d6c7212 */ /* 0x000fc800078e3cff */
[----:B------:R-:W-:-:S05]  /*13c90*/  LOP3.LUT R109, R109, R108, RZ, 0x3c, !PT ;  /* 0x0000006c6d6d7212 */ /* 0x000fca00078e3cff */
[----:B------:R-:W-:Y:S04]  /*13ca0*/  STL.64 [R1+0x1050], R108 ;  /* 0x0010506c01007387 */ /* 0x000fe80000100a00 */
[----:B------:R-:W2:Y:S04]  /*13cb0*/  LDL.LU R87, [R1+0xb6c] ;  /* 0x000b6c0001577983 */ /* 0x000ea80000300800 */
[----:B------:R-:W2:Y:S01]  /*13cc0*/  LDL.LU R113, [R1+0xb70] ;  /* 0x000b700001717983 */ /* 0x000ea20000300800 */
[----:B---3--:R-:W-:-:S04]  /*13cd0*/  LOP3.LUT R111, R111, R110, RZ, 0x3c, !PT ;  /* 0x0000006e6f6f7212 */ /* 0x008fc800078e3cff */
[----:B------:R-:W-:Y:S02]  /*13ce0*/  LOP3.LUT R110, R111, R110, RZ, 0x3c, !PT ;  /* 0x0000006e6f6e7212 */ /* 0x000fe400078e3cff */
[----:B----4-:R-:W-:Y:S02]  /*13cf0*/  LOP3.LUT R137, R137, R136, RZ, 0x3c, !PT ;  /* 0x0000008889897212 */ /* 0x010fe400078e3cff */
[----:B------:R-:W-:Y:S02]  /*13d00*/  LOP3.LUT R111, R111, R110, RZ, 0x3c, !PT ;  /* 0x0000006e6f6f7212 */ /* 0x000fe400078e3cff */
[----:B------:R-:W-:-:S04]  /*13d10*/  LOP3.LUT R136, R137, R136, RZ, 0x3c, !PT ;  /* 0x0000008889887212 */ /* 0x000fc800078e3cff */
[----:B------:R-:W-:Y:S01]  /*13d20*/  LOP3.LUT R137, R137, R136, RZ, 0x3c, !PT ;  /* 0x0000008889897212 */ /* 0x000fe200078e3cff */
[----:B------:R-:W-:Y:S04]  /*13d30*/  STL.64 [R1+0x1058], R110 ;  /* 0x0010586e01007387 */ /* 0x000fe80000100a00 */
[----:B------:R-:W3:Y:S04]  /*13d40*/  LDL.LU R115, [R1+0xb74] ;  /* 0x000b740001737983 */ /* 0x000ee80000300800 */
[----:B------:R-:W4:Y:S04]  /*13d50*/  LDL.LU R141, [R1+0xb78] ;  /* 0x000b7800018d7983 */ /* 0x000f280000300800 */
[----:B------:R-:W-:Y:S04]  /*13d60*/  STL.64 [R1+0x1060], R136 ;  /* 0x0010608801007387 */ /* 0x000fe80000100a00 */
[----:B------:R-:W4:Y:S04]  /*13d70*/  LDL.LU R143, [R1+0xb7c] ;  /* 0x000b7c00018f7983 */ /* 0x000f280000300800 */
[----:B------:R-:W4:Y:S01]  /*13d80*/  LDL.LU R145, [R1+0xa48] ;  /* 0x000a480001917983 */ /* 0x000f220000300800 */
[----:B------:R-:W-:-:S04]  /*13d90*/  LOP3.LUT R139, R139, R138, RZ, 0x3c, !PT ;  /* 0x0000008a8b8b7212 */ /* 0x000fc800078e3cff */
[----:B------:R-:W-:-:S04]  /*13da0*/  LOP3.LUT R138, R139, R138, RZ, 0x3c, !PT ;  /* 0x0000008a8b8a7212 */ /* 0x000fc800078e3cff */
[----:B------:R-:W-:-:S05]  /*13db0*/  LOP3.LUT R139, R139, R138, RZ, 0x3c, !PT ;  /* 0x0000008a8b8b7212 */ /* 0x000fca00078e3cff */
[----:B------:R-:W-:Y:S01]  /*13dc0*/  STL.64 [R1+0x1068], R138 ;  /* 0x0010688a01007387 */ /* 0x000fe20000100a00 */
[----:B------:R-:W-:Y:S02]  /*13dd0*/  LOP3.LUT R233, R233, R232, RZ, 0x3c, !PT ;  /* 0x000000e8e9e97212 */ /* 0x000fe400078e3cff */
[----:B------:R-:W-:Y:S02]  /*13de0*/  LOP3.LUT R231, R231, R230, RZ, 0x3c, !PT ;  /* 0x000000e6e7e77212 */ /* 0x000fe400078e3cff */
[----:B------:R-:W-:Y:S02]  /*13df0*/  LOP3.LUT R232, R233, R232, RZ, 0x3c, !PT ;  /* 0x000000e8e9e87212 */ /* 0x000fe400078e3cff */
[----:B------:R-:W-:Y:S02]  /*13e00*/  LOP3.LUT R230, R231, R230, RZ, 0x3c, !PT ;  /* 0x000000e6e7e67212 */ /* 0x000fe400078e3cff */
[----:B------:R-:W-:Y:S02]  /*13e10*/  LOP3.LUT R229, R229, R228, RZ, 0x3c, !PT ;  /* 0x000000e4e5e57212 */ /* 0x000fe400078e3cff */
[----:B------:R-:W-:-:S02]  /*13e20*/  LOP3.LUT R177, R177, R176, RZ, 0x3c, !PT ;  /* 0x000000b0b1b17212 */ /* 0x000fc400078e3cff */
        /* <DEDUP_REMOVED lines=15> */
[----:B------:R-:W-:Y:S01]  /*13f20*/  LOP3.LUT R54, R55, R54, RZ, 0x3c, !PT ;  /* 0x0000003637367212 */ /* 0x000fe200078e3cff */
[----:B------:R-:W-:Y:S01]  /*13f30*/  STL.64 [R1+0x1070], R232 ;  /* 0x001070e801007387 */ /* 0x000fe20000100a00 */
[----:B------:R-:W-:Y:S02]  /*13f40*/  LOP3.LUT R175, R175, R174, RZ, 0x3c, !PT ;  /* 0x000000aeafaf7212 */ /* 0x000fe400078e3cff */
[----:B------:R-:W-:Y:S01]  /*13f50*/  LOP3.LUT R56, R57, R56, RZ, 0x3c, !PT ;  /* 0x0000003839387212 */ /* 0x000fe200078e3cff */
[----:B------:R-:W-:Y:S01]  /*13f60*/  STL.64 [R1+0x1078], R230 ;  /* 0x001078e601007387 */ /* 0x000fe20000100a00 */
[----:B------:R-:W-:-:S02]  /*13f70*/  LOP3.LUT R23, R23, R22, RZ, 0x3c, !PT ;  /* 0x0000001617177212 */ /* 0x000fc400078e3cff */
[----:B------:R-:W-:Y:S01]  /*13f80*/  LOP3.LUT R84, R85, R84, RZ, 0x3c, !PT ;  /* 0x0000005455547212 */ /* 0x000fe200078e3cff */
[----:B------:R-:W-:Y:S01]  /*13f90*/  STL.64 [R1+0x1080], R228 ;  /* 0x001080e401007387 */ /* 0x000fe20000100a00 */
[----:B------:R-:W-:Y:S02]  /*13fa0*/  LOP3.LUT R25, R25, R24, RZ, 0x3c, !PT ;  /* 0x0000001819197212 */ /* 0x000fe400078e3cff */
[----:B------:R-:W-:Y:S01]  /*13fb0*/  LOP3.LUT R55, R55, R54, RZ, 0x3c, !PT ;  /* 0x0000003637377212 */ /* 0x000fe200078e3cff */
[----:B------:R-:W-:Y:S01]  /*13fc0*/  STL.64 [R1+0x1088], R176 ;  /* 0x001088b001007387 */ /* 0x000fe20000100a00 */
[----:B------:R-:W-:Y:S02]  /*13fd0*/  LOP3.LUT R57, R57, R56, RZ, 0x3c, !PT ;  /* 0x0000003839397212 */ /* 0x000fe400078e3cff */
[----:B------:R-:W-:Y:S01]  /*13fe0*/  LOP3.LUT R85, R85, R84, RZ, 0x3c, !PT ;  /* 0x0000005455557212 */ /* 0x000fe200078e3cff */
[----:B------:R-:W-:Y:S04]  /*13ff0*/  STL.64 [R1+0x1090], R174 ;  /* 0x001090ae01007387 */ /* 0x000fe80000100a00 */
[----:B------:R-:W-:Y:S04]  /*14000*/  STL.64 [R1+0x1098], R22 ;  /* 0x0010981601007387 */ /* 0x000fe80000100a00 */
[----:B------:R-:W-:Y:S04]  /*14010*/  STL.64 [R1+0x10a0], R24 ;  /* 0x0010a01801007387 */ /* 0x000fe80000100a00 */
[----:B------:R-:W-:Y:S04]  /*14020*/  STL.64 [R1+0x10a8], R54 ;  /* 0x0010a83601007387 */ /* 0x000fe80000100a00 */
[----:B------:R-:W-:Y:S04]  /*14030*/  STL.64 [R1+0x10b0], R56 ;  /* 0x0010b03801007387 */ /* 0x000fe80000100a00 */
[----:B------:R-:W-:Y:S01]  /*14040*/  STL.64 [R1+0x10b8], R84 ;  /* 0x0010b85401007387 */ /* 0x000fe20000100a00 */
[----:B0-----:R-:W-:Y:S01]  /*14050*/  IMAD R242, R7, -0x80, R242 ;  /* 0xffffff8007f27824 */ /* 0x001fe200078e02f2 */
[----:B--2---:R-:W-:-:S02]  /*14060*/  LOP3.LUT R87, R87, R86, RZ, 0x3c, !PT ;  /* 0x0000005657577212 */ /* 0x004fc400078e3cff */
[----:B------:R-:W-:Y:S02]  /*14070*/  LOP3.LUT R113, R113, R112, RZ, 0x3c, !PT ;  /* 0x0000007071717212 */ /* 0x000fe400078e3cff */
[----:B------:R-:W-:Y:S02]  /*14080*/  LOP3.LUT R86, R87, R86, RZ, 0x3c, !PT ;  /* 0x0000005657567212 */ /* 0x000fe400078e3cff */
[----:B------:R-:W-:Y:S02]  /*14090*/  LOP3.LUT R112, R113, R112, RZ, 0x3c, !PT ;  /* 0x0000007071707212 */ /* 0x000fe400078e3cff */
[----:B------:R-:W-:Y:S02]  /*140a0*/  LOP3.LUT R87, R87, R86, RZ, 0x3c, !PT ;  /* 0x0000005657577212 */ /* 0x000fe400078e3cff */
[----:B------:R-:W-:-:S03]  /*140b0*/  LOP3.LUT R113, R113, R112, RZ, 0x3c, !PT ;  /* 0x0000007071717212 */ /* 0x000fc600078e3cff */
[----:B------:R-:W-:Y:S04]  /*140c0*/  STL.64 [R1+0x10c0], R86 ;  /* 0x0010c05601007387 */ /* 0x000fe80000100a00 */
[----:B------:R-:W-:Y:S01]  /*140d0*/  STL.64 [R1+0x10c8], R112 ;  /* 0x0010c87001007387 */ /* 0x000fe20000100a00 */
[----:B---3--:R-:W-:Y:S02]  /*140e0*/  LOP3.LUT R115, R115, R114, RZ, 0x3c, !PT ;  /* 0x0000007273737212 */ /* 0x008fe400078e3cff */
[----:B----4-:R-:W-:Y:S02]  /*140f0*/  LOP3.LUT R141, R141, R140, RZ, 0x3c, !PT ;  /* 0x0000008c8d8d7212 */ /* 0x010fe400078e3cff */
[----:B------:R-:W-:Y:S02]  /*14100*/  LOP3.LUT R114, R115, R114, RZ, 0x3c, !PT ;  /* 0x0000007273727212 */ /* 0x000fe400078e3cff */
[----:B------:R-:W-:-:S02]  /*14110*/  LOP3.LUT R140, R141, R140, RZ, 0x3c, !PT ;  /* 0x0000008c8d8c7212 */ /* 0x000fc400078e3cff */
[----:B------:R-:W-:Y:S02]  /*14120*/  LOP3.LUT R143, R143, R142, RZ, 0x3c, !PT ;  /* 0x0000008e8f8f7212 */ /* 0x000fe400078e3cff */
[----:B------:R-:W-:Y:S02]  /*14130*/  LOP3.LUT R115, R115, R114, RZ, 0x3c, !PT ;  /* 0x0000007273737212 */ /* 0x000fe400078e3cff */
[----:B------:R-:W-:Y:S02]  /*14140*/  LOP3.LUT R142, R143, R142, RZ, 0x3c, !PT ;  /* 0x0000008e8f8e7212 */ /* 0x000fe400078e3cff */
[----:B------:R-:W-:Y:S02]  /*14150*/  LOP3.LUT R141, R141, R140, RZ, 0x3c, !PT ;  /* 0x0000008c8d8d7212 */ /* 0x000fe400078e3cff */
[----:B------:R-:W-:Y:S01]  /*14160*/  LOP3.LUT R143, R143, R142, RZ, 0x3c, !PT ;  /* 0x0000008e8f8f7212 */ /* 0x000fe200078e3cff */
[----:B------:R-:W-:Y:S04]  /*14170*/  STL.64 [R1+0x10d0], R114 ;  /* 0x0010d07201007387 */ /* 0x000fe80000100a00 */
[----:B------:R-:W-:Y:S04]  /*14180*/  STL.64 [R1+0x10d8], R140 ;  /* 0x0010d88c01007387 */ /* 0x000fe80000100a00 */
[----:B------:R-:W-:Y:S04]  /*14190*/  STL.64 [R1+0x10e0], R142 ;  /* 0x0010e08e01007387 */ /* 0x000fe80000100a00 */
[----:B------:R-:W2:Y:S04]  /*141a0*/  LDL.LU R147, [R1+0xa4c] ;  /* 0x000a4c0001937983 */ /* 0x000ea80000300800 */
[----:B------:R-:W3:Y:S04]  /*141b0*/  LDL.LU R149, [R1+0xa14] ;  /* 0x000a140001957983 */ /* 0x000ee80000300800 */
        /* <DEDUP_REMOVED lines=30> */
[----:B------:R-:W-:-:S04]  /*143a0*/  LOP3.LUT R145, R145, R144, RZ, 0x3c, !PT ;  /* 0x0000009091917212 */ /* 0x000fc800078e3cff */
[----:B------:R-:W-:-:S04]  /*143b0*/  LOP3.LUT R144, R145, R144, RZ, 0x3c, !PT ;  /* 0x0000009091907212 */ /* 0x000fc800078e3cff */
[----:B------:R-:W-:-:S05]  /*143c0*/  LOP3.LUT R145, R145, R144, RZ, 0x3c, !PT ;  /* 0x0000009091917212 */ /* 0x000fca00078e3cff */
[----:B------:R-:W-:Y:S01]  /*143d0*/  STL.64 [R1+0x10e8], R144 ;  /* 0x0010e89001007387 */ /* 0x000fe20000100a00 */
[----:B--2---:R-:W-:Y:S02]  /*143e0*/  LOP3.LUT R147, R147, R146, RZ, 0x3c, !PT ;  /* 0x0000009293937212 */ /* 0x004fe400078e3cff */
[----:B---3--:R-:W-:Y:S02]  /*143f0*/  LOP3.LUT R149, R149, R148, RZ, 0x3c, !PT ;  /* 0x0000009495957212 */ /* 0x008fe400078e3cff */
[----:B------:R-:W-:Y:S02]  /*14400*/  LOP3.LUT R146, R147, R146, RZ, 0x3c, !PT ;  /* 0x0000009293927212 */ /* 0x000fe400078e3cff */
[----:B----4-:R-:W-:Y:S02]  /*14410*/  LOP3.LUT R151, R151, R150, RZ, 0x3c, !PT ;  /* 0x0000009697977212 */ /* 0x010fe400078e3cff */
[----:B------:R-:W-:Y:S02]  /*14420*/  LOP3.LUT R148, R149, R148, RZ, 0x3c, !PT ;  /* 0x0000009495947212 */ /* 0x000fe400078e3cff */
[----:B------:R-:W-:-:S02]  /*14430*/  LOP3.LUT R150, R151, R150, RZ, 0x3c, !PT ;  /* 0x0000009697967212 */ /* 0x000fc400078e3cff */
[----:B------:R-:W-:Y:S02]  /*14440*/  LOP3.LUT R147, R147, R146, RZ, 0x3c, !PT ;  /* 0x0000009293937212 */ /* 0x000fe400078e3cff */
[----:B------:R-:W-:Y:S02]  /*14450*/  LOP3.LUT R149, R149, R148, RZ, 0x3c, !PT ;  /* 0x0000009495957212 */ /* 0x000fe400078e3cff */
[----:B------:R-:W-:Y:S01]  /*14460*/  LOP3.LUT R151, R151, R150, RZ, 0x3c, !PT ;  /* 0x0000009697977212 */ /* 0x000fe200078e3cff */
[----:B------:R-:W-:Y:S04]  /*14470*/  STL.64 [R1+0x10f0], R146 ;  /* 0x0010f09201007387 */ /* 0x000fe80000100a00 */
[----:B------:R-:W-:Y:S04]  /*14480*/  STL.64 [R1+0x1100], R148 ;  /* 0x0011009401007387 */ /* 0x000fe80000100a00 */
[----:B------:R-:W-:Y:S01]  /*14490*/  STL.64 [R1+0x1138], R150 ;  /* 0x0011389601007387 */ /* 0x000fe20000100a00 */
[----:B------:R-:W-:Y:S01]  /*144a0*/  IMAD.MOV.U32 R14, RZ, RZ, R182 ;  /* 0x000000ffff0e7224 */ /* 0x000fe200078e00b6 */
[----:B------:R-:W-:-:S04]  /*144b0*/  LOP3.LUT R185, R185, R184, RZ, 0x3c, !PT ;  /* 0x000000b8b9b97212 */ /* 0x000fc800078e3cff */
[C---:B------:R-:W-:Y:S01]  /*144c0*/  LOP3.LUT R184, R185.reuse, R184, RZ, 0x3c, !PT ;  /* 0x000000b8b9b87212 */ /* 0x040fe200078e3cff */
[----:B------:R0:W-:Y:S03]  /*144d0*/  STL.64 [R1+0x8], R14 ;  /* 0x0000080e01007387 */ /* 0x0001e60000100a00 */
[----:B------:R-:W-:Y:S01]  /*144e0*/  LOP3.LUT R185, R185, R184, RZ, 0x3c, !PT ;  /* 0x000000b8b9b97212 */ /* 0x000fe200078e3cff */
[----:B------:R-:W-:-:S04]  /*144f0*/  IMAD.MOV.U32 R182, RZ, RZ, R164 ;  /* 0x000000ffffb67224 */ /* 0x000fc800078e00a4 */
[----:B------:R-:W-:Y:S01]  /*14500*/  STL.64 [R1+0x10], R184 ;  /* 0x000010b801007387 */ /* 0x000fe20000100a00 */
[----:B0-----:R-:W-:Y:S02]  /*14510*/  IMAD.MOV.U32 R14, RZ, RZ, R168 ;  /* 0x000000ffff0e7224 */ /* 0x001fe400078e00a8 */
[----:B------:R-:W-:Y:S02]  /*14520*/  IMAD.MOV.U32 R15, RZ, RZ, R165 ;  /* 0x000000ffff0f7224 */ /* 0x000fe400078e00a5 */
[----:B------:R-:W-:Y:S02]  /*14530*/  IMAD.MOV.U32 R17, RZ, RZ, R169 ;  /* 0x000000ffff117224 */ /* 0x000fe400078e00a9 */
[----:B------:R-:W-:Y:S01]  /*14540*/  IMAD.MOV.U32 R16, RZ, RZ, R65 ;  /* 0x000000ffff107224 */ /* 0x000fe200078e0041 */
[----:B------:R-:W-:Y:S04]  /*14550*/  STL.64 [R1+0x18], R182 ;  /* 0x000018b601007387 */ /* 0x000fe80000100a00 */
[----:B------:R-:W-:Y:S04]  /*14560*/  STL.64 [R1+0x20], R14 ;  /* 0x0000200e01007387 */ /* 0x000fe80000100a00 */
[----:B------:R-:W-:Y:S04]  /*14570*/  STL.64 [R1+0x48], R16 ;  /* 0x0000481001007387 */ /* 0x000fe80000100a00 */
[----:B------:R-:W2:Y:S04]  /*14580*/  LDL.LU R104, [R1+0x88] ;  /* 0x0000880001687983 */ /* 0x000ea80000300800 */
[----:B------:R-:W2:Y:S04]  /*14590*/  LDL.LU R105, [R1+0x954] ;  /* 0x0009540001697983 */ /* 0x000ea80000300800 */
[----:B------:R-:W3:Y:S04]  /*145a0*/  LDL.LU R106, [R1+0x98] ;  /* 0x00009800016a7983 */ /* 0x000ee80000300800 */
        /* <DEDUP_REMOVED lines=15> */
[----:B------:R-:W-:-:S03]  /*146a0*/  IMAD.MOV.U32 R49, RZ, RZ, R90 ;  /* 0x000000ffff317224 */ /* 0x000fc600078e005a */
[----:B------:R-:W4:Y:S01]  /*146b0*/  LDL.LU R179, [R1+0xf0] ;  /* 0x0000f00001b37983 */ /* 0x000f220000300800 */
[----:B------:R-:W-:-:S03]  /*146c0*/  IMAD.MOV.U32 R48, RZ, RZ, R91 ;  /* 0x000000ffff307224 */ /* 0x000fc600078e005b */
        /* <DEDUP_REMOVED lines=16> */
[----:B------:R-:W4:Y:S04]  /*147d0*/  LDL.LU R131, [R1+0x760] ;  /* 0x0007600001837983 */ /* 0x000f280000300800 */
[----:B------:R-:W4:Y:S04]  /*147e0*/  LDL.LU R220, [R1+0x148] ;  /* 0x0001480001dc7983 */ /* 0x000f280000300800 */
[----:B------:R-:W4:Y:S04]  /*147f0*/  LDL.LU R221, [R1+0x76c] ;  /* 0x00076c0001dd7983 */ /* 0x000f280000300800 */
[----:B------:R-:W-:Y:S04]  /*14800*/  STL.64 [R1+0x58], R46 ;  /* 0x0000582e01007387 */ /* 0x000fe80000100a00 */
[----:B------:R-:W-:Y:S04]  /*14810*/  STL.64 [R1+0x60], R48 ;  /* 0x0000603001007387 */ /* 0x000fe80000100a00 */
[----:B------:R-:W-:Y:S04]  /*14820*/  STL.64 [R1+0x68], R76 ;  /* 0x0000684c01007387 */ /* 0x000fe80000100a00 */
[----:B------:R-:W-:Y:S01]  /*14830*/  STL.64 [R1+0x70], R78 ;  /* 0x0000704e01007387 */ /* 0x000fe20000100a00 */
[----:B--2---:R-:W-:-:S04]  /*14840*/  LOP3.LUT R105, R105, R104, RZ, 0x3c, !PT ;  /* 0x0000006869697212 */ /* 0x004fc800078e3cff */
[----:B------:R-:W-:Y:S02]  /*14850*/  LOP3.LUT R104, R105, R104, RZ, 0x3c, !PT ;  /* 0x0000006869687212 */ /* 0x000fe400078e3cff */
[----:B---3--:R-:W-:-:S04]  /*14860*/  LOP3.LUT R107, R107, R106, RZ, 0x3c, !PT ;  /* 0x0000006a6b6b7212 */ /* 0x008fc800078e3cff */
[----:B------:R-:W-:Y:S02]  /*14870*/  LOP3.LUT R106, R107, R106, RZ, 0x3c, !PT ;  /* 0x0000006a6b6a7212 */ /* 0x000fe400078e3cff */
[----:B----4-:R-:W-:Y:S02]  /*14880*/  LOP3.LUT R133, R133, R132, RZ, 0x3c, !PT ;  /* 0x0000008485857212 */ /* 0x010fe400078e3cff */
        /* <DEDUP_REMOVED lines=11> */
[----:B------:R-:W-:Y:S01]  /*14940*/  LOP3.LUT R237, R237, R236, RZ, 0x3c, !PT ;  /* 0x000000eceded7212 */ /* 0x000fe200078e3cff */
[----:B------:R-:W-:Y:S01]  /*14950*/  STL.64 [R1+0x88], R104 ;  /* 0x0000886801007387 */ /* 0x000fe20000100a00 */
[----:B------:R-:W-:Y:S02]  /*14960*/  LOP3.LUT R241, R241, R240, RZ, 0x3c, !PT ;  /* 0x000000f0f1f17212 */ /* 0x000fe400078e3cff */
[----:B------:R-:W-:Y:S02]  /*14970*/  LOP3.LUT R236, R237, R236, RZ, 0x3c, !PT ;  /* 0x000000ecedec7212 */ /* 0x000fe400078e3cff */
[----:B------:R-:W-:Y:S01]  /*14980*/  LOP3.LUT R235, R235, R234, RZ, 0x3c, !PT ;  /* 0x000000eaebeb7212 */ /* 0x000fe200078e3cff */
[----:B------:R-:W-:Y:S01]  /*14990*/  STL.64 [R1+0x98], R106 ;  /* 0x0000986a01007387 */ /* 0x000fe20000100a00 */
[----:B------:R-:W-:-:S02]  /*149a0*/  LOP3.LUT R239, R239, R238, RZ, 0x3c, !PT ;  /* 0x000000eeefef7212 */ /* 0x000fc400078e3cff */
[----:B------:R-:W-:Y:S02]  /*149b0*/  LOP3.LUT R234, R235, R234, RZ, 0x3c, !PT ;  /* 0x000000eaebea7212 */ /* 0x000fe400078e3cff */
[----:B------:R-:W-:Y:S01]  /*149c0*/  LOP3.LUT R181, R181, R180, RZ, 0x3c, !PT ;  /* 0x000000b4b5b57212 */ /* 0x000fe200078e3cff */
[----:B------:R-:W-:Y:S01]  /*149d0*/  STL.64 [R1+0xa0], R132 ;  /* 0x0000a08401007387 */ /* 0x000fe20000100a00 */
[----:B------:R-:W-:Y:S02]  /*149e0*/  LOP3.LUT R237, R237, R236, RZ, 0x3c, !PT ;  /* 0x000000eceded7212 */ /* 0x000fe400078e3cff */
[----:B------:R-:W-:Y:S01]  /*149f0*/  LOP3.LUT R180, R181, R180, RZ, 0x3c, !PT ;  /* 0x000000b4b5b47212 */ /* 0x000fe200078e3cff */
[----:B------:R-:W-:Y:S01]  /*14a00*/  STL.64 [R1+0xa8], R134 ;  /* 0x0000a88601007387 */ /* 0x000fe20000100a00 */
[----:B------:R-:W-:Y:S02]  /*14a10*/  LOP3.LUT R235, R235, R234, RZ, 0x3c, !PT ;  /* 0x000000eaebeb7212 */ /* 0x000fe400078e3cff */
[----:B------:R-:W-:Y:S01]  /*14a20*/  LOP3.LUT R181, R181, R180, RZ, 0x3c, !PT ;  /* 0x000000b4b5b57212 */ /* 0x000fe200078e3cff */
[----:B------:R-:W-:Y:S01]  /*14a30*/  STL.64 [R1+0xb0], R240 ;  /* 0x0000b0f001007387 */ /* 0x000fe20000100a00 */
[----:B------:R-:W-:-:S03]  /*14a40*/  IMAD.MOV.U32 R178, RZ, RZ, R164 ;  /* 0x000000ffffb27224 */ /* 0x000fc600078e00a4 */
[----:B------:R-:W-:Y:S01]  /*14a50*/  STL.64 [R1+0xc8], R238 ;  /* 0x0000c8ee01007387 */ /* 0x000fe20000100a00 */
[----:B------:R-:W-:Y:S02]  /*14a60*/  IMAD.MOV.U32 R19, RZ, RZ, R165 ;  /* 0x000000ffff137224 */ /* 0x000fe400078e00a5 */
[----:B------:R-:W-:Y:S01]  /*14a70*/  IMAD.MOV.U32 R18, RZ, RZ, R168 ;  /* 0x000000ffff127224 */ /* 0x000fe200078e00a8 */
[----:B------:R-:W-:Y:S01]  /*14a80*/  STL.64 [R1+0xd8], R236 ;  /* 0x0000d8ec01007387 */ /* 0x000fe20000100a00 */
[----:B------:R-:W-:-:S03]  /*14a90*/  IMAD.MOV.U32 R21, RZ, RZ, R90 ;  /* 0x000000ffff157224 */ /* 0x000fc600078e005a */
[----:B------:R-:W-:Y:S01]  /*14aa0*/  STL.64 [R1+0xe0], R234 ;  /* 0x0000e0ea01007387 */ /* 0x000fe20000100a00 */
[----:B------:R-:W-:-:S03]  /*14ab0*/  IMAD.MOV.U32 R20, RZ, RZ, R91 ;  /* 0x000000ffff147224 */ /* 0x000fc600078e005b */
[----:B------:R-:W2:Y:S04]  /*14ac0*/  LDL.LU R90, [R1+0x158] ;  /* 0x00015800015a7983 */ /* 0x000ea80000300800 */
[----:B------:R-:W3:Y:S04]  /*14ad0*/  LDL.LU R91, [R1+0x45c] ;  /* 0x00045c00015b7983 */ /* 0x000ee80000300800 */
[----:B------:R-:W-:Y:S04]  /*14ae0*/  STL.64 [R1+0xe8], R180 ;  /* 0x0000e8b401007387 */ /* 0x000fe80000100a00 */
[----:B------:R-:W-:Y:S04]  /*14af0*/  STL.64 [R1+0xf0], R178 ;  /* 0x0000f0b201007387 */ /* 0x000fe80000100a00 */
[----:B------:R-:W-:Y:S04]  /*14b00*/  STL.64 [R1+0x108], R18 ;  /* 0x0001081201007387 */ /* 0x000fe80000100a00 */
[----:B------:R-:W-:Y:S01]  /*14b10*/  STL.64 [R1+0x118], R20 ;  /* 0x0001181401007387 */ /* 0x000fe20000100a00 */
        /* <DEDUP_REMOVED lines=30> */
[----:B------:R-:W-:Y:S04]  /*14d00*/  STL.64 [R1+0x120], R50 ;  /* 0x0001203201007387 */ /* 0x000fe80000100a00 */
[----:B------:R-:W-:Y:S04]  /*14d10*/  STL.64 [R1+0x128], R52 ;  /* 0x0001283401007387 */ /* 0x000fe80000100a00 */
[----:B------:R-:W-:Y:S04]  /*14d20*/  STL.64 [R1+0x130], R80 ;  /* 0x0001305001007387 */ /* 0x000fe80000100a00 */
[----:B------:R-:W-:Y:S04]  /*14d30*/  STL.64 [R1+0x148], R82 ;  /* 0x0001485201007387 */ /* 0x000fe80000100a00 */
[----:B------:R-:W4:Y:S04]  /*14d40*/  LDL.LU R168, [R1+0x80] ;  /* 0x0000800001a87983 */ /* 0x000f280000300800 */
[----:B------:R-:W4:Y:S04]  /*14d50*/  LDL.LU R169, [R1+0xc4] ;  /* 0x0000c40001a97983 */ /* 0x000f280000300800 */
[----:B------:R-:W4:Y:S04]  /*14d60*/  LDL.LU R65, [R1+0x84] ;  /* 0x0000840001417983 */ /* 0x000f280000300800 */
[----:B------:R-:W4:Y:S04]  /*14d70*/  LDL.LU R163, [R1+0xd0] ;  /* 0x0000d00001a37983 */ /* 0x000f280000300800 */
[----:B------:R-:W4:Y:S01]  /*14d80*/  LDL.LU R161, [R1+0x2c] ;  /* 0x00002c0001a17983 */ /* 0x000f220000300800 */
[----:B--2---:R-:W-:-:S03]  /*14d90*/  IMAD.MOV.U32 R109, RZ, RZ, R90 ;  /* 0x000000ffff6d7224 */ /* 0x004fc600078e005a */
[----:B------:R-:W2:Y:S01]  /*14da0*/  LDL.LU R90, [R1+0xfc] ;  /* 0x0000fc00015a7983 */ /* 0x000ea20000300800 */
[----:B---3--:R-:W-:-:S03]  /*14db0*/  IMAD.MOV.U32 R108, RZ, RZ, R91 ;  /* 0x000000ffff6c7224 */ /* 0x008fc600078e005b */
[----:B------:R-:W3:Y:S01]  /*14dc0*/  LDL.LU R91, [R1+0x50] ;  /* 0x00005000015b7983 */ /* 0x000ee20000300800 */
[----:B----4-:R-:W-:-:S03]  /*14dd0*/  IMAD.MOV.U32 R137, RZ, RZ, R130 ;  /* 0x000000ffff897224 */ /* 0x010fc600078e0082 */
[----:B------:R-:W4:Y:S01]  /*14de0*/  LDL.LU R130, [R1+0x54] ;  /* 0x0000540001827983 */ /* 0x000f220000300800 */
[----:B------:R-:W-:-:S03]  /*14df0*/  IMAD.MOV.U32 R136, RZ, RZ, R131 ;  /* 0x000000ffff887224 */ /* 0x000fc600078e0083 */
[----:B------:R-:W4:Y:S01]  /*14e00*/  LDL.LU R131, [R1+0x34] ;  /* 0x0000340001837983 */ /* 0x000f220000300800 */
[----:B------:R-:W-:-:S03]  /*14e10*/  IMAD.MOV.U32 R139, RZ, RZ, R220 ;  /* 0x000000ffff8b7224 */ /* 0x000fc600078e00dc */
[----:B------:R-:W4:Y:S01]  /*14e20*/  LDL.LU R220, [R1+0x38] ;  /* 0x0000380001dc7983 */ /* 0x000f220000300800 */
[----:B------:R-:W-:-:S03]  /*14e30*/  IMAD.MOV.U32 R138, RZ, RZ, R221 ;  /* 0x000000ffff8a7224 */ /* 0x000fc600078e00dd */
        /* <DEDUP_REMOVED lines=16> */
[-C--:B------:R-:W-:Y:S02]  /*14f40*/  LOP3.LUT R175, R175, R174.reuse, RZ, 0x3c, !PT ;  /* 0x000000aeafaf7212 */ /* 0x080fe400078e3cff */
[----:B------:R-:W-:Y:S02]  /*14f50*/  ISETP.GT.AND P0, PT, R242, RZ, PT ;  /* 0x000000fff200720c */ /* 0x000fe40003f04270 */
        /* <DEDUP_REMOVED lines=13> */
[----:B------:R-:W-:Y:S01]  /*15030*/  LOP3.LUT R25, R25, R24, RZ, 0x3c, !PT ;  /* 0x0000001819197212 */ /* 0x000fe200078e3cff */
[----:B------:R-:W-:Y:S01]  /*15040*/  IMAD.MOV.U32 R54, RZ, RZ, R165 ;  /* 0x000000ffff367224 */ /* 0x000fe200078e00a5 */
[----:B------:R-:W-:Y:S01]  /*15050*/  PRMT R34, RZ, 0x7610, R34 ;  /* 0x00007610ff227816 */ /* 0x000fe20000000022 */
[----:B------:R-:W-:Y:S01]  /*15060*/  STL.64 [R1+0x1a0], R228 ;  /* 0x0001a0e401007387 */ /* 0x000fe20000100a00 */
[----:B------:R-:W-:-:S03]  /*15070*/  IMAD.MOV.U32 R55, RZ, RZ, R164 ;  /* 0x000000ffff377224 */ /* 0x000fc600078e00a4 */
[----:B------:R-:W-:Y:S01]  /*15080*/  STL.64 [R1+0x1a8], R176 ;  /* 0x0001a8b001007387 */ /* 0x000fe20000100a00 */
[----:B------:R-:W-:-:S03]  /*15090*/  IMAD.MOV.U32 R113, RZ, RZ, R245 ;  /* 0x000000ffff717224 */ /* 0x000fc600078e00f5 */
[----:B------:R-:W-:Y:S01]  /*150a0*/  STL.64 [R1+0x1b0], R174 ;  /* 0x0001b0ae01007387 */ /* 0x000fe20000100a00 */
[----:B------:R-:W-:-:S03]  /*150b0*/  PRMT R59, RZ, 0x7610, R59 ;  /* 0x00007610ff3b7816 */ /* 0x000fc6000000003b */
[----:B------:R-:W-:Y:S01]  /*150c0*/  STL.64 [R1+0x1c8], R22 ;  /* 0x0001c81601007387 */ /* 0x000fe20000100a00 */
[----:B------:R-:W-:-:S03]  /*150d0*/  IMAD.MOV.U32 R57, RZ, RZ, R168 ;  /* 0x000000ffff397224 */ /* 0x000fc600078e00a8 */
[----:B------:R-:W-:Y:S01]  /*150e0*/  STL.64 [R1+0x1d8], R24 ;  /* 0x0001d81801007387 */ /* 0x000fe20000100a00 */
[----:B------:R-:W-:-:S03]  /*150f0*/  IMAD.MOV.U32 R56, RZ, RZ, R169 ;  /* 0x000000ffff387224 */ /* 0x000fc600078e00a9 */
[----:B------:R-:W-:Y:S01]  /*15100*/  STL.64 [R1+0x1e0], R54 ;  /* 0x0001e03601007387 */ /* 0x000fe20000100a00 */
[----:B------:R-:W-:Y:S02]  /*15110*/  IMAD.MOV.U32 R85, RZ, RZ, R65 ;  /* 0x000000ffff557224 */ /* 0x000fe400078e0041 */
[----:B------:R-:W-:Y:S02]  /*15120*/  IMAD.MOV.U32 R84, RZ, RZ, R163 ;  /* 0x000000ffff547224 */ /* 0x000fe400078e00a3 */
[----:B------:R-:W-:Y:S02]  /*15130*/  IMAD.MOV.U32 R163, RZ, RZ, R162 ;  /* 0x000000ffffa37224 */ /* 0x000fe400078e00a2 */
[----:B------:R-:W-:Y:S02]  /*15140*/  IMAD.MOV.U32 R162, RZ, RZ, R26 ;  /* 0x000000ffffa27224 */ /* 0x000fe400078e001a */
[----:B------:R-:W-:Y:S01]  /*15150*/  IMAD.MOV.U32 R87, RZ, RZ, R161 ;  /* 0x000000ffff577224 */ /* 0x000fe200078e00a1 */
[----:B------:R-:W-:Y:S01]  /*15160*/  STL.64 [R1+0x1e8], R56 ;  /* 0x0001e83801007387 */ /* 0x000fe20000100a00 */
[----:B------:R-:W-:Y:S01]  /*15170*/  IMAD.MOV.U32 R115, RZ, RZ, R246 ;  /* 0x000000ffff737224 */ /* 0x000fe200078e00f6 */
[----:B------:R-:W-:Y:S01]  /*15180*/  ISETP.GT.AND P3, PT, R242, 0x1, PT ;  /* 0x00000001f200780c */ /* 0x000fe20003f64270 */
[----:B------:R-:W-:Y:S01]  /*15190*/  IMAD.MOV.U32 R161, RZ, RZ, R160 ;  /* 0x000000ffffa17224 */ /* 0x000fe200078e00a0 */
[----:B------:R-:W-:Y:S01]  /*151a0*/  STL.64 [R1+0x1f0], R84 ;  /* 0x0001f05401007387 */ /* 0x000fe20000100a00 */
[----:B------:R-:W-:-:S02]  /*151b0*/  IMAD.MOV.U32 R141, RZ, RZ, R247 ;  /* 0x000000ffff8d7224 */ /* 0x000fc400078e00f7 */
[----:B------:R-:W-:Y:S01]  /*151c0*/  IMAD.MOV.U32 R160, RZ, RZ, R9 ;  /* 0x000000ffffa07224 */ /* 0x000fe200078e0009 */
[----:B------:R-:W4:Y:S01]  /*151d0*/  @P0 LDG.E.U16 R34, desc[UR6][R162.64] ;  /* 0x00000006a2220981 */ /* 0x000f22000c1e1500 */
[----:B------:R-:W-:Y:S02]  /*151e0*/  IMAD.MOV.U32 R143, RZ, RZ, R248 ;  /* 0x000000ffff8f7224 */ /* 0x000fe400078e00f8 */
[----:B------:R-:W-:Y:S01]  /*151f0*/  IMAD.MOV.U32 R145, RZ, RZ, R222 ;  /* 0x000000ffff917224 */ /* 0x000fe200078e00de */
[----:B------:R-:W4:Y:S01]  /*15200*/  @P0 LDG.E.U16 R59, desc[UR6][R160.64] ;  /* 0x00000006a03b0981 */ /* 0x000f22000c1e1500 */
[----:B------:R-:W-:Y:S02]  /*15210*/  IMAD.MOV.U32 R146, RZ, RZ, R224 ;  /* 0x000000ffff927224 */ /* 0x000fe400078e00e0 */
[----:B------:R-:W-:Y:S02]  /*15220*/  IMAD.MOV.U32 R147, RZ, RZ, R216 ;  /* 0x000000ffff937224 */ /* 0x000fe400078e00d8 */
[----:B------:R-:W-:-:S02]  /*15230*/  IMAD.MOV.U32 R148, RZ, RZ, R225 ;  /* 0x000000ffff947224 */ /* 0x000fc400078e00e1 */
[----:B------:R-:W-:Y:S02]  /*15240*/  IMAD.MOV.U32 R149, RZ, RZ, R217 ;  /* 0x000000ffff957224 */ /* 0x000fe400078e00d9 */
[----:B------:R-:W-:Y:S02]  /*15250*/  IMAD.MOV.U32 R216, RZ, RZ, R226 ;  /* 0x000000ffffd87224 */ /* 0x000fe400078e00e2 */
[----:B------:R-:W-:Y:S01]  /*15260*/  IMAD.MOV.U32 R217, RZ, RZ, R218 ;  /* 0x000000ffffd97224 */ /* 0x000fe200078e00da */
[----:B------:R-:W-:Y:S01]  /*15270*/  PRMT R58, RZ, 0x7610, R58 ;  /* 0x00007610ff3a7816 */ /* 0x000fe2000000003a */
[----:B------:R-:W-:Y:S02]  /*15280*/  IMAD.MOV.U32 R224, RZ, RZ, R227 ;  /* 0x000000ffffe07224 */ /* 0x000fe400078e00e3 */
[----:B------:R-:W-:Y:S02]  /*15290*/  IMAD.MOV.U32 R225, RZ, RZ, R219 ;  /* 0x000000ffffe17224 */ /* 0x000fe400078e00db */
[----:B------:R-:W-:-:S02]  /*152a0*/  IMAD.MOV.U32 R65, RZ, RZ, R2 ;  /* 0x000000ffff417224 */ /* 0x000fc400078e0002 */
[----:B------:R-:W-:-:S05]  /*152b0*/  IMAD.MOV.U32 R2, RZ, RZ, R8 ;  /* 0x000000ffff027224 */ /* 0x000fca00078e0008 */
[----:B------:R-:W4:Y:S01]  /*152c0*/  @P3 LDG.E.U16 R58, desc[UR6][R2.64] ;  /* 0x00000006023a3981 */ /* 0x000f22000c1e1500 */
[----:B--2---:R-:W-:Y:S02]  /*152d0*/  IMAD.MOV.U32 R86, RZ, RZ, R90 ;  /* 0x000000ffff567224 */ /* 0x004fe400078e005a */
[----:B---3--:R-:W-:-:S03]  /*152e0*/  IMAD.MOV.U32 R112, RZ, RZ, R91 ;  /* 0x000000ffff707224 */ /* 0x008fc600078e005b */
[----:B------:R-:W-:Y:S04]  /*152f0*/  STL.64 [R1+0x208], R86 ;  /* 0x0002085601007387 */ /* 0x000fe80000100a00 */
[----:B------:R-:W-:Y:S04]  /*15300*/  STL.64 [R1+0x218], R112 ;  /* 0x0002187001007387 */ /* 0x000fe80000100a00 */
[----:B------:R-:W2:Y:S04]  /*15310*/  LDL R222, [R1+0x738] ;  /* 0x0007380001de7983 */ /* 0x000ea80000100800 */
[----:B------:R-:W3:Y:S01]  /*15320*/  LDL R248, [R1+0x734] ;  /* 0x0007340001f87983 */ /* 0x000ee20000100800 */
[----:B----4-:R-:W-:-:S02]  /*15330*/  IMAD.MOV.U32 R114, RZ, RZ, R130 ;  /* 0x000000ffff727224 */ /* 0x010fc400078e0082 */
[----:B------:R-:W-:-:S03]  /*15340*/  IMAD.MOV.U32 R140, RZ, RZ, R131 ;  /* 0x000000ffff8c7224 */ /* 0x000fc600078e0083 */
[----:B------:R-:W-:Y:S01]  /*15350*/  STL.64 [R1+0x220], R114 ;  /* 0x0002207201007387 */ /* 0x000fe20000100a00 */
[----:B------:R-:W-:-:S03]  /*15360*/  IMAD.MOV.U32 R142, RZ, RZ, R220 ;  /* 0x000000ffff8e7224 */ /* 0x000fc600078e00dc */
[----:B------:R-:W-:Y:S01]  /*15370*/  STL.64 [R1+0x228], R140 ;  /* 0x0002288c01007387 */ /* 0x000fe20000100a00 */
[----:B------:R-:W-:-:S03]  /*15380*/  IMAD.MOV.U32 R144, RZ, RZ, R221 ;  /* 0x000000ffff907224 */ /* 0x000fc600078e00dd */
[----:B------:R-:W-:Y:S04]  /*15390*/  STL.64 [R1+0x230], R142 ;  /* 0x0002308e01007387 */ /* 0x000fe80000100a00 */
[----:B------:R-:W-:Y:S01]  /*153a0*/  STL.64 [R1+0x248], R144 ;  /* 0x0002489001007387 */ /* 0x000fe20000100a00 */
[----:B------:R-:W-:-:S03]  /*153b0*/  IMAD.MOV.U32 R220, RZ, RZ, R215 ;  /* 0x000000ffffdc7224 */ /* 0x000fc600078e00d7 */
[----:B------:R-:W-:Y:S04]  /*153c0*/  STL.64 [R1+0x258], R146 ;  /* 0x0002589201007387 */ /* 0x000fe80000100a00 */
[----:B------:R-:W-:Y:S04]  /*153d0*/  STL.64 [R1+0x260], R148 ;  /* 0x0002609401007387 */ /* 0x000fe80000100a00 */
[----:B------:R-:W-:Y:S04]  /*153e0*/  STL.64 [R1+0x268], R216 ;  /* 0x000268d801007387 */ /* 0x000fe80000100a00 */
[----:B------:R-:W-:Y:S04]  /*153f0*/  STL.64 [R1+0x270], R224 ;  /* 0x000270e001007387 */ /* 0x000fe80000100a00 */
[----:B------:R-:W4:Y:S01]  /*15400*/  LDL R215, [R1+0x740] ;  /* 0x0007400001d77983 */ /* 0x000f220000100800 */
[----:B------:R-:W-:-:S02]  /*15410*/  IMAD.MOV.U32 R218, RZ, RZ, R213 ;  /* 0x000000ffffda7224 */ /* 0x000fc400078e00d5 */
[----:B------:R-:W-:Y:S02]  /*15420*/  IMAD.MOV.U32 R219, RZ, RZ, R205 ;  /* 0x000000ffffdb7224 */ /* 0x000fe400078e00cd */
[----:B------:R-:W-:Y:S01]  /*15430*/  IMAD.MOV.U32 R221, RZ, RZ, R199 ;  /* 0x000000ffffdd7224 */ /* 0x000fe200078e00c7 */
[----:B------:R-:W2:Y:S01]  /*15440*/  LDL R205, [R1+0x73c] ;  /* 0x00073c0001cd7983 */ /* 0x000ea20000100800 */
[----:B------:R-:W-:Y:S02]  /*15450*/  IMAD.MOV.U32 R165, RZ, RZ, R200 ;  /* 0x000000ffffa57224 */ /* 0x000fe400078e00c8 */
[----:B------:R-:W-:Y:S02]  /*15460*/  IMAD.MOV.U32 R164, RZ, RZ, R207 ;  /* 0x000000ffffa47224 */ /* 0x000fe400078e00cf */
[----:B------:R-:W-:Y:S02]  /*15470*/  IMAD.MOV.U32 R200, RZ, RZ, R208 ;  /* 0x000000ffffc87224 */ /* 0x000fe400078e00d0 */
[----:B------:R-:W-:Y:S01]  /*15480*/  IMAD.MOV.U32 R208, RZ, RZ, R209 ;  /* 0x000000ffffd07224 */ /* 0x000fe200078e00d1 */
[----:B------:R-:W-:Y:S01]  /*15490*/  STL.64 [R1+0x288], R218 ;  /* 0x000288da01007387 */ /* 0x000fe20000100a00 */
[----:B------:R-:W-:-:S02]  /*154a0*/  IMAD.MOV.U32 R209, RZ, RZ, R202 ;  /* 0x000000ffffd17224 */ /* 0x000fc400078e00ca */
[----:B------:R-:W-:Y:S01]  /*154b0*/  IMAD.MOV.U32 R213, RZ, RZ, R190 ;  /* 0x000000ffffd57224 */ /* 0x000fe200078e00be */
[----:B------:R-:W-:Y:S01]  /*154c0*/  STL.64 [R1+0x298], R220 ;  /* 0x000298dc01007387 */ /* 0x000fe20000100a00 */
[----:B------:R-:W-:Y:S02]  /*154d0*/  IMAD.MOV.U32 R150, RZ, RZ, R197 ;  /* 0x000000ffff967224 */ /* 0x000fe400078e00c5 */
[----:B------:R-:W-:Y:S01]  /*154e0*/  IMAD.MOV.U32 R151, RZ, RZ, R170 ;  /* 0x000000ffff977224 */ /* 0x000fe200078e00aa */
[----:B------:R-:W-:Y:S01]  /*154f0*/  STL.64 [R1+0x2a0], R164 ;  /* 0x0002a0a401007387 */ /* 0x000fe20000100a00 */
        /* <DEDUP_REMOVED lines=45> */
[----:B------:R-:W-:Y:S01]  /*157d0*/  IMAD.MOV.U32 R61, RZ, RZ, R62 ;  /* 0x000000ffff3d7224 */ /* 0x000fe200078e003e */
[----:B------:R-:W-:Y:S01]  /*157e0*/  PRMT R64, RZ, 0x7610, R64 ;  /* 0x00007610ff407816 */ /* 0x000fe20000000040 */
        /* <DEDUP_REMOVED lines=18> */
[----:B------:R-:W-:Y:S02]  /*15910*/  IMAD.MOV.U32 R45, RZ, RZ, R4 ;  /* 0x000000ffff2d7224 */ /* 0x000fe400078e0004 */
[----:B------:R-:W-:Y:S01]  /*15920*/  IMAD.MOV.U32 R64, RZ, RZ, R29 ;  /* 0x000000ffff407224 */ /* 0x000fe200078e001d */
[----:B------:R-:W-:Y:S04]  /*15930*/  STL.64 [R1+0x3c8], R88 ;  /* 0x0003c85801007387 */ /* 0x000fe80000100a00 */
[----:B------:R-:W-:Y:S04]  /*15940*/  STL.64 [R1+0x3d8], R90 ;  /* 0x0003d85a01007387 */ /* 0x000fe80000100a00 */
[----:B------:R-:W-:Y:S04]  /*15950*/  STL.64 [R1+0x3e0], R30 ;  /* 0x0003e01e01007387 */ /* 0x000fe80000100a00 */
[----:B------:R-:W-:Y:S04]  /*15960*/  STL.64 [R1+0x3e8], R42 ;  /* 0x0003e82a01007387 */ /* 0x000fe80000100a00 */
[----:B------:R-:W-:Y:S04]  /*15970*/  STL.64 [R1+0x3f0], R32 ;  /* 0x0003f02001007387 */ /* 0x000fe80000100a00 */
[----:B------:R-:W-:Y:S04]  /*15980*/  STL.64 [R1+0x408], R44 ;  /* 0x0004082c01007387 */ /* 0x000fe80000100a00 */
[----:B------:R-:W-:Y:S04]  /*15990*/  STL.64 [R1+0x418], R64 ;  /* 0x0004184001007387 */ /* 0x000fe80000100a00 */
[----:B------:R-:W-:Y:S04]  /*159a0*/  STL.64 [R1+0x420], R2 ;  /* 0x0004200201007387 */ /* 0x000fe80000100a00 */
[----:B------:R0:W-:Y:S04]  /*159b0*/  STL [R1+0x74c], R34 ;  /* 0x00074c2201007387 */ /* 0x0001e80000100800 */
[----:B0-----:R-:W3:Y:S04]  /*159c0*/  LDL.LU R34, [R1+0x11d0] ;  /* 0x0011d00001227983 */ /* 0x001ee80000300800 */
[----:B------:R-:W-:Y:S04]  /*159d0*/  STL [R1+0xcc4], R162 ;  /* 0x000cc4a201007387 */ /* 0x000fe80000100800 */
[----:B------:R-:W-:Y:S04]  /*159e0*/  STL [R1+0xcc0], R163 ;  /* 0x000cc0a301007387 */ /* 0x000fe80000100800 */
[----:B------:R-:W-:Y:S04]  /*159f0*/  STL.64 [R1+0xe08], R162 ;  /* 0x000e08a201007387 */ /* 0x000fe80000100a00 */
[----:B------:R0:W-:Y:S04]  /*15a00*/  STL [R1+0x748], R59 ;  /* 0x0007483b01007387 */ /* 0x0001e80000100800 */
[----:B0-----:R-:W3:Y:S04]  /*15a10*/  LDL.LU R59, [R1+0x11cc] ;  /* 0x0011cc00013b7983 */ /* 0x001ee80000300800 */
[----:B------:R-:W-:Y:S04]  /*15a20*/  STL [R1+0xccc], R160 ;  /* 0x000ccca001007387 */ /* 0x000fe80000100800 */
[----:B------:R0:W-:Y:S04]  /*15a30*/  STL [R1+0xe28], R160 ;  /* 0x000e28a001007387 */ /* 0x0001e80000100800 */
[----:B0-----:R-:W3:Y:S04]  /*15a40*/  LDL.LU R160, [R1+0x718] ;  /* 0x0007180001a07983 */ /* 0x001ee80000300800 */
[----:B------:R-:W-:Y:S04]  /*15a50*/  STL [R1+0xcc8], R161 ;  /* 0x000cc8a101007387 */ /* 0x000fe80000100800 */
[----:B------:R0:W-:Y:S04]  /*15a60*/  STL [R1+0xe2c], R161 ;  /* 0x000e2ca101007387 */ /* 0x0001e80000100800 */
[----:B0-----:R-:W3:Y:S04]  /*15a70*/  LDL.LU R161, [R1+0x71c] ;  /* 0x00071c0001a17983 */ /* 0x001ee80000300800 */
[----:B------:R0:W-:Y:S04]  /*15a80*/  STL [R1+0x744], R58 ;  /* 0x0007443a01007387 */ /* 0x0001e80000100800 */
[----:B0-----:R-:W3:Y:S04]  /*15a90*/  LDL.LU R58, [R1+0x11c8] ;  /* 0x0011c800013a7983 */ /* 0x001ee80000300800 */
[----:B----4-:R-:W4:Y:S04]  /*15aa0*/  @P3 LDG.E.U16 R215, desc[UR6][R64.64] ;  /* 0x0000000640d73981 */ /* 0x010f28000c1e1500 */
[----:B------:R-:W4:Y:S01]  /*15ab0*/  LDL.LU.64 R64, [R1+0x11c0] ;  /* 0x0011c00001407983 */ /* 0x000f220000300a00 */
[----:B------:R-:W-:-:S02]  /*15ac0*/  ISETP.GT.AND P4, PT, R242, 0x2, PT ;  /* 0x00000002f200780c */ /* 0x000fc40003f84270 */
[C---:B------:R-:W-:Y:S01]  /*15ad0*/  ISETP.GT.AND P6, PT, R242.reuse, 0x3, PT ;  /* 0x00000003f200780c */ /* 0x040fe20003fc4270 */
[----:B------:R-:W-:Y:S02]  /*15ae0*/  IMAD.MOV.U32 R2, RZ, RZ, R28 ;  /* 0x000000ffff027224 */ /* 0x000fe400078e001c */
[----:B------:R-:W-:Y:S01]  /*15af0*/  IMAD.MOV.U32 R3, RZ, RZ, R5 ;  /* 0x000000ffff037224 */ /* 0x000fe200078e0005 */
[----:B------:R-:W-:Y:S02]  /*15b00*/  ISETP.GT.AND P0, PT, R242, 0x4, PT ;  /* 0x00000004f200780c */ /* 0x000fe40003f04270 */
[----:B------:R-:W-:Y:S01]  /*15b10*/  PRMT R37, RZ, 0x7610, R37 ;  /* 0x00007610ff257816 */ /* 0x000fe20000000025 */
[----:B------:R-:W-:-:S04]  /*15b20*/  IMAD.MOV.U32 R5, RZ, RZ, R35 ;  /* 0x000000ffff057224 */ /* 0x000fc800078e0023 */
[----:B--2---:R0:W2:Y:S04]  /*15b30*/  @P4 LDG.E.U16 R205, desc[UR6][R2.64] ;  /* 0x0000000602cd4981 */ /* 0x0040a8000c1e1500 */
[----:B------:R-:W2:Y:S01]  /*15b40*/  @P4 LDG.E.U16 R222, desc[UR6][R44.64] ;  /* 0x000000062cde4981 */ /* 0x000ea2000c1e1500 */
[----:B------:R-:W-:-:S06]  /*15b50*/  PRMT R67, RZ, 0x7610, R67 ;  /* 0x00007610ff437816 */ /* 0x000fcc0000000043 */
[----:B------:R-:W2:Y:S01]  /*15b60*/  @P0 LDG.E.U16 R67, desc[UR6][R42.64] ;  /* 0x000000062a430981 */ /* 0x000ea2000c1e1500 */
[----:B---3--:R-:W-:-:S05]  /*15b70*/  IMAD.MOV.U32 R4, RZ, RZ, R59 ;  /* 0x000000ffff047224 */ /* 0x008fca00078e003b */
[----:B------:R-:W3:Y:S04]  /*15b80*/  @P6 LDG.E.U16 R248, desc[UR6][R4.64] ;  /* 0x0000000604f86981 */ /* 0x000ee8000c1e1500 */
[----:B----4-:R-:W-:Y:S01]  /*15b90*/  @P3 STL [R1+0x740], R215 ;  /* 0x000740d701003387 */ /* 0x010fe20000100800 */
[----:B------:R-:W-:-:S03]  /*15ba0*/  ISETP.GT.AND P3, PT, R242, 0x5, PT ;  /* 0x00000005f200780c */ /* 0x000fc60003f64270 */
[----:B------:R0:W-:Y:S04]  /*15bb0*/  STL.64 [R1+0x410], R2 ;  /* 0x0004100201007387 */ /* 0x0001e80000100a00 */
[----:B------:R-:W4:Y:S06]  /*15bc0*/  @P0 LDG.E.U16 R65, desc[UR6][R32.64] ;  /* 0x0000000620410981 */ /* 0x000f2c000c1e1500 */
[----:B------:R-:W3:Y:S01]  /*15bd0*/  @P3 LDG.E.U16 R64, desc[UR6][R30.64] ;  /* 0x000000061e403981 */ /* 0x000ee2000c1e1500 */
[----:B0-----:R-:W-:-:S02]  /*15be0*/  IMAD.MOV.U32 R2, RZ, RZ, R58 ;  /* 0x000000ffff027224 */ /* 0x001fc400078e003a */
[----:B------:R-:W-:-:S05]  /*15bf0*/  IMAD.MOV.U32 R3, RZ, RZ, R34 ;  /* 0x000000ffff037224 */ /* 0x000fca00078e0022 */
[----:B------:R-:W3:Y:S04]  /*15c00*/  @P6 LDG.E.U16 R37, desc[UR6][R2.64] ;  /* 0x0000000602256981 */ /* 0x000ee8000c1e1500 */
[----:B--2---:R-:W-:Y:S04]  /*15c10*/  @P4 STL [R1+0x738], R222 ;  /* 0x000738de01004387 */ /* 0x004fe80000100800 */
[----:B------:R-:W-:Y:S04]  /*15c20*/  @P4 STL [R1+0x73c], R205 ;  /* 0x00073ccd01004387 */ /* 0x000fe80000100800 */
[----:B------:R-:W-:Y:S04]  /*15c30*/  STL.64 [R1+0x400], R4 ;  /* 0x0004000401007387 */ /* 0x000fe80000100a00 */
[----:B------:R-:W2:Y:S04]  /*15c40*/  LDL R207, [R1+0x708] ;  /* 0x0007080001cf7983 */ /* 0x000ea80000100800 */
[----:B------:R-:W-:Y:S01]  /*15c50*/  STL.64 [R1+0x3f8], R2 ;  /* 0x0003f80201007387 */ /* 0x000fe20000100a00 */
[----:B------:R-:W-:-:S06]  /*15c60*/  PRMT R69, RZ, 0x7610, R69 ;  /* 0x00007610ff457816 */ /* 0x000fcc0000000045 */
[----:B------:R-:W2:Y:S04]  /*15c70*/  @P3 LDG.E.U16 R69, desc[UR6][R90.64] ;  /* 0x000000065a453981 */ /* 0x000ea8000c1e1500 */
[----:B---3--:R0:W-:Y:S04]  /*15c80*/  STL [R1+0x730], R37 ;  /* 0x0007302501007387 */ /* 0x0081e80000100800 */
[----:B0-----:R-:W3:Y:S04]  /*15c90*/  LDL.LU R37, [R1+0x11bc] ;  /* 0x0011bc0001257983 */ /* 0x001ee80000300800 */
[----:B------:R-:W3:Y:S04]  /*15ca0*/  LDL R215, [R1+0x704] ;  /* 0x0007040001d77983 */ /* 0x000ee80000100800 */
[----:B------:R-:W3:Y:S04]  /*15cb0*/  LDL R222, [R1+0x700] ;  /* 0x0007000001de7983 */ /* 0x000ee80000100800 */
[----:B------:R-:W-:Y:S04]  /*15cc0*/  @P6 STL [R1+0x734], R248 ;  /* 0x000734f801006387 */ /* 0x000fe80000100800 */
[----:B----4-:R0:W-:Y:S04]  /*15cd0*/  STL [R1+0x72c], R65 ;  /* 0x00072c4101007387 */ /* 0x0101e80000100800 */
[----:B0-----:R-:W4:Y:S04]  /*15ce0*/  LDL.LU R65, [R1+0x11b8] ;  /* 0x0011b80001417983 */ /* 0x001f280000300800 */
[----:B------:R0:W-:Y:S04]  /*15cf0*/  STL [R1+0x728], R67 ;  /* 0x0007284301007387 */ /* 0x0001e80000100800 */
[----:B0-----:R-:W4:Y:S04]  /*15d00*/  LDL.LU R67, [R1+0x11b4] ;  /* 0x0011b40001437983 */ /* 0x001f280000300800 */
[----:B------:R-:W4:Y:S04]  /*15d10*/  LDL R248, [R1+0x6fc] ;  /* 0x0006fc0001f87983 */ /* 0x000f280000100800 */
[----:B------:R0:W-:Y:S04]  /*15d20*/  STL [R1+0x724], R64 ;  /* 0x0007244001007387 */ /* 0x0001e80000100800 */
[----:B0-----:R-:W4:Y:S04]  /*15d30*/  LDL.LU R64, [R1+0x11b0] ;  /* 0x0011b00001407983 */ /* 0x001f280000300800 */
[----:B------:R-:W4:Y:S01]  /*15d40*/  LDL.LU.64 R90, [R1+0x11a8] ;  /* 0x0011a800015a7983 */ /* 0x000f220000300a00 */
[----:B------:R-:W-:-:S02]  /*15d50*/  ISETP.GT.AND P4, PT, R242, 0x6, PT ;  /* 0x00000006f200780c */ /* 0x000fc40003f84270 */
[C---:B------:R-:W-:Y:S02]  /*15d60*/  ISETP.GT.AND P6, PT, R242.reuse, 0x7, PT ;  /* 0x00000007f200780c */ /* 0x040fe40003fc4270 */
[C---:B------:R-:W-:Y:S01]  /*15d70*/  ISETP.GT.AND P0, PT, R242.reuse, 0x8, PT ;  /* 0x00000008f200780c */ /* 0x040fe20003f04270 */
[----:B--2---:R0:W-:Y:S01]  /*15d80*/  STL [R1+0x720], R69 ;  /* 0x0007204501007387 */ /* 0x0041e20000100800 */
[----:B------:R-:W-:Y:S02]  /*15d90*/  PRMT R92, RZ, 0x7610, R92 ;  /* 0x00007610ff5c7816 */ /* 0x000fe4000000005c */
[----:B------:R-:W-:Y:S02]  /*15da0*/  ISETP.GT.AND P3, PT, R242, 0x9, PT ;  /* 0x00000009f200780c */ /* 0x000fe40003f64270 */
[----:B------:R-:W-:Y:S02]  /*15db0*/  PRMT R100, RZ, 0x7610, R100 ;  /* 0x00007610ff647816 */ /* 0x000fe40000000064 */
[----:B------:R-:W-:Y:S01]  /*15dc0*/  PRMT R99, RZ, 0x7610, R99 ;  /* 0x00007610ff637816 */ /* 0x000fe20000000063 */
[----:B------:R-:W2:Y:S04]  /*15dd0*/  @P4 LDG.E.U16 R160, desc[UR6][R88.64] ;  /* 0x0000000658a04981 */ /* 0x000ea8000c1e1500 */
[----:B0-----:R-:W2:Y:S01]  /*15de0*/  LDL.LU R69, [R1+0x11a4] ;  /* 0x0011a40001457983 */ /* 0x001ea20000300800 */
[----:B------:R-:W-:-:S02]  /*15df0*/  PRMT R119, RZ, 0x7610, R119 ;  /* 0x00007610ff777816 */ /* 0x000fc40000000077 */
[----:B------:R-:W-:Y:S01]  /*15e00*/  PRMT R118, RZ, 0x7610, R118 ;  /* 0x00007610ff767816 */ /* 0x000fe20000000076 */
[----:B------:R-:W2:Y:S04]  /*15e10*/  @P0 LDG.E.U16 R99, desc[UR6][R62.64] ;  /* 0x000000063e630981 */ /* 0x000ea8000c1e1500 */
[----:B------:R-:W2:Y:S04]  /*15e20*/  @P0 LDG.E.U16 R119, desc[UR6][R60.64] ;  /* 0x000000063c770981 */ /* 0x000ea8000c1e1500 */
[----:B------:R-:W2:Y:S04]  /*15e30*/  @P3 LDG.E.U16 R118, desc[UR6][R94.64] ;  /* 0x000000065e763981 */ /* 0x000ea8000c1e1500 */
[----:B------:R-:W2:Y:S01]  /*15e40*/  @P3 LDG.E.U16 R207, desc[UR6][R168.64] ;  /* 0x00000006a8cf3981 */ /* 0x000ea2000c1e1500 */
[----:B---3--:R-:W-:-:S02]  /*15e50*/  IMAD.MOV.U32 R3, RZ, RZ, R37 ;  /* 0x000000ffff037224 */ /* 0x008fc400078e0025 */
[----:B----4-:R-:W-:Y:S02]  /*15e60*/  IMAD.MOV.U32 R5, RZ, RZ, R65 ;  /* 0x000000ffff057224 */ /* 0x010fe400078e0041 */
[----:B------:R-:W-:-:S05]  /*15e70*/  IMAD.MOV.U32 R2, RZ, RZ, R67 ;  /* 0x000000ffff027224 */ /* 0x000fca00078e0043 */
[----:B------:R0:W3:Y:S04]  /*15e80*/  @P4 LDG.E.U16 R161, desc[UR6][R2.64] ;  /* 0x0000000602a14981 */ /* 0x0000e8000c1e1500 */
[----:B------:R0:W-:Y:S04]  /*15e90*/  STL.64 [R1+0x3d0], R2 ;  /* 0x0003d00201007387 */ /* 0x0001e80000100a00 */
[----:B------:R-:W4:Y:S01]  /*15ea0*/  LDL R205, [R1+0x6e8] ;  /* 0x0006e80001cd7983 */ /* 0x000f220000100800 */
[----:B------:R-:W-:Y:S02]  /*15eb0*/  IMAD.MOV.U32 R4, RZ, RZ, R91 ;  /* 0x000000ffff047224 */ /* 0x000fe400078e005b */
[----:B0-----:R-:W-:-:S02]  /*15ec0*/  IMAD.MOV.U32 R2, RZ, RZ, R90 ;  /* 0x000000ffff027224 */ /* 0x001fc400078e005a */
[----:B------:R-:W-:Y:S01]  /*15ed0*/  IMAD.MOV.U32 R3, RZ, RZ, R64 ;  /* 0x000000ffff037224 */ /* 0x000fe200078e0040 */
[----:B------:R-:W4:Y:S04]  /*15ee0*/  @P6 LDG.E.U16 R92, desc[UR6][R4.64] ;  /* 0x00000006045c6981 */ /* 0x000f28000c1e1500 */
[----:B------:R-:W4:Y:S04]  /*15ef0*/  @P6 LDG.E.U16 R100, desc[UR6][R2.64] ;  /* 0x0000000602646981 */ /* 0x000f28000c1e1500 */
[----:B---3--:R-:W-:Y:S04]  /*15f00*/  STL [R1+0xe30], R161 ;  /* 0x000e30a101007387 */ /* 0x008fe80000100800 */
[----:B------:R-:W3:Y:S04]  /*15f10*/  LDL.LU R162, [R1+0x6e4] ;  /* 0x0006e40001a27983 */ /* 0x000ee80000300800 */
[----:B------:R-:W3:Y:S04]  /*15f20*/  LDL.LU R163, [R1+0x6e0] ;  /* 0x0006e00001a37983 */ /* 0x000ee80000300800 */
[----:B--2---:R-:W-:Y:S04]  /*15f30*/  STL [R1+0xe34], R160 ;  /* 0x000e34a001007387 */ /* 0x004fe80000100800 */
[----:B------:R-:W-:Y:S04]  /*15f40*/  STL.64 [R1+0x3c0], R4 ;  /* 0x0003c00401007387 */ /* 0x000fe80000100a00 */
[----:B----4-:R0:W-:Y:S04]  /*15f50*/  STL [R1+0x940], R92 ;  /* 0x0009405c01007387 */ /* 0x0101e80000100800 */
[----:B0-----:R-:W2:Y:S04]  /*15f60*/  LDL.LU R92, [R1+0x11a0] ;  /* 0x0011a000015c7983 */ /* 0x001ea80000300800 */
[----:B------:R-:W-:Y:S04]  /*15f70*/  STL.64 [R1+0x3b8], R2 ;  /* 0x0003b80201007387 */ /* 0x000fe80000100a00 */
[----:B------:R0:W-:Y:S04]  /*15f80*/  STL [R1+0x93c], R100 ;  /* 0x00093c6401007387 */ /* 0x0001e80000100800 */
[----:B0-----:R-:W4:Y:S04]  /*15f90*/  LDL.LU R100, [R1+0x119c] ;  /* 0x00119c0001647983 */ /* 0x001f280000300800 */
[----:B------:R0:W-:Y:S04]  /*15fa0*/  STL [R1+0x714], R99 ;  /* 0x0007146301007387 */ /* 0x0001e80000100800 */
[----:B0-----:R-:W3:Y:S04]  /*15fb0*/  LDL.LU R99, [R1+0x1198] ;  /* 0x0011980001637983 */ /* 0x001ee80000300800 */
[----:B------:R0:W-:Y:S04]  /*15fc0*/  STL [R1+0x710], R119 ;  /* 0x0007107701007387 */ /* 0x0001e80000100800 */
[----:B0-----:R-:W3:Y:S04]  /*15fd0*/  LDL.LU R119, [R1+0x1194] ;  /* 0x0011940001777983 */ /* 0x001ee80000300800 */
[----:B------:R0:W-:Y:S04]  /*15fe0*/  STL [R1+0x70c], R118 ;  /* 0x00070c7601007387 */ /* 0x0001e80000100800 */
[----:B0-----:R-:W3:Y:S04]  /*15ff0*/  LDL.LU R118, [R1+0x1190] ;  /* 0x0011900001767983 */ /* 0x001ee80000300800 */
[----:B------:R-:W3:Y:S01]  /*16000*/  LDL.LU.64 R168, [R1+0x1188] ;  /* 0x0011880001a87983 */ /* 0x000ee20000300a00 */
[----:B------:R-:W-:-:S02]  /*16010*/  ISETP.GT.AND P4, PT, R242, 0xa, PT ;  /* 0x0000000af200780c */ /* 0x000fc40003f84270 */
[C---:B------:R-:W-:Y:S01]  /*16020*/  ISETP.GT.AND P6, PT, R242.reuse, 0xb, PT ;  /* 0x0000000bf200780c */ /* 0x040fe20003fc4270 */
[----:B------:R-:W-:Y:S01]  /*16030*/  IMAD.MOV.U32 R3, RZ, RZ, R69 ;  /* 0x000000ffff037224 */ /* 0x000fe200078e0045 */
[C---:B------:R-:W-:Y:S01]  /*16040*/  ISETP.GT.AND P0, PT, R242.reuse, 0xc, PT ;  /* 0x0000000cf200780c */ /* 0x040fe20003f04270 */
[----:B------:R-:W-:Y:S01]  /*16050*/  @P3 STL [R1+0x708], R207 ;  /* 0x000708cf01003387 */ /* 0x000fe20000100800 */
[----:B------:R-:W-:Y:S02]  /*16060*/  PRMT R102, RZ, 0x7610, R102 ;  /* 0x00007610ff667816 */ /* 0x000fe40000000066 */
[----:B------:R-:W-:Y:S02]  /*16070*/  ISETP.GT.AND P3, PT, R242, 0xd, PT ;  /* 0x0000000df200780c */ /* 0x000fe40003f64270 */
[----:B------:R-:W-:-:S03]  /*16080*/  PRMT R122, RZ, 0x7610, R122 ;  /* 0x00007610ff7a7816 */ /* 0x000fc6000000007a */
[----:B------:R-:W3:Y:S04]  /*16090*/  @P4 LDG.E.U16 R222, desc[UR6][R120.64] ;  /* 0x0000000678de4981 */ /* 0x000ee8000c1e1500 */
[----:B------:R-:W3:Y:S04]  /*160a0*/  @P0 LDG.E.U16 R122, desc[UR6][R116.64] ;  /* 0x00000006747a0981 */ /* 0x000ee8000c1e1500 */
[----:B------:R-:W3:Y:S01]  /*160b0*/  @P3 LDG.E.U16 R205, desc[UR6][R166.64] ;  /* 0x00000006a6cd3981 */ /* 0x000ee2000c1e1500 */
[----:B--2---:R-:W-:-:S05]  /*160c0*/  IMAD.MOV.U32 R2, RZ, RZ, R92 ;  /* 0x000000ffff027224 */ /* 0x004fca00078e005c */
[----:B------:R3:W-:Y:S04]  /*160d0*/  STL.64 [R1+0x390], R2 ;  /* 0x0003900201007387 */ /* 0x0007e80000100a00 */
[----:B------:R3:W2:Y:S01]  /*160e0*/  @P4 LDG.E.U16 R215, desc[UR6][R2.64] ;  /* 0x0000000602d74981 */ /* 0x0006a2000c1e1500 */
[----:B----4-:R-:W-:Y:S02]  /*160f0*/  IMAD.MOV.U32 R5, RZ, RZ, R100 ;  /* 0x000000ffff057224 */ /* 0x010fe400078e0064 */
[----:B---3--:R-:W-:Y:S02]  /*16100*/  IMAD.MOV.U32 R3, RZ, RZ, R99 ;  /* 0x000000ffff037224 */ /* 0x008fe400078e0063 */
[----:B------:R-:W-:-:S05]  /*16110*/  IMAD.MOV.U32 R4, RZ, RZ, R119 ;  /* 0x000000ffff047224 */ /* 0x000fca00078e0077 */
[----:B------:R-:W3:Y:S01]  /*16120*/  @P6 LDG.E.U16 R248, desc[UR6][R4.64] ;  /* 0x0000000604f86981 */ /* 0x000ee2000c1e1500 */
[----:B------:R-:W-:-:S03]  /*16130*/  IMAD.MOV.U32 R2, RZ, RZ, R118 ;  /* 0x000000ffff027224 */ /* 0x000fc600078e0076 */
[----:B------:R-:W4:Y:S04]  /*16140*/  @P0 LDG.E.U16 R169, desc[UR6][R96.64] ;  /* 0x0000000660a90981 */ /* 0x000f28000c1e1500 */
[----:B------:R-:W4:Y:S04]  /*16150*/  @P6 LDG.E.U16 R102, desc[UR6][R2.64] ;  /* 0x0000000602666981 */ /* 0x000f28000c1e1500 */
[----:B------:R-:W4:Y:S04]  /*16160*/  @P3 LDG.E.U16 R168, desc[UR6][R130.64] ;  /* 0x0000000682a83981 */ /* 0x000f28000c1e1500 */
[----:B------:R0:W-:Y:S04]  /*16170*/  @P4 STL [R1+0x700], R222 ;  /* 0x000700de01004387 */ /* 0x0001e80000100800 */
[----:B--2---:R-:W-:Y:S04]  /*16180*/  @P4 STL [R1+0x704], R215 ;  /* 0x000704d701004387 */ /* 0x004fe80000100800 */
[----:B------:R-:W-:Y:S04]  /*16190*/  STL.64 [R1+0x380], R4 ;  /* 0x0003800401007387 */ /* 0x000fe80000100a00 */
[----:B0-----:R-:W2:Y:S04]  /*161a0*/  LDL R222, [R1+0x6cc] ;  /* 0x0006cc0001de7983 */ /* 0x001ea80000100800 */
[----:B------:R-:W-:Y:S04]  /*161b0*/  STL.64 [R1+0x378], R2 ;  /* 0x0003780201007387 */ /* 0x000fe80000100a00 */
[----:B---3--:R0:W-:Y:S04]  /*161c0*/  @P6 STL [R1+0x6fc], R248 ;  /* 0x0006fcf801006387 */ /* 0x0081e80000100800 */
[----:B0-----:R-:W3:Y:S04]  /*161d0*/  LDL R248, [R1+0x6c8] ;  /* 0x0006c80001f87983 */ /* 0x001ee80000100800 */
[----:B----4-:R0:W-:Y:S04]  /*161e0*/  STL [R1+0x6f8], R102 ;  /* 0x0006f86601007387 */ /* 0x0101e80000100800 */
[----:B0-----:R-:W4:Y:S04]  /*161f0*/  LDL.LU R102, [R1+0x1180] ;  /* 0x0011800001667983 */ /* 0x001f280000300800 */
[----:B------:R0:W-:Y:S04]  /*16200*/  STL [R1+0x6f4], R122 ;  /* 0x0006f47a01007387 */ /* 0x0001e80000100800 */
[----:B0-----:R-:W2:Y:S04]  /*16210*/  LDL.LU R122, [R1+0x117c] ;  /* 0x00117c00017a7983 */ /* 0x001ea80000300800 */
[----:B------:R0:W-:Y:S04]  /*16220*/  STL [R1+0x6f0], R169 ;  /* 0x0006f0a901007387 */ /* 0x0001e80000100800 */
[----:B0-----:R-:W3:Y:S04]  /*16230*/  LDL.LU R169, [R1+0x1178] ;  /* 0x0011780001a97983 */ /* 0x001ee80000300800 */
[----:B------:R-:W3:Y:S04]  /*16240*/  LDL.LU.64 R130, [R1+0x1170] ;  /* 0x0011700001827983 */ /* 0x000ee80000300a00 */
[----:B------:R0:W-:Y:S04]  /*16250*/  STL [R1+0x6ec], R168 ;  /* 0x0006eca801007387 */ /* 0x0001e80000100800 */
[----:B0-----:R-:W3:Y:S01]  /*16260*/  LDL.LU R168, [R1+0x116c] ;  /* 0x00116c0001a87983 */ /* 0x001ee20000300800 */
[----:B------:R-:W-:-:S02]  /*16270*/  ISETP.GT.AND P4, PT, R242, 0xe, PT ;  /* 0x0000000ef200780c */ /* 0x000fc40003f84270 */
[C---:B------:R-:W-:Y:S02]  /*16280*/  ISETP.GT.AND P6, PT, R242.reuse, 0xf, PT ;  /* 0x0000000ff200780c */ /* 0x040fe40003fc4270 */
[C---:B------:R-:W-:Y:S01]  /*16290*/  ISETP.GT.AND P0, PT, R242.reuse, 0x10, PT ;  /* 0x00000010f200780c */ /* 0x040fe20003f04270 */
[----:B------:R-:W-:Y:S01]  /*162a0*/  @P3 STL [R1+0x6e8], R205 ;  /* 0x0006e8cd01003387 */ /* 0x000fe20000100800 */
[----:B------:R-:W-:Y:S02]  /*162b0*/  PRMT R153, RZ, 0x7610, R153 ;  /* 0x00007610ff997816 */ /* 0x000fe40000000099 */
[----:B------:R-:W-:Y:S02]  /*162c0*/  ISETP.GT.AND P3, PT, R242, 0x11, PT ;  /* 0x00000011f200780c */ /* 0x000fe40003f64270 */
[----:B------:R-:W-:Y:S02]  /*162d0*/  PRMT R187, RZ, 0x7610, R187 ;  /* 0x00007610ffbb7816 */ /* 0x000fe400000000bb */
[----:B------:R-:W-:Y:S01]  /*162e0*/  PRMT R189, RZ, 0x7610, R189 ;  /* 0x00007610ffbd7816 */ /* 0x000fe200000000bd */
[----:B------:R-:W3:Y:S01]  /*162f0*/  @P4 LDG.E.U16 R163, desc[UR6][R126.64] ;  /* 0x000000067ea34981 */ /* 0x000ee2000c1e1500 */
[----:B------:R-:W-:-:S02]  /*16300*/  PRMT R195, RZ, 0x7610, R195 ;  /* 0x00007610ffc37816 */ /* 0x000fc400000000c3 */
[----:B------:R-:W-:Y:S02]  /*16310*/  PRMT R186, RZ, 0x7610, R186 ;  /* 0x00007610ffba7816 */ /* 0x000fe400000000ba */
[----:B------:R-:W-:Y:S01]  /*16320*/  PRMT R194, RZ, 0x7610, R194 ;  /* 0x00007610ffc27816 */ /* 0x000fe200000000c2 */
[----:B------:R-:W3:Y:S04]  /*16330*/  @P0 LDG.E.U16 R189, desc[UR6][R154.64] ;  /* 0x000000069abd0981 */ /* 0x000ee8000c1e1500 */
[----:B------:R-:W3:Y:S04]  /*16340*/  @P0 LDG.E.U16 R195, desc[UR6][R124.64] ;  /* 0x000000067cc30981 */ /* 0x000ee8000c1e1500 */
[----:B------:R-:W3:Y:S04]  /*16350*/  @P3 LDG.E.U16 R186, desc[UR6][R192.64] ;  /* 0x00000006c0ba3981 */ /* 0x000ee8000c1e1500 */
[----:B------:R-:W3:Y:S01]  /*16360*/  @P3 LDG.E.U16 R194, desc[UR6][R226.64] ;  /* 0x00000006e2c23981 */ /* 0x000ee2000c1e1500 */
[----:B----4-:R-:W-:-:S02]  /*16370*/  IMAD.MOV.U32 R3, RZ, RZ, R102 ;  /* 0x000000ffff037224 */ /* 0x010fc400078e0066 */
[----:B--2---:R-:W-:-:S05]  /*16380*/  IMAD.MOV.U32 R2, RZ, RZ, R122 ;  /* 0x000000ffff027224 */ /* 0x004fca00078e007a */
[----:B------:R0:W-:Y:S04]  /*16390*/  STL.64 [R1+0x350], R2 ;  /* 0x0003500201007387 */ /* 0x0001e80000100a00 */
[----:B------:R0:W2:Y:S01]  /*163a0*/  @P4 LDG.E.U16 R162, desc[UR6][R2.64] ;  /* 0x0000000602a24981 */ /* 0x0000a2000c1e1500 */
[----:B---3--:R-:W-:Y:S02]  /*163b0*/  IMAD.MOV.U32 R4, RZ, RZ, R169 ;  /* 0x000000ffff047224 */ /* 0x008fe400078e00a9 */
[----:B------:R-:W-:Y:S02]  /*163c0*/  IMAD.MOV.U32 R5, RZ, RZ, R131 ;  /* 0x000000ffff057224 */ /* 0x000fe400078e0083 */
[----:B0-----:R-:W-:-:S03]  /*163d0*/  IMAD.MOV.U32 R3, RZ, RZ, R130 ;  /* 0x000000ffff037224 */ /* 0x001fc600078e0082 */
[----:B------:R-:W3:Y:S01]  /*163e0*/  @P6 LDG.E.U16 R153, desc[UR6][R4.64] ;  /* 0x0000000604996981 */ /* 0x000ee2000c1e1500 */
[----:B------:R-:W-:-:S05]  /*163f0*/  IMAD.MOV.U32 R2, RZ, RZ, R168 ;  /* 0x000000ffff027224 */ /* 0x000fca00078e00a8 */
[----:B------:R-:W4:Y:S04]  /*16400*/  @P6 LDG.E.U16 R187, desc[UR6][R2.64] ;  /* 0x0000000602bb6981 */ /* 0x000f28000c1e1500 */
[----:B--2---:R-:W-:Y:S04]  /*16410*/  STL [R1+0xe38], R162 ;  /* 0x000e38a201007387 */ /* 0x004fe80000100800 */
[----:B------:R-:W-:Y:S04]  /*16420*/  STL [R1+0xe3c], R163 ;  /* 0x000e3ca301007387 */ /* 0x000fe80000100800 */
[----:B------:R-:W-:Y:S04]  /*16430*/  STL.64 [R1+0x340], R4 ;  /* 0x0003400401007387 */ /* 0x000fe80000100a00 */
[----:B---3--:R0:W-:Y:S04]  /*16440*/  STL [R1+0x938], R153 ;  /* 0x0009389901007387 */ /* 0x0081e80000100800 */
[----:B0-----:R-:W2:Y:S04]  /*16450*/  LDL.LU R153, [R1+0x1168] ;  /* 0x0011680001997983 */ /* 0x001ea80000300800 */
[----:B------:R-:W-:Y:S04]  /*16460*/  STL.64 [R1+0x338], R2 ;  /* 0x0003380201007387 */ /* 0x000fe80000100a00 */
[----:B----4-:R0:W-:Y:S04]  /*16470*/  STL [R1+0x934], R187 ;  /* 0x000934bb01007387 */ /* 0x0101e80000100800 */
[----:B0-----:R-:W3:Y:S04]  /*16480*/  LDL.LU R187, [R1+0x1164] ;  /* 0x0011640001bb7983 */ /* 0x001ee80000300800 */
[----:B------:R0:W-:Y:S04]  /*16490*/  STL [R1+0x6dc], R189 ;  /* 0x0006dcbd01007387 */ /* 0x0001e80000100800 */
[----:B0-----:R-:W4:Y:S04]  /*164a0*/  LDL.LU R189, [R1+0x1160] ;  /* 0x0011600001bd7983 */ /* 0x001f280000300800 */
[----:B------:R0:W-:Y:S04]  /*164b0*/  STL [R1+0x6d8], R195 ;  /* 0x0006d8c301007387 */ /* 0x0001e80000100800 */
[----:B0-----:R-:W4:Y:S04]  /*164c0*/  LDL.LU R195, [R1+0x115c] ;  /* 0x00115c0001c37983 */ /* 0x001f280000300800 */
[----:B------:R0:W-:Y:S04]  /*164d0*/  STL [R1+0x6d4], R186 ;  /* 0x0006d4ba01007387 */ /* 0x0001e80000100800 */
[----:B0-----:R-:W4:Y:S04]  /*164e0*/  LDL.LU R186, [R1+0x1158] ;  /* 0x0011580001ba7983 */ /* 0x001f280000300800 */
[----:B------:R0:W-:Y:S04]  /*164f0*/  STL [R1+0x6d0], R194 ;  /* 0x0006d0c201007387 */ /* 0x0001e80000100800 */
[----:B0-----:R-:W4:Y:S01]  /*16500*/  LDL.LU R194, [R1+0x1154] ;  /* 0x0011540001c27983 */ /* 0x001f220000300800 */
[----:B------:R-:W-:-:S02]  /*16510*/  ISETP.GT.AND P4, PT, R242, 0x12, PT ;  /* 0x00000012f200780c */ /* 0x000fc40003f84270 */
[C---:B------:R-:W-:Y:S01]  /*16520*/  ISETP.GT.AND P6, PT, R242.reuse, 0x13, PT ;  /* 0x00000013f200780c */ /* 0x040fe20003fc4270 */
[----:B------:R-:W4:Y:S01]  /*16530*/  LDL R205, [R1+0x930] ;  /* 0x0009300001cd7983 */ /* 0x000f220000100800 */
[C---:B------:R-:W-:Y:S02]  /*16540*/  ISETP.GT.AND P0, PT, R242.reuse, 0x14, PT ;  /* 0x00000014f200780c */ /* 0x040fe40003f04270 */
[----:B------:R-:W-:Y:S01]  /*16550*/  PRMT R191, RZ, 0x7610, R191 ;  /* 0x00007610ffbf7816 */ /* 0x000fe200000000bf */
[----:B------:R-:W4:Y:S01]  /*16560*/  LDL R227, [R1+0x92c] ;  /* 0x00092c0001e37983 */ /* 0x000f220000100800 */
[----:B------:R-:W-:Y:S02]  /*16570*/  PRMT R196, RZ, 0x7610, R196 ;  /* 0x00007610ffc47816 */ /* 0x000fe400000000c4 */
[----:B------:R-:W-:-:S03]  /*16580*/  ISETP.GT.AND P3, PT, R242, 0x15, PT ;  /* 0x00000015f200780c */ /* 0x000fc60003f64270 */
[----:B------:R-:W4:Y:S01]  /*16590*/  @P4 LDG.E.U16 R248, desc[UR6][R172.64] ;  /* 0x00000006acf84981 */ /* 0x000f22000c1e1500 */
[----:B------:R-:W-:Y:S02]  /*165a0*/  PRMT R204, RZ, 0x7610, R204 ;  /* 0x00007610ffcc7816 */ /* 0x000fe400000000cc */
[----:B------:R-:W-:Y:S02]  /*165b0*/  PRMT R203, RZ, 0x7610, R203 ;  /* 0x00007610ffcb7816 */ /* 0x000fe400000000cb */
[----:B------:R-:W-:Y:S02]  /*165c0*/  PRMT R210, RZ, 0x7610, R210 ;  /* 0x00007610ffd27816 */ /* 0x000fe400000000d2 */
[----:B------:R-:W4:Y:S01]  /*165d0*/  @P0 LDG.E.U16 R204, desc[UR6][R198.64] ;  /* 0x00000006c6cc0981 */ /* 0x000f22000c1e1500 */
[----:B------:R-:W-:-:S03]  /*165e0*/  PRMT R211, RZ, 0x7610, R211 ;  /* 0x00007610ffd37816 */ /* 0x000fc600000000d3 */
[----:B------:R-:W4:Y:S04]  /*165f0*/  @P0 LDG.E.U16 R203, desc[UR6][R170.64] ;  /* 0x00000006aacb0981 */ /* 0x000f28000c1e1500 */
[----:B------:R-:W4:Y:S04]  /*16600*/  @P3 LDG.E.U16 R210, desc[UR6][R246.64] ;  /* 0x00000006f6d23981 */ /* 0x000f28000c1e1500 */
[----:B------:R-:W4:Y:S01]  /*16610*/  @P3 LDG.E.U16 R211, desc[UR6][R150.64] ;  /* 0x0000000696d33981 */ /* 0x000f22000c1e1500 */
[----:B--2---:R-:W-:Y:S02]  /*16620*/  IMAD.MOV.U32 R3, RZ, RZ, R153 ;  /* 0x000000ffff037224 */ /* 0x004fe400078e0099 */
[----:B---3--:R-:W-:-:S02]  /*16630*/  IMAD.MOV.U32 R5, RZ, RZ, R187 ;  /* 0x000000ffff057224 */ /* 0x008fc400078e00bb */
[----:B----4-:R-:W-:-:S05]  /*16640*/  IMAD.MOV.U32 R2, RZ, RZ, R189 ;  /* 0x000000ffff027224 */ /* 0x010fca00078e00bd */
[----:B------:R0:W-:Y:S04]  /*16650*/  STL.64 [R1+0x310], R2 ;  /* 0x0003100201007387 */ /* 0x0001e80000100a00 */
[----:B------:R0:W2:Y:S01]  /*16660*/  @P4 LDG.E.U16 R222, desc[UR6][R2.64] ;  /* 0x0000000602de4981 */ /* 0x0000a2000c1e1500 */
[----:B------:R-:W-:-:S05]  /*16670*/  IMAD.MOV.U32 R4, RZ, RZ, R195 ;  /* 0x000000ffff047224 */ /* 0x000fca00078e00c3 */
[----:B------:R-:W3:Y:S01]  /*16680*/  @P6 LDG.E.U16 R191, desc[UR6][R4.64] ;  /* 0x0000000604bf6981 */ /* 0x000ee2000c1e1500 */
[----:B0-----:R-:W-:Y:S02]  /*16690*/  IMAD.MOV.U32 R3, RZ, RZ, R186 ;  /* 0x000000ffff037224 */ /* 0x001fe400078e00ba */
[----:B------:R-:W-:-:S05]  /*166a0*/  IMAD.MOV.U32 R2, RZ, RZ, R194 ;  /* 0x000000ffff027224 */ /* 0x000fca00078e00c2 */
[----:B------:R-:W4:Y:S04]  /*166b0*/  @P6 LDG.E.U16 R196, desc[UR6][R2.64] ;  /* 0x0000000602c46981 */ /* 0x000f28000c1e1500 */
[----:B------:R-:W-:Y:S04]  /*166c0*/  @P4 STL [R1+0x6c8], R248 ;  /* 0x0006c8f801004387 */ /* 0x000fe80000100800 */
[----:B--2---:R-:W-:Y:S04]  /*166d0*/  @P4 STL [R1+0x6cc], R222 ;  /* 0x0006ccde01004387 */ /* 0x004fe80000100800 */
[----:B------:R-:W-:Y:S04]  /*166e0*/  STL.64 [R1+0x300], R4 ;  /* 0x0003000401007387 */ /* 0x000fe80000100a00 */
[----:B---3--:R0:W-:Y:S04]  /*166f0*/  STL [R1+0x6c4], R191 ;  /* 0x0006c4bf01007387 */ /* 0x0081e80000100800 */
[----:B0-----:R-:W2:Y:S04]  /*16700*/  LDL.LU R191, [R1+0x1150] ;  /* 0x0011500001bf7983 */ /* 0x001ea80000300800 */
[----:B------:R-:W-:Y:S04]  /*16710*/  STL.64 [R1+0x2f8], R2 ;  /* 0x0002f80201007387 */ /* 0x000fe80000100a00 */
[----:B----4-:R0:W-:Y:S04]  /*16720*/  STL [R1+0x6c0], R196 ;  /* 0x0006c0c401007387 */ /* 0x0101e80000100800 */
[----:B0-----:R-:W3:Y:S04]  /*16730*/  LDL.LU R196, [R1+0x114c] ;  /* 0x00114c0001c47983 */ /* 0x001ee80000300800 */
[----:B------:R-:W4:Y:S04]  /*16740*/  LDL R226, [R1+0x694] ;  /* 0x0006940001e27983 */ /* 0x000f280000100800 */
[----:B------:R-:W4:Y:S04]  /*16750*/  LDL R222, [R1+0x690] ;  /* 0x0006900001de7983 */ /* 0x000f280000100800 */
[----:B------:R0:W-:Y:S04]  /*16760*/  STL [R1+0x6bc], R204 ;  /* 0x0006bccc01007387 */ /* 0x0001e80000100800 */
[----:B0-----:R-:W4:Y:S04]  /*16770*/  LDL.LU R204, [R1+0x1148] ;  /* 0x0011480001cc7983 */ /* 0x001f280000300800 */
[----:B------:R0:W-:Y:S04]  /*16780*/  STL [R1+0x6b8], R203 ;  /* 0x0006b8cb01007387 */ /* 0x0001e80000100800 */
[----:B0-----:R-:W4:Y:S04]  /*16790*/  LDL.LU R203, [R1+0x1144] ;  /* 0x0011440001cb7983 */ /* 0x001f280000300800 */
[----:B------:R0:W-:Y:S04]  /*167a0*/  STL [R1+0x6b4], R210 ;  /* 0x0006b4d201007387 */ /* 0x0001e80000100800 */
[----:B0-----:R-:W4:Y:S04]  /*167b0*/  LDL.LU R210, [R1+0x1140] ;  /* 0x0011400001d27983 */ /* 0x001f280000300800 */
[----:B------:R-:W4:Y:S04]  /*167c0*/  LDL R248, [R1+0x68c] ;  /* 0x00068c0001f87983 */ /* 0x000f280000100800 */
[----:B------:R-:W4:Y:S04]  /*167d0*/  LDL R246, [R1+0x688] ;  /* 0x0006880001f67983 */ /* 0x000f280000100800 */
[----:B------:R-:W4:Y:S04]  /*167e0*/  LDL.LU.64 R150, [R1+0x1138] ;  /* 0x0011380001967983 */ /* 0x000f280000300a00 */
[----:B------:R0:W-:Y:S04]  /*167f0*/  STL [R1+0x6b0], R211 ;  /* 0x0006b0d301007387 */ /* 0x0001e80000100800 */
[----:B0-----:R-:W4:Y:S01]  /*16800*/  LDL.LU R211, [R1+0x1130] ;  /* 0x0011300001d37983 */ /* 0x001f220000300800 */
[----:B------:R-:W-:-:S02]  /*16810*/  ISETP.GT.AND P4, PT, R242, 0x16, PT ;  /* 0x00000016f200780c */ /* 0x000fc40003f84270 */
[C---:B------:R-:W-:Y:S02]  /*16820*/  ISETP.GT.AND P6, PT, R242.reuse, 0x17, PT ;  /* 0x00000017f200780c */ /* 0x040fe40003fc4270 */
[----:B------:R-:W-:Y:S02]  /*16830*/  PRMT R251, RZ, 0x7610, R251 ;  /* 0x00007610fffb7816 */ /* 0x000fe400000000fb */
[C---:B------:R-:W-:Y:S02]  /*16840*/  ISETP.GT.AND P0, PT, R242.reuse, 0x18, PT ;  /* 0x00000018f200780c */ /* 0x040fe40003f04270 */
[----:B------:R-:W-:Y:S02]  /*16850*/  PRMT R252, RZ, 0x7610, R252 ;  /* 0x00007610fffc7816 */ /* 0x000fe400000000fc */
[----:B------:R-:W-:Y:S02]  /*16860*/  ISETP.GT.AND P3, PT, R242, 0x19, PT ;  /* 0x00000019f200780c */ /* 0x000fe40003f64270 */
[----:B------:R-:W-:-:S02]  /*16870*/  PRMT R206, RZ, 0x7610, R206 ;  /* 0x00007610ffce7816 */ /* 0x000fc400000000ce */
[----:B------:R-:W4:Y:S01]  /*16880*/  @P4 LDG.E.U16 R252, desc[UR6][R212.64] ;  /* 0x00000006d4fc4981 */ /* 0x000f22000c1e1500 */
        /* <DEDUP_REMOVED lines=8> */
[----:B---3--:R-:W-:-:S05]  /*16910*/  IMAD.MOV.U32 R2, RZ, RZ, R196 ;  /* 0x000000ffff027224 */ /* 0x008fca00078e00c4 */
[----:B------:R0:W-:Y:S04]  /*16920*/  STL.64 [R1+0x2d0], R2 ;  /* 0x0002d00201007387 */ /* 0x0001e80000100a00 */
[----:B------:R0:W2:Y:S01]  /*16930*/  @P4 LDG.E.U16 R251, desc[UR6][R2.64] ;  /* 0x0000000602fb4981 */ /* 0x0000a2000c1e1500 */
[----:B----4-:R-:W-:Y:S02]  /*16940*/  IMAD.MOV.U32 R5, RZ, RZ, R204 ;  /* 0x000000ffff057224 */ /* 0x010fe400078e00cc */
[----:B0-----:R-:W-:Y:S02]  /*16950*/  IMAD.MOV.U32 R3, RZ, RZ, R203 ;  /* 0x000000ffff037224 */ /* 0x001fe400078e00cb */
[----:B------:R-:W-:-:S05]  /*16960*/  IMAD.MOV.U32 R2, RZ, RZ, R210 ;  /* 0x000000ffff027224 */ /* 0x000fca00078e00d2 */
[----:B------:R-:W3:Y:S01]  /*16970*/  @P6 LDG.E.U16 R227, desc[UR6][R2.64] ;  /* 0x0000000602e36981 */ /* 0x000ee2000c1e1500 */
[----:B------:R-:W-:-:S05]  /*16980*/  IMAD.MOV.U32 R4, RZ, RZ, R211 ;  /* 0x000000ffff047224 */ /* 0x000fca00078e00d3 */
[----:B------:R-:W4:Y:S04]  /*16990*/  @P6 LDG.E.U16 R205, desc[UR6][R4.64] ;  /* 0x0000000604cd6981 */ /* 0x000f28000c1e1500 */
[----:B--2---:R-:W-:Y:S04]  /*169a0*/  STL [R1+0xe40], R251 ;  /* 0x000e40fb01007387 */ /* 0x004fe80000100800 */
[----:B------:R-:W2:Y:S04]  /*169b0*/  LDL R247, [R1+0x684] ;  /* 0x0006840001f77983 */ /* 0x000ea80000100800 */
[----:B------:R-:W-:Y:S04]  /*169c0*/  STL [R1+0xe44], R252 ;  /* 0x000e44fc01007387 */ /* 0x000fe80000100800 */
[----:B------:R-:W-:Y:S04]  /*169d0*/  STL.64 [R1+0x2c0], R4 ;  /* 0x0002c00401007387 */ /* 0x000fe80000100a00 */
[----:B------:R-:W-:Y:S04]  /*169e0*/  STL.64 [R1+0x2b8], R2 ;  /* 0x0002b80201007387 */ /* 0x000fe80000100a00 */
[----:B---3--:R-:W-:Y:S04]  /*169f0*/  @P6 STL [R1+0x92c], R227 ;  /* 0x00092ce301006387 */ /* 0x008fe80000100800 */
[----:B----4-:R-:W-:Y:S04]  /*16a00*/  @P6 STL [R1+0x930], R205 ;  /* 0x000930cd01006387 */ /* 0x010fe80000100800 */
[----:B------:R0:W-:Y:S04]  /*16a10*/  STL [R1+0x6a4], R206 ;  /* 0x0006a4ce01007387 */ /* 0x0001e80000100800 */
[----:B0-----:R-:W3:Y:S04]  /*16a20*/  LDL.LU R206, [R1+0x112c] ;  /* 0x00112c0001ce7983 */ /* 0x001ee80000300800 */
[----:B------:R0:W-:Y:S04]  /*16a30*/  STL [R1+0x6a0], R214 ;  /* 0x0006a0d601007387 */ /* 0x0001e80000100800 */
[----:B0-----:R-:W4:Y:S04]  /*16a40*/  LDL.LU R214, [R1+0x1128] ;  /* 0x0011280001d67983 */ /* 0x001f280000300800 */
[----:B------:R-:W4:Y:S04]  /*16a50*/  LDL.LU.64 R164, [R1+0x1120] ;  /* 0x0011200001a47983 */ /* 0x000f280000300a00 */
[----:B------:R0:W-:Y:S04]  /*16a60*/  STL [R1+0x69c], R244 ;  /* 0x00069cf401007387 */ /* 0x0001e80000100800 */
[----:B0-----:R-:W4:Y:S04]  /*16a70*/  LDL.LU R244, [R1+0x1118] ;  /* 0x0011180001f47983 */ /* 0x001f280000300800 */
[----:B------:R-:W4:Y:S04]  /*16a80*/  LDL.LU.64 R220, [R1+0x1110] ;  /* 0x0011100001dc7983 */ /* 0x000f280000300a00 */
[----:B------:R0:W-:Y:S04]  /*16a90*/  STL [R1+0x698], R243 ;  /* 0x000698f301007387 */ /* 0x0001e80000100800 */
[----:B0-----:R-:W4:Y:S01]  /*16aa0*/  LDL.LU R243, [R1+0x110c] ;  /* 0x00110c0001f37983 */ /* 0x001f220000300800 */
[----:B------:R-:W-:-:S02]  /*16ab0*/  ISETP.GT.AND P4, PT, R242, 0x1a, PT ;  /* 0x0000001af200780c */ /* 0x000fc40003f84270 */
[C---:B------:R-:W-:Y:S02]  /*16ac0*/  ISETP.GT.AND P6, PT, R242.reuse, 0x1b, PT ;  /* 0x0000001bf200780c */ /* 0x040fe40003fc4270 */
[----:B------:R-:W-:Y:S02]  /*16ad0*/  ISETP.GT.AND P0, PT, R242, 0x1c, PT ;  /* 0x0000001cf200780c */ /* 0x000fe40003f04270 */
[----:B------:R-:W-:-:S07]  /*16ae0*/  PRMT R223, RZ, 0x7610, R223 ;  /* 0x00007610ffdf7816 */ /* 0x000fce00000000df */
[----:B------:R-:W4:Y:S01]  /*16af0*/  @P4 LDG.E.U16 R222, desc[UR6][R218.64] ;  /* 0x00000006dade4981 */ /* 0x000f22000c1e1500 */
[----:B------:R-:W-:-:S03]  /*16b00*/  ISETP.GT.AND P3, PT, R242, 0x1d, PT ;  /* 0x0000001df200780c */ /* 0x000fc60003f64270 */
[----:B------:R-:W4:Y:S01]  /*16b10*/  @P0 LDG.E.U16 R223, desc[UR6][R216.64] ;  /* 0x00000006d8df0981 */ /* 0x000f22000c1e1500 */
[----:B------:R-:W-:-:S09]  /*16b20*/  PRMT R249, RZ, 0x7610, R249 ;  /* 0x00007610fff97816 */ /* 0x000fd200000000f9 */
[----:B------:R-:W4:Y:S04]  /*16b30*/  @P3 LDG.E.U16 R249, desc[UR6][R148.64] ;  /* 0x0000000694f93981 */ /* 0x000f28000c1e1500 */
[----:B--2---:R-:W2:Y:S01]  /*16b40*/  @P0 LDG.E.U16 R247, desc[UR6][R224.64] ;  /* 0x00000006e0f70981 */ /* 0x004ea2000c1e1500 */
[----:B---3--:R-:W-:Y:S02]  /*16b50*/  IMAD.MOV.U32 R3, RZ, RZ, R206 ;  /* 0x000000ffff037224 */ /* 0x008fe400078e00ce */
[----:B----4-:R-:W-:-:S05]  /*16b60*/  IMAD.MOV.U32 R2, RZ, RZ, R214 ;  /* 0x000000ffff027224 */ /* 0x010fca00078e00d6 */
[----:B------:R0:W3:Y:S04]  /*16b70*/  @P4 LDG.E.U16 R226, desc[UR6][R2.64] ;  /* 0x0000000602e24981 */ /* 0x0000e8000c1e1500 */
[----:B------:R0:W-:Y:S04]  /*16b80*/  STL.64 [R1+0x290], R2 ;  /* 0x0002900201007387 */ /* 0x0001e80000100a00 */
[----:B------:R-:W4:Y:S04]  /*16b90*/  LDL R202, [R1+0x678] ;  /* 0x0006780001ca7983 */ /* 0x000f280000100800 */
[----:B------:R-:W2:Y:S01]  /*16ba0*/  LDL.LU R208, [R1+0x28] ;  /* 0x0000280001d07983 */ /* 0x000ea20000300800 */
[----:B------:R-:W-:-:S02]  /*16bb0*/  IMAD.MOV.U32 R4, RZ, RZ, R244 ;  /* 0x000000ffff047224 */ /* 0x000fc400078e00f4 */
[----:B0-----:R-:W-:Y:S02]  /*16bc0*/  IMAD.MOV.U32 R3, RZ, RZ, R220 ;  /* 0x000000ffff037224 */ /* 0x001fe400078e00dc */
[----:B------:R-:W-:-:S05]  /*16bd0*/  IMAD.MOV.U32 R5, RZ, RZ, R221 ;  /* 0x000000ffff057224 */ /* 0x000fca00078e00dd */
[----:B------:R-:W2:Y:S01]  /*16be0*/  @P6 LDG.E.U16 R248, desc[UR6][R4.64] ;  /* 0x0000000604f86981 */ /* 0x000ea2000c1e1500 */
[----:B------:R-:W-:-:S05]  /*16bf0*/  IMAD.MOV.U32 R2, RZ, RZ, R243 ;  /* 0x000000ffff027224 */ /* 0x000fca00078e00f3 */
[----:B------:R-:W2:Y:S04]  /*16c00*/  @P6 LDG.E.U16 R246, desc[UR6][R2.64] ;  /* 0x0000000602f66981 */ /* 0x000ea8000c1e1500 */
[----:B------:R-:W-:Y:S04]  /*16c10*/  @P4 STL [R1+0x690], R222 ;  /* 0x000690de01004387 */ /* 0x000fe80000100800 */
[----:B---3--:R-:W-:Y:S04]  /*16c20*/  @P4 STL [R1+0x694], R226 ;  /* 0x000694e201004387 */ /* 0x008fe80000100800 */
[----:B------:R-:W-:Y:S04]  /*16c30*/  STL.64 [R1+0x280], R4 ;  /* 0x0002800401007387 */ /* 0x000fe80000100a00 */
[----:B------:R-:W-:Y:S04]  /*16c40*/  STL.64 [R1+0x278], R2 ;  /* 0x0002780201007387 */ /* 0x000fe80000100a00 */
[----:B------:R-:W3:Y:S04]  /*16c50*/  LDL.LU R201, [R1+0x3c] ;  /* 0x00003c0001c97983 */ /* 0x000ee80000300800 */
[----:B------:R-:W3:Y:S04]  /*16c60*/  LDL.LU R207, [R1] ;  /* 0x0000000001cf7983 */ /* 0x000ee80000300800 */
[----:B------:R-:W3:Y:S04]  /*16c70*/  LDL.LU R200, [R1+0x40] ;  /* 0x0000400001c87983 */ /* 0x000ee80000300800 */
[----:B------:R-:W3:Y:S04]  /*16c80*/  LDL R215, [R1+0x928] ;  /* 0x0009280001d77983 */ /* 0x000ee80000100800 */
[----:B----4-:R-:W4:Y:S04]  /*16c90*/  @P3 LDG.E.U16 R202, desc[UR6][R146.64] ;  /* 0x0000000692ca3981 */ /* 0x010f28000c1e1500 */
[----:B--2---:R0:W-:Y:S04]  /*16ca0*/  @P6 STL [R1+0x688], R246 ;  /* 0x000688f601006387 */ /* 0x0041e80000100800 */
[----:B0-----:R-:W2:Y:S04]  /*16cb0*/  LDL R246, [R1+0x924] ;  /* 0x0009240001f67983 */ /* 0x001ea80000100800 */
[----:B------:R-:W-:Y:S04]  /*16cc0*/  @P6 STL [R1+0x68c], R248 ;  /* 0x00068cf801006387 */ /* 0x000fe80000100800 */
[----:B------:R0:W-:Y:S04]  /*16cd0*/  STL [R1+0x680], R223 ;  /* 0x000680df01007387 */ /* 0x0001e80000100800 */
[----:B0-----:R-:W2:Y:S04]  /*16ce0*/  LDL.LU R223, [R1+0x1108] ;  /* 0x0011080001df7983 */ /* 0x001ea80000300800 */
[----:B------:R-:W2:Y:S04]  /*16cf0*/  LDL R199, [R1+0x674] ;  /* 0x0006740001c77983 */ /* 0x000ea80000100800 */
[----:B------:R-:W2:Y:S04]  /*16d00*/  LDL R213, [R1+0x670] ;  /* 0x0006700001d57983 */ /* 0x000ea80000100800 */
[----:B------:R-:W2:Y:S04]  /*16d10*/  LDL R205, [R1+0x66c] ;  /* 0x00066c0001cd7983 */ /* 0x000ea80000100800 */
[----:B------:R-:W2:Y:S04]  /*16d20*/  LDL R227, [R1+0x668] ;  /* 0x0006680001e37983 */ /* 0x000ea80000100800 */
[----:B------:R-:W2:Y:S04]  /*16d30*/  LDL.LU R219, [R1+0x30] ;  /* 0x0000300001db7983 */ /* 0x000ea80000300800 */
[----:B------:R-:W2:Y:S04]  /*16d40*/  LDL.LU R226, [R1+0x44] ;  /* 0x0000440001e27983 */ /* 0x000ea80000300800 */
[----:B------:R-:W2:Y:S04]  /*16d50*/  LDL R218, [R1+0x664] ;  /* 0x0006640001da7983 */ /* 0x000ea80000100800 */
[----:B------:R-:W2:Y:S04]  /*16d60*/  LDL R225, [R1+0x660] ;  /* 0x0006600001e17983 */ /* 0x000ea80000100800 */
[----:B------:R-:W2:Y:S04]  /*16d70*/  LDL.LU R217, [R1+0x90] ;  /* 0x0000900001d97983 */ /* 0x000ea80000300800 */
[----:B------:R-:W2:Y:S04]  /*16d80*/  LDL.LU R224, [R1+0xd4] ;  /* 0x0000d40001e07983 */ /* 0x000ea80000300800 */
[----:B------:R-:W2:Y:S04]  /*16d90*/  LDL.LU R216, [R1+0x94] ;  /* 0x0000940001d87983 */ /* 0x000ea80000300800 */
[----:B------:R-:W2:Y:S04]  /*16da0*/  LDL.LU R222, [R1+0xf8] ;  /* 0x0000f80001de7983 */ /* 0x000ea80000300800 */
[----:B------:R0:W-:Y:S04]  /*16db0*/  @P0 STL [R1+0x684], R247 ;  /* 0x000684f701000387 */ /* 0x0001e80000100800 */
[----:B------:R-:W2:Y:S04]  /*16dc0*/  LDL R248, [R1+0x658] ;  /* 0x0006580001f87983 */ /* 0x000ea80000100800 */
[----:B0-----:R-:W2:Y:S04]  /*16dd0*/  LDL R247, [R1+0x65c] ;  /* 0x00065c0001f77983 */ /* 0x001ea80000100800 */
[----:B------:R-:W2:Y:S04]  /*16de0*/  LDL.LU.64 R148, [R1+0x1100] ;  /* 0x0011000001947983 */ /* 0x000ea80000300a00 */
[----:B------:R0:W-:Y:S04]  /*16df0*/  STL [R1+0x67c], R249 ;  /* 0x00067cf901007387 */ /* 0x0001e80000100800 */
[----:B0-----:R-:W2:Y:S01]  /*16e00*/  LDL.LU R249, [R1+0x10f8] ;  /* 0x0010f80001f97983 */ /* 0x001ea20000300800 */
[----:B------:R-:W-:-:S02]  /*16e10*/  ISETP.GT.AND P4, PT, R242, 0x1e, PT ;  /* 0x0000001ef200780c */ /* 0x000fc40003f84270 */
[----:B------:R-:W-:Y:S01]  /*16e20*/  ISETP.GT.AND P6, PT, R242, 0x1f, PT ;  /* 0x0000001ff200780c */ /* 0x000fe20003fc4270 */
[----:B------:R-:W-:Y:S01]  /*16e30*/  IMAD.MOV.U32 R2, RZ, RZ, R208 ;  /* 0x000000ffff027224 */ /* 0x000fe200078e00d0 */
[----:B------:R-:W2:Y:S09]  /*16e40*/  LDL.LU.64 R146, [R1+0x10f0] ;  /* 0x0010f00001927983 */ /* 0x000eb20000300a00 */
[----:B------:R-:W2:Y:S01]  /*16e50*/  @P4 LDG.E.U16 R165, desc[UR6][R144.64] ;  /* 0x0000000690a54981 */ /* 0x000ea2000c1e1500 */
[----:B---3--:R-:W-:-:S02]  /*16e60*/  IMAD.MOV.U32 R5, RZ, RZ, R207 ;  /* 0x000000ffff057224 */ /* 0x008fc400078e00cf */
[----:B------:R-:W-:-:S05]  /*16e70*/  IMAD.MOV.U32 R4, RZ, RZ, R200 ;  /* 0x000000ffff047224 */ /* 0x000fca00078e00c8 */
[----:B------:R-:W3:Y:S04]  /*16e80*/  @P6 LDG.E.U16 R215, desc[UR6][R4.64] ;  /* 0x0000000604d76981 */ /* 0x000ee8000c1e1500 */
[----:B----4-:R-:W-:Y:S01]  /*16e90*/  @P3 STL [R1+0x678], R202 ;  /* 0x000678ca01003387 */ /* 0x010fe20000100800 */
[----:B--2---:R-:W-:-:S05]  /*16ea0*/  IMAD.MOV.U32 R3, RZ, RZ, R223 ;  /* 0x000000ffff037224 */ /* 0x004fca00078e00df */
[----:B------:R0:W-:Y:S04]  /*16eb0*/  STL.64 [R1+0x250], R2 ;  /* 0x0002500201007387 */ /* 0x0001e80000100a00 */
[----:B------:R0:W2:Y:S02]  /*16ec0*/  @P4 LDG.E.U16 R164, desc[UR6][R2.64] ;  /* 0x0000000602a44981 */ /* 0x0000a4000c1e1500 */
[----:B0-----:R-:W-:Y:S02]  /*16ed0*/  IMAD.MOV.U32 R2, RZ, RZ, R201 ;  /* 0x000000ffff027224 */ /* 0x001fe400078e00c9 */
[----:B------:R-:W-:-:S05]  /*16ee0*/  IMAD.MOV.U32 R3, RZ, RZ, R249 ;  /* 0x000000ffff037224 */ /* 0x000fca00078e00f9 */
[----:B------:R0:W4:Y:S01]  /*16ef0*/  @P6 LDG.E.U16 R246, desc[UR6][R2.64] ;  /* 0x0000000602f66981 */ /* 0x000122000c1e1500 */
[C---:B------:R-:W-:Y:S02]  /*16f00*/  ISETP.GT.AND P0, PT, R242.reuse, 0x20, PT ;  /* 0x00000020f200780c */ /* 0x040fe40003f04270 */
[C---:B------:R-:W-:Y:S02]  /*16f10*/  ISETP.GT.AND P3, PT, R242.reuse, 0x21, PT ;  /* 0x00000021f200780c */ /* 0x040fe40003f64270 */
[----:B------:R-:W-:-:S09]  /*16f20*/  ISETP.GT.AND P4, PT, R242, 0x22, PT ;  /* 0x00000022f200780c */ /* 0x000fd20003f84270 */
[----:B------:R-:W3:Y:S04]  /*16f30*/  @P0 LDG.E.U16 R213, desc[UR6][R140.64] ;  /* 0x000000068cd50981 */ /* 0x000ee8000c1e1500 */
[----:B------:R-:W3:Y:S04]  /*16f40*/  @P0 LDG.E.U16 R199, desc[UR6][R142.64] ;  /* 0x000000068ec70981 */ /* 0x000ee8000c1e1500 */
[----:B------:R-:W3:Y:S04]  /*16f50*/  @P3 LDG.E.U16 R227, desc[UR6][R112.64] ;  /* 0x0000000670e33981 */ /* 0x000ee8000c1e1500 */
[----:B------:R-:W3:Y:S04]  /*16f60*/  @P3 LDG.E.U16 R205, desc[UR6][R114.64] ;  /* 0x0000000672cd3981 */ /* 0x000ee8000c1e1500 */
[----:B------:R-:W3:Y:S04]  /*16f70*/  @P4 LDG.E.U16 R225, desc[UR6][R86.64] ;  /* 0x0000000656e14981 */ /* 0x000ee8000c1e1500 */
[----:B--2---:R-:W-:Y:S04]  /*16f80*/  STL [R1+0xe48], R164 ;  /* 0x000e48a401007387 */ /* 0x004fe80000100800 */
[----:B------:R-:W2:Y:S04]  /*16f90*/  LDL.LU.64 R144, [R1+0x10e8] ;  /* 0x0010e80001907983 */ /* 0x000ea80000300a00 */
[----:B------:R-:W-:Y:S04]  /*16fa0*/  STL [R1+0xe4c], R165 ;  /* 0x000e4ca501007387 */ /* 0x000fe80000100800 */
[----:B------:R1:W-:Y:S04]  /*16fb0*/  STL.64 [R1+0x240], R4 ;  /* 0x0002400401007387 */ /* 0x0003e80000100a00 */
[----:B------:R0:W-:Y:S01]  /*16fc0*/  STL.64 [R1+0x238], R2 ;  /* 0x0002380201007387 */ /* 0x0001e20000100a00 */
[----:B-1----:R-:W-:-:S02]  /*16fd0*/  IMAD.MOV.U32 R4, RZ, RZ, R222 ;  /* 0x000000ffff047224 */ /* 0x002fc400078e00de */
[----:B------:R-:W-:Y:S02]  /*16fe0*/  IMAD.MOV.U32 R5, RZ, RZ, R216 ;  /* 0x000000ffff057224 */ /* 0x000fe400078e00d8 */
[----:B0-----:R-:W-:Y:S02]  /*16ff0*/  IMAD.MOV.U32 R2, RZ, RZ, R226 ;  /* 0x000000ffff027224 */ /* 0x001fe400078e00e2 */
[----:B------:R-:W-:-:S05]  /*17000*/  IMAD.MOV.U32 R3, RZ, RZ, R219 ;  /* 0x000000ffff037224 */ /* 0x000fca00078e00db */
[----:B------:R0:W2:Y:S04]  /*17010*/  @P4 LDG.E.U16 R218, desc[UR6][R2.64] ;  /* 0x0000000602da4981 */ /* 0x0000a8000c1e1500 */
[----:B----4-:R1:W-:Y:S04]  /*17020*/  @P6 STL [R1+0x924], R246 ;  /* 0x000924f601006387 */ /* 0x0103e80000100800 */
[----:B-1----:R-:W4:Y:S04]  /*17030*/  LDL R246, [R1+0x654] ;  /* 0x0006540001f67983 */ /* 0x002f280000100800 */
[----:B---3--:R-:W-:Y:S01]  /*17040*/  @P6 STL [R1+0x928], R215 ;  /* 0x000928d701006387 */ /* 0x008fe20000100800 */
[----:B------:R-:W-:-:S03]  /*17050*/  ISETP.GT.AND P6, PT, R242, 0x23, PT ;  /* 0x00000023f200780c */ /* 0x000fc60003fc4270 */
[----:B------:R-:W3:Y:S04]  /*17060*/  LDL.LU.64 R142, [R1+0x10e0] ;  /* 0x0010e000018e7983 */ /* 0x000ee80000300a00 */
[----:B------:R-:W3:Y:S06]  /*17070*/  LDL.LU.64 R140, [R1+0x10d8] ;  /* 0x0010d800018c7983 */ /* 0x000eec0000300a00 */
[----:B------:R-:W3:Y:S04]  /*17080*/  @P6 LDG.E.U16 R247, desc[UR6][R4.64] ;  /* 0x0000000604f76981 */ /* 0x000ee8000c1e1500 */
[----:B------:R-:W-:Y:S04]  /*17090*/  @P0 STL [R1+0x670], R213 ;  /* 0x000670d501000387 */ /* 0x000fe80000100800 */
[----:B------:R-:W-:Y:S04]  /*170a0*/  @P0 STL [R1+0x674], R199 ;  /* 0x000674c701000387 */ /* 0x000fe80000100800 */
[----:B------:R-:W4:Y:S04]  /*170b0*/  LDL.LU.64 R114, [R1+0x10d0] ;  /* 0x0010d00001727983 */ /* 0x000f280000300a00 */
[----:B------:R-:W4:Y:S04]  /*170c0*/  LDL.LU.64 R112, [R1+0x10c8] ;  /* 0x0010c80001707983 */ /* 0x000f280000300a00 */
[----:B------:R-:W-:Y:S04]  /*170d0*/  @P3 STL [R1+0x668], R227 ;  /* 0x000668e301003387 */ /* 0x000fe80000100800 */
[----:B------:R-:W-:Y:S04]  /*170e0*/  @P3 STL [R1+0x66c], R205 ;  /* 0x00066ccd01003387 */ /* 0x000fe80000100800 */
[----:B------:R0:W-:Y:S04]  /*170f0*/  STL.64 [R1+0x210], R2 ;  /* 0x0002100201007387 */ /* 0x0001e80000100a00 */
[----:B------:R-:W4:Y:S04]  /*17100*/  LDL.LU.64 R86, [R1+0x10c0] ;  /* 0x0010c00001567983 */ /* 0x000f280000300a00 */
[----:B------:R-:W-:Y:S01]  /*17110*/  @P4 STL [R1+0x660], R225 ;  /* 0x000660e101004387 */ /* 0x000fe20000100800 */
[----:B0-----:R-:W-:-:S02]  /*17120*/  IMAD.MOV.U32 R2, RZ, RZ, R224 ;  /* 0x000000ffff027224 */ /* 0x001fc400078e00e0 */
[----:B------:R-:W-:-:S05]  /*17130*/  IMAD.MOV.U32 R3, RZ, RZ, R217 ;  /* 0x000000ffff037224 */ /* 0x000fca00078e00d9 */
[----:B------:R-:W4:Y:S04]  /*17140*/  @P6 LDG.E.U16 R248, desc[UR6][R2.64] ;  /* 0x0000000602f86981 */ /* 0x000f28000c1e1500 */
[----:B--2---:R-:W-:Y:S04]  /*17150*/  @P4 STL [R1+0x664], R218 ;  /* 0x000664da01004387 */ /* 0x004fe80000100800 */
[----:B------:R-:W-:Y:S04]  /*17160*/  STL.64 [R1+0x200], R4 ;  /* 0x0002000401007387 */ /* 0x000fe80000100a00 */
[----:B---3--:R0:W-:Y:S04]  /*17170*/  @P6 STL [R1+0x65c], R247 ;  /* 0x00065cf701006387 */ /* 0x0081e80000100800 */
[----:B0-----:R-:W2:Y:S04]  /*17180*/  LDL R247, [R1+0x650] ;  /* 0x0006500001f77983 */ /* 0x001ea80000100800 */
[----:B------:R0:W-:Y:S04]  /*17190*/  STL.64 [R1+0x1f8], R2 ;  /* 0x0001f80201007387 */ /* 0x0001e80000100a00 */
[----:B------:R-:W3:Y:S04]  /*171a0*/  LDL R171, [R1+0x648] ;  /* 0x0006480001ab7983 */ /* 0x000ee80000100800 */
[----:B------:R-:W3:Y:S01]  /*171b0*/  LDL R198, [R1+0x64c] ;  /* 0x00064c0001c67983 */ /* 0x000ee20000100800 */
[----:B------:R-:W-:-:S02]  /*171c0*/  ISETP.GT.AND P0, PT, R242, 0x24, PT ;  /* 0x00000024f200780c */ /* 0x000fc40003f04270 */
[C---:B------:R-:W-:Y:S01]  /*171d0*/  ISETP.GT.AND P3, PT, R242.reuse, 0x25, PT ;  /* 0x00000025f200780c */ /* 0x040fe20003f64270 */
[----:B------:R-:W0:Y:S04]  /*171e0*/  LDL.LU R197, [R1+0xbc] ;  /* 0x0000bc0001c57983 */ /* 0x000e280000300800 */
[----:B------:R-:W3:Y:S04]  /*171f0*/  LDL.LU R170, [R1+0x104] ;  /* 0x0001040001aa7983 */ /* 0x000ee80000300800 */
[----:B------:R-:W3:Y:S04]  /*17200*/  LDL R212, [R1+0x920] ;  /* 0x0009200001d47983 */ /* 0x000ee80000100800 */
[----:B----4-:R-:W4:Y:S04]  /*17210*/  @P0 LDG.E.U16 R246, desc[UR6][R84.64] ;  /* 0x0000000654f60981 */ /* 0x010f28000c1e1500 */
[----:B------:R-:W4:Y:S04]  /*17220*/  LDL R190, [R1+0x91c] ;  /* 0x00091c0001be7983 */ /* 0x000f280000100800 */
[----:B------:R-:W4:Y:S04]  /*17230*/  LDL.LU R209, [R1+0x144] ;  /* 0x0001440001d17983 */ /* 0x000f280000300800 */
[----:B------:R-:W4:Y:S04]  /*17240*/  LDL.LU R202, [R1+0x194] ;  /* 0x0001940001ca7983 */ /* 0x000f280000300800 */
[----:B------:R-:W4:Y:S04]  /*17250*/  LDL.LU R208, [R1+0x150] ;  /* 0x0001500001d07983 */ /* 0x000f280000300800 */
[----:B------:R-:W4:Y:S04]  /*17260*/  LDL.LU R201, [R1+0x1c0] ;  /* 0x0001c00001c97983 */ /* 0x000f280000300800 */
[----:B------:R-:W4:Y:S04]  /*17270*/  LDL R200, [R1+0x914] ;  /* 0x0009140001c87983 */ /* 0x000f280000100800 */
[----:B------:R-:W4:Y:S04]  /*17280*/  LDL R207, [R1+0x918] ;  /* 0x0009180001cf7983 */ /* 0x000f280000100800 */
[----:B------:R-:W-:Y:S04]  /*17290*/  @P6 STL [R1+0x658], R248 ;  /* 0x000658f801006387 */ /* 0x000fe80000100800 */
[----:B------:R-:W4:Y:S04]  /*172a0*/  LDL.LU.64 R84, [R1+0x10b8] ;  /* 0x0010b80001547983 */ /* 0x000f280000300a00 */
[----:B------:R-:W4:Y:S04]  /*172b0*/  LDL R199, [R1+0x640] ;  /* 0x0006400001c77983 */ /* 0x000f280000100800 */
[----:B------:R-:W4:Y:S04]  /*172c0*/  LDL R215, [R1+0x644] ;  /* 0x0006440001d77983 */ /* 0x000f280000100800 */
[----:B------:R-:W4:Y:S04]  /*172d0*/  LDL R205, [R1+0x638] ;  /* 0x0006380001cd7983 */ /* 0x000f280000100800 */
[----:B------:R-:W4:Y:S04]  /*172e0*/  LDL R213, [R1+0x63c] ;  /* 0x00063c0001d57983 */ /* 0x000f280000100800 */
[----:B------:R-:W4:Y:S04]  /*172f0*/  LDL.LU R227, [R1+0x178] ;  /* 0x0001780001e37983 */ /* 0x000f280000300800 */
[----:B------:R-:W4:Y:S01]  /*17300*/  LDL.LU R219, [R1+0x440] ;  /* 0x0004400001db7983 */ /* 0x000f220000300800 */
[----:B------:R-:W-:-:S03]  /*17310*/  ISETP.GT.AND P4, PT, R242, 0x26, PT ;  /* 0x00000026f200780c */ /* 0x000fc60003f84270 */
[----:B------:R-:W4:Y:S04]  /*17320*/  LDL R226, [R1+0x634] ;  /* 0x0006340001e27983 */ /* 0x000f280000100800 */
[----:B------:R-:W4:Y:S04]  /*17330*/  LDL R218, [R1+0x630] ;  /* 0x0006300001da7983 */ /* 0x000f280000100800 */
[----:B------:R-:W4:Y:S04]  /*17340*/  LDL.LU R225, [R1+0x428] ;  /* 0x0004280001e17983 */ /* 0x000f280000300800 */
[----:B------:R-:W4:Y:S04]  /*17350*/  LDL.LU R217, [R1+0x450] ;  /* 0x0004500001d97983 */ /* 0x000f280000300800 */
[----:B------:R-:W4:Y:S04]  /*17360*/  LDL.LU R224, [R1+0x42c] ;  /* 0x00042c0001e07983 */ /* 0x000f280000300800 */
[----:B------:R-:W4:Y:S04]  /*17370*/  LDL.LU R216, [R1+0x454] ;  /* 0x0004540001d87983 */ /* 0x000f280000300800 */
[----:B------:R-:W4:Y:S04]  /*17380*/  LDL R222, [R1+0x62c] ;  /* 0x00062c0001de7983 */ /* 0x000f280000100800 */
[----:B--2---:R-:W2:Y:S04]  /*17390*/  @P0 LDG.E.U16 R247, desc[UR6][R56.64] ;  /* 0x0000000638f70981 */ /* 0x004ea8000c1e1500 */
[----:B---3--:R-:W3:Y:S04]  /*173a0*/  @P3 LDG.E.U16 R171, desc[UR6][R24.64] ;  /* 0x0000000618ab3981 */ /* 0x008ee8000c1e1500 */
[----:B------:R-:W3:Y:S01]  /*173b0*/  @P3 LDG.E.U16 R198, desc[UR6][R54.64] ;  /* 0x0000000636c63981 */ /* 0x000ee2000c1e1500 */
[----:B------:R-:W-:Y:S01]  /*173c0*/  ISETP.GT.AND P6, PT, R242, 0x27, PT ;  /* 0x00000027f200780c */ /* 0x000fe20003fc4270 */
[----:B0-----:R-:W-:-:S02]  /*173d0*/  IMAD.MOV.U32 R3, RZ, RZ, R197 ;  /* 0x000000ffff037224 */ /* 0x001fc400078e00c5 */
[----:B------:R-:W-:-:S05]  /*173e0*/  IMAD.MOV.U32 R2, RZ, RZ, R170 ;  /* 0x000000ffff027224 */ /* 0x000fca00078e00aa */
[----:B------:R0:W3:Y:S04]  /*173f0*/  @P4 LDG.E.U16 R212, desc[UR6][R2.64] ;  /* 0x0000000602d44981 */ /* 0x0000e8000c1e1500 */
[----:B----4-:R1:W-:Y:S04]  /*17400*/  @P0 STL [R1+0x654], R246 ;  /* 0x000654f601000387 */ /* 0x0103e80000100800 */
[----:B------:R-:W4:Y:S04]  /*17410*/  @P4 LDG.E.U16 R190, desc[UR6][R22.64] ;  /* 0x0000000616be4981 */ /* 0x000f28000c1e1500 */
[----:B-1----:R-:W4:Y:S04]  /*17420*/  LDL R246, [R1+0x628] ;  /* 0x0006280001f67983 */ /* 0x002f280000100800 */
[----:B------:R-:W4:Y:S04]  /*17430*/  LDL.LU.64 R56, [R1+0x10b0] ;  /* 0x0010b00001387983 */ /* 0x000f280000300a00 */
[----:B------:R-:W4:Y:S01]  /*17440*/  LDL R248, [R1+0x624] ;  /* 0x0006240001f87983 */ /* 0x000f220000100800 */
[----:B------:R-:W-:-:S02]  /*17450*/  IMAD.MOV.U32 R4, RZ, RZ, R201 ;  /* 0x000000ffff047224 */ /* 0x000fc400078e00c9 */
[----:B------:R-:W-:-:S05]  /*17460*/  IMAD.MOV.U32 R5, RZ, RZ, R208 ;  /* 0x000000ffff057224 */ /* 0x000fca00078e00d0 */
[----:B------:R-:W4:Y:S04]  /*17470*/  @P6 LDG.E.U16 R207, desc[UR6][R4.64] ;  /* 0x0000000604cf6981 */ /* 0x000f28000c1e1500 */
[----:B--2---:R1:W-:Y:S01]  /*17480*/  @P0 STL [R1+0x650], R247 ;  /* 0x000650f701000387 */ /* 0x0043e20000100800 */
[----:B------:R-:W-:-:S03]  /*17490*/  ISETP.GT.AND P0, PT, R242, 0x28, PT ;  /* 0x00000028f200780c */ /* 0x000fc60003f04270 */
[----:B-1----:R-:W2:Y:S04]  /*174a0*/  LDL R247, [R1+0x620] ;  /* 0x0006200001f77983 */ /* 0x002ea80000100800 */
[----:B------:R-:W2:Y:S04]  /*174b0*/  LDL.LU.64 R54, [R1+0x10a8] ;  /* 0x0010a80001367983 */ /* 0x000ea80000300a00 */
[----:B------:R-:W2:Y:S04]  /*174c0*/  LDL.LU.64 R24, [R1+0x10a0] ;  /* 0x0010a00001187983 */ /* 0x000ea80000300a00 */
[----:B---3--:R-:W-:Y:S04]  /*174d0*/  @P3 STL [R1+0x648], R171 ;  /* 0x000648ab01003387 */ /* 0x008fe80000100800 */
[----:B------:R-:W-:Y:S01]  /*174e0*/  @P3 STL [R1+0x64c], R198 ;  /* 0x00064cc601003387 */ /* 0x000fe20000100800 */
[----:B------:R-:W-:-:S03]  /*174f0*/  ISETP.GT.AND P3, PT, R242, 0x29, PT ;  /* 0x00000029f200780c */ /* 0x000fc60003f64270 */
[----:B------:R0:W-:Y:S04]  /*17500*/  STL.64 [R1+0x1d0], R2 ;  /* 0x0001d00201007387 */ /* 0x0001e80000100a00 */
[----:B------:R-:W3:Y:S04]  /*17510*/  @P0 LDG.E.U16 R199, desc[UR6][R176.64] ;  /* 0x00000006b0c70981 */ /* 0x000ee8000c1e1500 */
[----:B------:R-:W2:Y:S01]  /*17520*/  @P0 LDG.E.U16 R215, desc[UR6][R174.64] ;  /* 0x00000006aed70981 */ /* 0x000ea2000c1e1500 */
[----:B0-----:R-:W-:-:S03]  /*17530*/  IMAD.MOV.U32 R2, RZ, RZ, R202 ;  /* 0x000000ffff027224 */ /* 0x001fc600078e00ca */
[----:B------:R-:W2:Y:S01]  /*17540*/  @P3 LDG.E.U16 R205, desc[UR6][R230.64] ;  /* 0x00000006e6cd3981 */ /* 0x000ea2000c1e1500 */
[----:B------:R-:W-:-:S03]  /*17550*/  IMAD.MOV.U32 R3, RZ, RZ, R209 ;  /* 0x000000ffff037224 */ /* 0x000fc600078e00d1 */
[----:B------:R-:W2:Y:S04]  /*17560*/  @P3 LDG.E.U16 R213, desc[UR6][R228.64] ;  /* 0x00000006e4d53981 */ /* 0x000ea8000c1e1500 */
[----:B------:R0:W2:Y:S04]  /*17570*/  @P6 LDG.E.U16 R200, desc[UR6][R2.64] ;  /* 0x0000000602c86981 */ /* 0x0000a8000c1e1500 */
[----:B------:R-:W3:Y:S04]  /*17580*/  LDL.LU.64 R22, [R1+0x1098] ;  /* 0x0010980001167983 */ /* 0x000ee80000300a00 */
[----:B----4-:R-:W-:Y:S04]  /*17590*/  @P4 STL [R1+0x91c], R190 ;  /* 0x00091cbe01004387 */ /* 0x010fe80000100800 */
[----:B------:R-:W-:Y:S01]  /*175a0*/  @P4 STL [R1+0x920], R212 ;  /* 0x000920d401004387 */ /* 0x000fe20000100800 */
[----:B------:R-:W-:-:S03]  /*175b0*/  ISETP.GT.AND P4, PT, R242, 0x2a, PT ;  /* 0x0000002af200780c */ /* 0x000fc60003f84270 */
[----:B------:R-:W-:Y:S04]  /*175c0*/  STL.64 [R1+0x1c0], R4 ;  /* 0x0001c00401007387 */ /* 0x000fe80000100a00 */
[----:B------:R0:W-:Y:S06]  /*175d0*/  STL.64 [R1+0x1b8], R2 ;  /* 0x0001b80201007387 */ /* 0x0001ec0000100a00 */
[----:B------:R-:W4:Y:S01]  /*175e0*/  @P4 LDG.E.U16 R218, desc[UR6][R232.64] ;  /* 0x00000006e8da4981 */ /* 0x000f22000c1e1500 */
[----:B0-----:R-:W-:-:S02]  /*175f0*/  IMAD.MOV.U32 R2, RZ, RZ, R219 ;  /* 0x000000ffff027224 */ /* 0x001fc400078e00db */
[----:B------:R-:W-:-:S05]  /*17600*/  IMAD.MOV.U32 R3, RZ, RZ, R227 ;  /* 0x000000ffff037224 */ /* 0x000fca00078e00e3 */
[----:B------:R0:W4:Y:S01]  /*17610*/  @P4 LDG.E.U16 R226, desc[UR6][R2.64] ;  /* 0x0000000602e24981 */ /* 0x000122000c1e1500 */
[----:B------:R-:W-:Y:S02]  /*17620*/  IMAD.MOV.U32 R4, RZ, RZ, R216 ;  /* 0x000000ffff047224 */ /* 0x000fe400078e00d8 */
[----:B------:R-:W-:Y:S01]  /*17630*/  IMAD.MOV.U32 R5, RZ, RZ, R224 ;  /* 0x000000ffff057224 */ /* 0x000fe200078e00e0 */
[----:B--2---:R-:W-:Y:S04]  /*17640*/  @P6 STL [R1+0x914], R200 ;  /* 0x000914c801006387 */ /* 0x004fe80000100800 */
[----:B------:R-:W-:Y:S01]  /*17650*/  @P6 STL [R1+0x918], R207 ;  /* 0x000918cf01006387 */ /* 0x000fe20000100800 */
[----:B------:R-:W-:-:S03]  /*17660*/  ISETP.GT.AND P6, PT, R242, 0x2b, PT ;  /* 0x0000002bf200780c */ /* 0x000fc60003fc4270 */
[----:B------:R-:W2:Y:S04]  /*17670*/  LDL.LU.64 R174, [R1+0x1090] ;  /* 0x0010900001ae7983 */ /* 0x000ea80000300a00 */
[----:B------:R-:W2:Y:S04]  /*17680*/  LDL.LU.64 R176, [R1+0x1088] ;  /* 0x0010880001b07983 */ /* 0x000ea80000300a00 */
[----:B---3--:R-:W-:Y:S04]  /*17690*/  @P0 STL [R1+0x640], R199 ;  /* 0x000640c701000387 */ /* 0x008fe80000100800 */
[----:B------:R-:W-:Y:S04]  /*176a0*/  @P0 STL [R1+0x644], R215 ;  /* 0x000644d701000387 */ /* 0x000fe80000100800 */
[----:B------:R-:W3:Y:S04]  /*176b0*/  LDL.LU.64 R228, [R1+0x1080] ;  /* 0x0010800001e47983 */ /* 0x000ee80000300a00 */
[----:B------:R-:W2:Y:S04]  /*176c0*/  LDL.LU.64 R230, [R1+0x1078] ;  /* 0x0010780001e67983 */ /* 0x000ea80000300a00 */
[----:B------:R-:W-:Y:S04]  /*176d0*/  @P3 STL [R1+0x638], R205 ;  /* 0x000638cd01003387 */ /* 0x000fe80000100800 */
[----:B------:R-:W-:Y:S04]  /*176e0*/  @P3 STL [R1+0x63c], R213 ;  /* 0x00063cd501003387 */ /* 0x000fe80000100800 */
[----:B------:R0:W-:Y:S04]  /*176f0*/  STL.64 [R1+0x190], R2 ;  /* 0x0001900201007387 */ /* 0x0001e80000100a00 */
[----:B------:R-:W2:Y:S01]  /*17700*/  @P6 LDG.E.U16 R222, desc[UR6][R4.64] ;  /* 0x0000000604de6981 */ /* 0x000ea2000c1e1500 */
[----:B------:R-:W-:-:S03]  /*17710*/  ISETP.GT.AND P0, PT, R242, 0x2c, PT ;  /* 0x0000002cf200780c */ /* 0x000fc60003f04270 */
[----:B------:R-:W2:Y:S01]  /*17720*/  LDL.LU.64 R232, [R1+0x1070] ;  /* 0x0010700001e87983 */ /* 0x000ea20000300a00 */
[----:B0-----:R-:W-:Y:S02]  /*17730*/  IMAD.MOV.U32 R2, RZ, RZ, R217 ;  /* 0x000000ffff027224 */ /* 0x001fe400078e00d9 */
[----:B------:R-:W-:-:S07]  /*17740*/  IMAD.MOV.U32 R3, RZ, RZ, R225 ;  /* 0x000000ffff037224 */ /* 0x000fce00078e00e1 */
[----:B------:R-:W2:Y:S04]  /*17750*/  @P0 LDG.E.U16 R248, desc[UR6][R138.64] ;  /* 0x000000068af80981 */ /* 0x000ea8000c1e1500 */
[----:B------:R-:W2:Y:S04]  /*17760*/  @P6 LDG.E.U16 R246, desc[UR6][R2.64] ;  /* 0x0000000602f66981 */ /* 0x000ea8000c1e1500 */
[----:B----4-:R-:W-:Y:S04]  /*17770*/  @P4 STL [R1+0x630], R218 ;  /* 0x000630da01004387 */ /* 0x010fe80000100800 */
[----:B------:R-:W-:Y:S04]  /*17780*/  @P4 STL [R1+0x634], R226 ;  /* 0x000634e201004387 */ /* 0x000fe80000100800 */
[----:B------:R-:W-:Y:S04]  /*17790*/  STL.64 [R1+0x180], R4 ;  /* 0x0001800401007387 */ /* 0x000fe80000100a00 */
[----:B------:R-:W-:Y:S04]  /*177a0*/  STL.64 [R1+0x178], R2 ;  /* 0x0001780201007387 */ /* 0x000fe80000100a00 */
[----:B------:R-:W4:Y:S04]  /*177b0*/  @P0 LDG.E.U16 R247, desc[UR6][R136.64] ;  /* 0x0000000688f70981 */ /* 0x000f28000c1e1500 */
[----:B--2---:R0:W-:Y:S04]  /*177c0*/  @P6 STL [R1+0x628], R246 ;  /* 0x000628f601006387 */ /* 0x0041e80000100800 */
[----:B0-----:R-:W2:Y:S04]  /*177d0*/  LDL R246, [R1+0x61c] ;  /* 0x00061c0001f67983 */ /* 0x001ea80000100800 */
[----:B------:R0:W-:Y:S04]  /*177e0*/  @P6 STL [R1+0x62c], R222 ;  /* 0x00062cde01006387 */ /* 0x0001e80000100800 */
[----:B------:R-:W3:Y:S04]  /*177f0*/  LDL.LU.64 R138, [R1+0x1068] ;  /* 0x00106800018a7983 */ /* 0x000ee80000300a00 */
[----:B------:R-:W3:Y:S04]  /*17800*/  LDL.LU.64 R136, [R1+0x1060] ;  /* 0x0010600001887983 */ /* 0x000ee80000300a00 */
[----:B------:R-:W3:Y:S01]  /*17810*/  LDL R171, [R1+0x618] ;  /* 0x0006180001ab7983 */ /* 0x000ee20000100800 */
[----:B------:R-:W-:-:S03]  /*17820*/  ISETP.GT.AND P3, PT, R242, 0x2d, PT ;  /* 0x0000002df200780c */ /* 0x000fc60003f64270 */
[----:B------:R-:W4:Y:S04]  /*17830*/  LDL.LU R197, [R1+0x444] ;  /* 0x0004440001c57983 */ /* 0x000f280000300800 */
[----:B------:R-:W4:Y:S04]  /*17840*/  LDL.LU R170, [R1+0x458] ;  /* 0x0004580001aa7983 */ /* 0x000f280000300800 */
[----:B------:R-:W4:Y:S04]  /*17850*/  LDL R212, [R1+0x910] ;  /* 0x0009100001d47983 */ /* 0x000f280000100800 */
[----:B------:R-:W4:Y:S04]  /*17860*/  LDL R190, [R1+0x90c] ;  /* 0x00090c0001be7983 */ /* 0x000f280000100800 */
[----:B------:R-:W4:Y:S04]  /*17870*/  LDL.LU R209, [R1+0x464] ;  /* 0x0004640001d17983 */ /* 0x000f280000300800 */
[----:B------:R-:W4:Y:S04]  /*17880*/  LDL.LU R202, [R1+0x764] ;  /* 0x0007640001ca7983 */ /* 0x000f280000300800 */
[----:B------:R-:W4:Y:S04]  /*17890*/  LDL.LU R208, [R1+0x468] ;  /* 0x0004680001d07983 */ /* 0x000f280000300800 */
[----:B------:R-:W4:Y:S04]  /*178a0*/  LDL.LU R201, [R1+0x768] ;  /* 0x0007680001c97983 */ /* 0x000f280000300800 */
[----:B------:R-:W4:Y:S04]  /*178b0*/  LDL R200, [R1+0x904] ;  /* 0x0009040001c87983 */ /* 0x000f280000100800 */
[----:B------:R-:W4:Y:S04]  /*178c0*/  LDL R207, [R1+0x908] ;  /* 0x0009080001cf7983 */ /* 0x000f280000100800 */
[----:B------:R-:W4:Y:S04]  /*178d0*/  LDL R199, [R1+0x610] ;  /* 0x0006100001c77983 */ /* 0x000f280000100800 */
[----:B------:R-:W4:Y:S04]  /*178e0*/  LDL R215, [R1+0x614] ;  /* 0x0006140001d77983 */ /* 0x000f280000100800 */
[----:B------:R-:W4:Y:S04]  /*178f0*/  LDL R205, [R1+0x608] ;  /* 0x0006080001cd7983 */ /* 0x000f280000100800 */
[----:B------:R-:W4:Y:S04]  /*17900*/  LDL R213, [R1+0x60c] ;  /* 0x00060c0001d57983 */ /* 0x000f280000100800 */
[----:B------:R-:W4:Y:S04]  /*17910*/  LDL.LU R227, [R1+0x46c] ;  /* 0x00046c0001e37983 */ /* 0x000f280000300800 */
[----:B------:R-:W4:Y:S04]  /*17920*/  LDL.LU R219, [R1+0x774] ;  /* 0x0007740001db7983 */ /* 0x000f280000300800 */
[----:B------:R-:W4:Y:S04]  /*17930*/  LDL R226, [R1+0x604] ;  /* 0x0006040001e27983 */ /* 0x000f280000100800 */
[----:B------:R-:W4:Y:S01]  /*17940*/  LDL R218, [R1+0x600] ;  /* 0x0006000001da7983 */ /* 0x000f220000100800 */
[----:B------:R-:W-:-:S03]  /*17950*/  ISETP.GT.AND P4, PT, R242, 0x2e, PT ;  /* 0x0000002ef200780c */ /* 0x000fc60003f84270 */
[----:B------:R-:W4:Y:S04]  /*17960*/  LDL.LU R225, [R1+0x77c] ;  /* 0x00077c0001e17983 */ /* 0x000f280000300800 */
[----:B------:R-:W4:Y:S04]  /*17970*/  LDL.LU R217, [R1+0x798] ;  /* 0x0007980001d97983 */ /* 0x000f280000300800 */
[----:B------:R-:W4:Y:S04]  /*17980*/  LDL.LU R224, [R1+0x780] ;  /* 0x0007800001e07983 */ /* 0x000f280000300800 */
[----:B------:R-:W4:Y:S04]  /*17990*/  LDL.LU R216, [R1+0x79c] ;  /* 0x00079c0001d87983 */ /* 0x000f280000300800 */
[----:B0-----:R-:W4:Y:S04]  /*179a0*/  LDL R222, [R1+0x5fc] ;  /* 0x0005fc0001de7983 */ /* 0x001f280000100800 */
[----:B--2---:R-:W2:Y:S04]  /*179b0*/  @P3 LDG.E.U16 R246, desc[UR6][R110.64] ;  /* 0x000000066ef63981 */ /* 0x004ea8000c1e1500 */
[----:B---3--:R-:W3:Y:S04]  /*179c0*/  @P3 LDG.E.U16 R171, desc[UR6][R108.64] ;  /* 0x000000066cab3981 */ /* 0x008ee8000c1e1500 */
[----:B------:R0:W-:Y:S01]  /*179d0*/  @P0 STL [R1+0x624], R248 ;  /* 0x000624f801000387 */ /* 0x0001e20000100800 */
[----:B------:R-:W-:Y:S01]  /*179e0*/  ISETP.GT.AND P6, PT, R242, 0x2f, PT ;  /* 0x0000002ff200780c */ /* 0x000fe20003fc4270 */
[----:B----4-:R-:W-:-:S02]  /*179f0*/  IMAD.MOV.U32 R3, RZ, RZ, R197 ;  /* 0x000000ffff037224 */ /* 0x010fc400078e00c5 */
[----:B------:R-:W-:-:S05]  /*17a00*/  IMAD.MOV.U32 R2, RZ, RZ, R170 ;  /* 0x000000ffff027224 */ /* 0x000fca00078e00aa */
[----:B------:R1:W4:Y:S04]  /*17a10*/  @P4 LDG.E.U16 R212, desc[UR6][R2.64] ;  /* 0x0000000602d44981 */ /* 0x000328000c1e1500 */
[----:B0-----:R-:W4:Y:S04]  /*17a20*/  LDL R248, [R1+0x5f8] ;  /* 0x0005f80001f87983 */ /* 0x001f280000100800 */
[----:B------:R0:W-:Y:S04]  /*17a30*/  @P0 STL [R1+0x620], R247 ;  /* 0x000620f701000387 */ /* 0x0001e80000100800 */
[----:B------:R-:W4:Y:S01]  /*17a40*/  LDL.LU.64 R110, [R1+0x1058] ;  /* 0x00105800016e7983 */ /* 0x000f220000300a00 */
[----:B------:R-:W-:Y:S01]  /*17a50*/  ISETP.GT.AND P0, PT, R242, 0x30, PT ;  /* 0x00000030f200780c */ /* 0x000fe20003f04270 */
[----:B------:R-:W-:-:S02]  /*17a60*/  IMAD.MOV.U32 R5, RZ, RZ, R208 ;  /* 0x000000ffff057224 */ /* 0x000fc400078e00d0 */
[----:B------:R-:W4:Y:S04]  /*17a70*/  @P4 LDG.E.U16 R190, desc[UR6][R82.64] ;  /* 0x0000000652be4981 */ /* 0x000f28000c1e1500 */
[----:B0-----:R-:W4:Y:S01]  /*17a80*/  LDL R247, [R1+0x5f4] ;  /* 0x0005f40001f77983 */ /* 0x001f220000100800 */
[----:B------:R-:W-:-:S05]  /*17a90*/  IMAD.MOV.U32 R4, RZ, RZ, R201 ;  /* 0x000000ffff047224 */ /* 0x000fca00078e00c9 */
[----:B------:R-:W4:Y:S04]  /*17aa0*/  @P6 LDG.E.U16 R207, desc[UR6][R4.64] ;  /* 0x0000000604cf6981 */ /* 0x000f28000c1e1500 */
[----:B------:R-:W4:Y:S04]  /*17ab0*/  @P0 LDG.E.U16 R199, desc[UR6][R52.64] ;  /* 0x0000000634c70981 */ /* 0x000f28000c1e1500 */
[----:B------:R-:W4:Y:S04]  /*17ac0*/  @P0 LDG.E.U16 R215, desc[UR6][R80.64] ;  /* 0x0000000650d70981 */ /* 0x000f28000c1e1500 */
[----:B--2---:R0:W-:Y:S04]  /*17ad0*/  @P3 STL [R1+0x61c], R246 ;  /* 0x00061cf601003387 */ /* 0x0041e80000100800 */
[----:B0-----:R-:W2:Y:S04]  /*17ae0*/  LDL R246, [R1+0x5f0] ;  /* 0x0005f00001f67983 */ /* 0x001ea80000100800 */
[----:B------:R-:W2:Y:S04]  /*17af0*/  LDL.LU R165, [R1+0x5ec] ;  /* 0x0005ec0001a57983 */ /* 0x000ea80000300800 */
[----:B------:R-:W2:Y:S04]  /*17b00*/  LDL.LU.64 R108, [R1+0x1050] ;  /* 0x00105000016c7983 */ /* 0x000ea80000300a00 */
[----:B------:R-:W2:Y:S04]  /*17b10*/  LDL.LU R164, [R1+0x5e8] ;  /* 0x0005e80001a47983 */ /* 0x000ea80000300800 */
[----:B---3--:R-:W-:Y:S01]  /*17b20*/  @P3 STL [R1+0x618], R171 ;  /* 0x000618ab01003387 */ /* 0x008fe20000100800 */
[----:B------:R-:W-:-:S03]  /*17b30*/  ISETP.GT.AND P3, PT, R242, 0x31, PT ;  /* 0x00000031f200780c */ /* 0x000fc60003f64270 */
[----:B------:R1:W-:Y:S04]  /*17b40*/  STL.64 [R1+0x150], R2 ;  /* 0x0001500201007387 */ /* 0x0003e80000100a00 */
[----:B------:R-:W3:Y:S06]  /*17b50*/  LDL.LU.64 R82, [R1+0x1048] ;  /* 0x0010480001527983 */ /* 0x000eec0000300a00 */
[----:B------:R-:W2:Y:S01]  /*17b60*/  @P3 LDG.E.U16 R205, desc[UR6][R20.64] ;  /* 0x0000000614cd3981 */ /* 0x000ea2000c1e1500 */
[----:B-1----:R-:W-:-:S02]  /*17b70*/  IMAD.MOV.U32 R2, RZ, RZ, R202 ;  /* 0x000000ffff027224 */ /* 0x002fc400078e00ca */
[----:B------:R-:W-:Y:S01]  /*17b80*/  IMAD.MOV.U32 R3, RZ, RZ, R209 ;  /* 0x000000ffff037224 */ /* 0x000fe200078e00d1 */
[----:B------:R-:W2:Y:S04]  /*17b90*/  @P3 LDG.E.U16 R213, desc[UR6][R50.64] ;  /* 0x0000000632d53981 */ /* 0x000ea8000c1e1500 */
[----:B------:R0:W2:Y:S04]  /*17ba0*/  @P6 LDG.E.U16 R200, desc[UR6][R2.64] ;  /* 0x0000000602c86981 */ /* 0x0000a8000c1e1500 */
[----:B----4-:R-:W-:Y:S04]  /*17bb0*/  @P4 STL [R1+0x90c], R190 ;  /* 0x00090cbe01004387 */ /* 0x010fe80000100800 */
[----:B------:R-:W-:Y:S01]  /*17bc0*/  @P4 STL [R1+0x910], R212 ;  /* 0x000910d401004387 */ /* 0x000fe20000100800 */
[----:B------:R-:W-:-:S03]  /*17bd0*/  ISETP.GT.AND P4, PT, R242, 0x32, PT ;  /* 0x00000032f200780c */ /* 0x000fc60003f84270 */
[----:B------:R-:W-:Y:S04]  /*17be0*/  STL.64 [R1+0x140], R4 ;  /* 0x0001400401007387 */ /* 0x000fe80000100a00 */
[----:B------:R0:W-:Y:S06]  /*17bf0*/  STL.64 [R1+0x138], R2 ;  /* 0x0001380201007387 */ /* 0x0001ec0000100a00 */
[----:B------:R-:W4:Y:S01]  /*17c00*/  @P4 LDG.E.U16 R218, desc[UR6][R18.64] ;  /* 0x0000000612da4981 */ /* 0x000f22000c1e1500 */
[----:B0-----:R-:W-:-:S02]  /*17c10*/  IMAD.MOV.U32 R2, RZ, RZ, R219 ;  /* 0x000000ffff027224 */ /* 0x001fc400078e00db */
[----:B------:R-:W-:Y:S02]  /*17c20*/  IMAD.MOV.U32 R3, RZ, RZ, R227 ;  /* 0x000000ffff037224 */ /* 0x000fe400078e00e3 */
[----:B------:R-:W-:-:S03]  /*17c30*/  IMAD.MOV.U32 R4, RZ, RZ, R216 ;  /* 0x000000ffff047224 */ /* 0x000fc600078e00d8 */
[----:B------:R0:W3:Y:S01]  /*17c40*/  @P4 LDG.E.U16 R226, desc[UR6][R2.64] ;  /* 0x0000000602e24981 */ /* 0x0000e2000c1e1500 */
[----:B------:R-:W-:-:S03]  /*17c50*/  IMAD.MOV.U32 R5, RZ, RZ, R224 ;  /* 0x000000ffff057224 */ /* 0x000fc600078e00e0 */
[----:B--2---:R-:W-:Y:S04]  /*17c60*/  @P6 STL [R1+0x904], R200 ;  /* 0x000904c801006387 */ /* 0x004fe80000100800 */
[----:B------:R-:W-:Y:S01]  /*17c70*/  @P6 STL [R1+0x908], R207 ;  /* 0x000908cf01006387 */ /* 0x000fe20000100800 */
[----:B------:R-:W-:-:S03]  /*17c80*/  ISETP.GT.AND P6, PT, R242, 0x33, PT ;  /* 0x00000033f200780c */ /* 0x000fc60003fc4270 */
[----:B------:R-:W2:Y:S04]  /*17c90*/  LDL.LU.64 R80, [R1+0x1040] ;  /* 0x0010400001507983 */ /* 0x000ea80000300a00 */
[----:B------:R-:W2:Y:S04]  /*17ca0*/  LDL.LU.64 R52, [R1+0x1038] ;  /* 0x0010380001347983 */ /* 0x000ea80000300a00 */
[----:B------:R-:W-:Y:S04]  /*17cb0*/  @P0 STL [R1+0x610], R199 ;  /* 0x000610c701000387 */ /* 0x000fe80000100800 */
[----:B------:R-:W-:Y:S01]  /*17cc0*/  @P0 STL [R1+0x614], R215 ;  /* 0x000614d701000387 */ /* 0x000fe20000100800 */
[----:B------:R-:W-:-:S03]  /*17cd0*/  ISETP.GT.AND P0, PT, R242, 0x34, PT ;  /* 0x00000034f200780c */ /* 0x000fc60003f04270 */
[----:B------:R-:W2:Y:S04]  /*17ce0*/  LDL.LU.64 R50, [R1+0x1030] ;  /* 0x0010300001327983 */ /* 0x000ea80000300a00 */
[----:B------:R-:W2:Y:S04]  /*17cf0*/  LDL.LU.64 R20, [R1+0x1028] ;  /* 0x0010280001147983 */ /* 0x000ea80000300a00 */
[----:B------:R-:W-:Y:S04]  /*17d00*/  @P3 STL [R1+0x608], R205 ;  /* 0x000608cd01003387 */ /* 0x000fe80000100800 */
[----:B------:R-:W-:Y:S04]  /*17d10*/  @P3 STL [R1+0x60c], R213 ;  /* 0x00060cd501003387 */ /* 0x000fe80000100800 */
[----:B------:R0:W-:Y:S04]  /*17d20*/  STL.64 [R1+0x110], R2 ;  /* 0x0001100201007387 */ /* 0x0001e80000100a00 */
[----:B------:R-:W2:Y:S04]  /*17d30*/  @P6 LDG.E.U16 R222, desc[UR6][R4.64] ;  /* 0x0000000604de6981 */ /* 0x000ea8000c1e1500 */
[----:B------:R-:W2:Y:S01]  /*17d40*/  @P0 LDG.E.U16 R246, desc[UR6][R180.64] ;  /* 0x00000006b4f60981 */ /* 0x000ea2000c1e1500 */
[----:B0-----:R-:W-:-:S03]  /*17d50*/  IMAD.MOV.U32 R2, RZ, RZ, R217 ;  /* 0x000000ffff027224 */ /* 0x001fc600078e00d9 */
[----:B------:R-:W2:Y:S01]  /*17d60*/  @P0 LDG.E.U16 R247, desc[UR6][R178.64] ;  /* 0x00000006b2f70981 */ /* 0x000ea2000c1e1500 */
[----:B------:R-:W-:Y:S01]  /*17d70*/  IMAD.MOV.U32 R3, RZ, RZ, R225 ;  /* 0x000000ffff037224 */ /* 0x000fe200078e00e1 */
[C---:B------:R-:W-:Y:S02]  /*17d80*/  ISETP.GT.AND P3, PT, R242.reuse, 0x35, PT ;  /* 0x00000035f200780c */ /* 0x040fe40003f64270 */
[----:B------:R-:W2:Y:S04]  /*17d90*/  LDL.LU.64 R18, [R1+0x1020] ;  /* 0x0010200001127983 */ /* 0x000ea80000300a00 */
[----:B------:R-:W2:Y:S04]  /*17da0*/  @P6 LDG.E.U16 R248, desc[UR6][R2.64] ;  /* 0x0000000602f86981 */ /* 0x000ea8000c1e1500 */
[----:B----4-:R-:W-:Y:S04]  /*17db0*/  @P4 STL [R1+0x600], R218 ;  /* 0x000600da01004387 */ /* 0x010fe80000100800 */
[----:B---3--:R0:W-:Y:S04]  /*17dc0*/  @P4 STL [R1+0x604], R226 ;  /* 0x000604e201004387 */ /* 0x0081e80000100800 */
[----:B------:R-:W-:Y:S04]  /*17dd0*/  STL.64 [R1+0x100], R4 ;  /* 0x0001000401007387 */ /* 0x000fe80000100a00 */
[----:B------:R-:W-:Y:S04]  /*17de0*/  STL.64 [R1+0xf8], R2 ;  /* 0x0000f80201007387 */ /* 0x000fe80000100a00 */
[----:B------:R-:W3:Y:S04]  /*17df0*/  @P3 LDG.E.U16 R165, desc[UR6][R234.64] ;  /* 0x00000006eaa53981 */ /* 0x000ee8000c1e1500 */
[----:B------:R-:W4:Y:S04]  /*17e00*/  @P3 LDG.E.U16 R164, desc[UR6][R236.64] ;  /* 0x00000006eca43981 */ /* 0x000f28000c1e1500 */
[----:B--2---:R1:W-:Y:S04]  /*17e10*/  @P6 STL [R1+0x5f8], R248 ;  /* 0x0005f8f801006387 */ /* 0x0043e80000100800 */
[----:B------:R-:W-:Y:S04]  /*17e20*/  @P6 STL [R1+0x5fc], R222 ;  /* 0x0005fcde01006387 */ /* 0x000fe80000100800 */
[----:B------:R-:W2:Y:S04]  /*17e30*/  LDL.LU.64 R178, [R1+0x1018] ;  /* 0x0010180001b27983 */ /* 0x000ea80000300a00 */
[----:B------:R-:W2:Y:S04]  /*17e40*/  LDL.LU.64 R180, [R1+0x1010] ;  /* 0x0010100001b47983 */ /* 0x000ea80000300a00 */
[----:B------:R0:W-:Y:S04]  /*17e50*/  @P0 STL [R1+0x5f0], R246 ;  /* 0x0005f0f601000387 */ /* 0x0001e80000100800 */
[----:B------:R0:W-:Y:S04]  /*17e60*/  @P0 STL [R1+0x5f4], R247 ;  /* 0x0005f4f701000387 */ /* 0x0001e80000100800 */
[----:B------:R-:W2:Y:S04]  /*17e70*/  LDL.LU.64 R234, [R1+0x1008] ;  /* 0x0010080001ea7983 */ /* 0x000ea80000300a00 */
        /* <DEDUP_REMOVED lines=8> */
[----:B------:R-:W2:Y:S04]  /*17f00*/  LDL R200, [R1+0x8f4] ;  /* 0x0008f40001c87983 */ /* 0x000ea80000100800 */
[----:B------:R-:W2:Y:S04]  /*17f10*/  LDL R207, [R1+0x8f8] ;  /* 0x0008f80001cf7983 */ /* 0x000ea80000100800 */
[----:B------:R-:W2:Y:S04]  /*17f20*/  LDL R199, [R1+0x5e0] ;  /* 0x0005e00001c77983 */ /* 0x000ea80000100800 */
[----:B------:R-:W2:Y:S04]  /*17f30*/  LDL R215, [R1+0x5e4] ;  /* 0x0005e40001d77983 */ /* 0x000ea80000100800 */
[----:B------:R-:W2:Y:S04]  /*17f40*/  LDL R205, [R1+0x5d8] ;  /* 0x0005d80001cd7983 */ /* 0x000ea80000100800 */
[----:B------:R-:W2:Y:S01]  /*17f50*/  LDL R213, [R1+0x5dc] ;  /* 0x0005dc0001d57983 */ /* 0x000ea20000100800 */
[----:B------:R-:W-:-:S03]  /*17f60*/  ISETP.GT.AND P4, PT, R242, 0x36, PT ;  /* 0x00000036f200780c */ /* 0x000fc60003f84270 */
[----:B------:R-:W2:Y:S04]  /*17f70*/  LDL.LU R227, [R1+0x7b0] ;  /* 0x0007b00001e37983 */ /* 0x000ea80000300800 */
[----:B------:R-:W2:Y:S04]  /*17f80*/  LDL.LU R219, [R1+0x7c4] ;  /* 0x0007c40001db7983 */ /* 0x000ea80000300800 */
[----:B0-----:R-:W2:Y:S04]  /*17f90*/  LDL R226, [R1+0x5d4] ;  /* 0x0005d40001e27983 */ /* 0x001ea80000100800 */
[----:B------:R-:W2:Y:S04]  /*17fa0*/  LDL R218, [R1+0x5d0] ;  /* 0x0005d00001da7983 */ /* 0x000ea80000100800 */
[----:B-1----:R-:W2:Y:S01]  /*17fb0*/  LDL.LU R248, [R1+0x7d0] ;  /* 0x0007d00001f87983 */ /* 0x002ea20000300800 */
[----:B------:R-:W-:-:S03]  /*17fc0*/  ISETP.GT.AND P6, PT, R242, 0x37, PT ;  /* 0x00000037f200780c */ /* 0x000fc60003fc4270 */
[----:B------:R-:W2:Y:S04]  /*17fd0*/  LDL.LU R246, [R1+0x94c] ;  /* 0x00094c0001f67983 */ /* 0x000ea80000300800 */
[----:B------:R-:W2:Y:S04]  /*17fe0*/  LDL.LU R225, [R1+0x7d4] ;  /* 0x0007d40001e17983 */ /* 0x000ea80000300800 */
[----:B------:R-:W2:Y:S04]  /*17ff0*/  LDL.LU R217, [R1+0x950] ;  /* 0x0009500001d97983 */ /* 0x000ea80000300800 */
[----:B------:R-:W2:Y:S04]  /*18000*/  LDL R224, [R1+0x5cc] ;  /* 0x0005cc0001e07983 */ /* 0x000ea80000100800 */
[----:B------:R-:W2:Y:S01]  /*18010*/  LDL R216, [R1+0x5c8] ;  /* 0x0005c80001d87983 */ /* 0x000ea20000100800 */
[----:B------:R-:W-:-:S03]  /*18020*/  ISETP.GT.AND P0, PT, R242, 0x38, PT ;  /* 0x00000038f200780c */ /* 0x000fc60003f04270 */
[----:B---3--:R-:W-:Y:S04]  /*18030*/  STL [R1+0xe50], R165 ;  /* 0x000e50a501007387 */ /* 0x008fe80000100800 */
[----:B------:R-:W3:Y:S04]  /*18040*/  LDL.LU R252, [R1+0x5bc] ;  /* 0x0005bc0001fc7983 */ /* 0x000ee80000300800 */
[----:B------:R-:W3:Y:S04]  /*18050*/  LDL.LU R251, [R1+0x5b8] ;  /* 0x0005b80001fb7983 */ /* 0x000ee80000300800 */
[----:B------:R-:W3:Y:S01]  /*18060*/  LDL.LU.64 R236, [R1+0x1000] ;  /* 0x0010000001ec7983 */ /* 0x000ee20000300a00 */
[----:B------:R-:W-:-:S03]  /*18070*/  ISETP.GT.AND P3, PT, R242, 0x39, PT ;  /* 0x00000039f200780c */ /* 0x000fc60003f64270 */
[----:B------:R-:W3:Y:S04]  /*18080*/  LDL R222, [R1+0x5c4] ;  /* 0x0005c40001de7983 */ /* 0x000ee80000100800 */
[----:B------:R-:W3:Y:S04]  /*18090*/  LDL R247, [R1+0x5c0] ;  /* 0x0005c00001f77983 */ /* 0x000ee80000100800 */
[----:B----4-:R-:W-:Y:S01]  /*180a0*/  STL [R1+0xe54], R164 ;  /* 0x000e54a401007387 */ /* 0x010fe20000100800 */
[----:B--2---:R-:W-:Y:S02]  /*180b0*/  IMAD.MOV.U32 R3, RZ, RZ, R197 ;  /* 0x000000ffff037224 */ /* 0x004fe400078e00c5 */
[----:B------:R-:W-:-:S05]  /*180c0*/  IMAD.MOV.U32 R2, RZ, RZ, R170 ;  /* 0x000000ffff027224 */ /* 0x000fca00078e00aa */
[----:B------:R0:W-:Y:S04]  /*180d0*/  STL.64 [R1+0xd0], R2 ;  /* 0x0000d00201007387 */ /* 0x0001e80000100a00 */
[----:B------:R0:W2:Y:S04]  /*180e0*/  @P4 LDG.E.U16 R212, desc[UR6][R2.64] ;  /* 0x0000000602d44981 */ /* 0x0000a8000c1e1500 */
[----:B------:R-:W4:Y:S01]  /*180f0*/  @P4 LDG.E.U16 R190, desc[UR6][R238.64] ;  /* 0x00000006eebe4981 */ /* 0x000f22000c1e1500 */
[----:B0-----:R-:W-:Y:S02]  /*18100*/  IMAD.MOV.U32 R2, RZ, RZ, R202 ;  /* 0x000000ffff027224 */ /* 0x001fe400078e00ca */
[----:B------:R-:W-:-:S02]  /*18110*/  IMAD.MOV.U32 R3, RZ, RZ, R209 ;  /* 0x000000ffff037224 */ /* 0x000fc400078e00d1 */
[----:B------:R-:W-:Y:S01]  /*18120*/  IMAD.MOV.U32 R5, RZ, RZ, R208 ;  /* 0x000000ffff057224 */ /* 0x000fe200078e00d0 */
[----:B------:R-:W3:Y:S01]  /*18130*/  LDL.LU.64 R238, [R1+0xff8] ;  /* 0x000ff80001ee7983 */ /* 0x000ee20000300a00 */
[----:B------:R-:W-:-:S03]  /*18140*/  IMAD.MOV.U32 R4, RZ, RZ, R201 ;  /* 0x000000ffff047224 */ /* 0x000fc600078e00c9 */
[----:B------:R-:W3:Y:S04]  /*18150*/  @P6 LDG.E.U16 R200, desc[UR6][R2.64] ;  /* 0x0000000602c86981 */ /* 0x000ee8000c1e1500 */
[----:B------:R-:W3:Y:S04]  /*18160*/  @P6 LDG.E.U16 R207, desc[UR6][R4.64] ;  /* 0x0000000604cf6981 */ /* 0x000ee8000c1e1500 */
[----:B------:R-:W3:Y:S04]  /*18170*/  @P0 LDG.E.U16 R199, desc[UR6][R134.64] ;  /* 0x0000000686c70981 */ /* 0x000ee8000c1e1500 */
[----:B------:R-:W3:Y:S04]  /*18180*/  @P0 LDG.E.U16 R215, desc[UR6][R240.64] ;  /* 0x00000006f0d70981 */ /* 0x000ee8000c1e1500 */
[----:B------:R-:W3:Y:S04]  /*18190*/  @P3 LDG.E.U16 R205, desc[UR6][R106.64] ;  /* 0x000000066acd3981 */ /* 0x000ee8000c1e1500 */
[----:B------:R-:W3:Y:S04]  /*181a0*/  @P3 LDG.E.U16 R213, desc[UR6][R132.64] ;  /* 0x0000000684d53981 */ /* 0x000ee8000c1e1500 */
[----:B----4-:R-:W-:Y:S04]  /*181b0*/  @P4 STL [R1+0x8fc], R190 ;  /* 0x0008fcbe01004387 */ /* 0x010fe80000100800 */
[----:B--2---:R-:W-:Y:S01]  /*181c0*/  @P4 STL [R1+0x900], R212 ;  /* 0x000900d401004387 */ /* 0x004fe20000100800 */
[----:B------:R-:W-:-:S03]  /*181d0*/  ISETP.GT.AND P4, PT, R242, 0x3a, PT ;  /* 0x0000003af200780c */ /* 0x000fc60003f84270 */
[----:B------:R-:W-:Y:S04]  /*181e0*/  STL.64 [R1+0xc0], R4 ;  /* 0x0000c00401007387 */ /* 0x000fe80000100a00 */
[----:B------:R0:W-:Y:S04]  /*181f0*/  STL.64 [R1+0xb8], R2 ;  /* 0x0000b80201007387 */ /* 0x0001e80000100a00 */
[----:B---3--:R-:W-:Y:S04]  /*18200*/  @P6 STL [R1+0x8f4], R200 ;  /* 0x0008f4c801006387 */ /* 0x008fe80000100800 */
[----:B------:R-:W-:Y:S01]  /*18210*/  @P6 STL [R1+0x8f8], R207 ;  /* 0x0008f8cf01006387 */ /* 0x000fe20000100800 */
[----:B------:R-:W-:-:S03]  /*18220*/  ISETP.GT.AND P6, PT, R242, 0x3b, PT ;  /* 0x0000003bf200780c */ /* 0x000fc60003fc4270 */
[----:B------:R-:W2:Y:S01]  /*18230*/  LDL.LU.64 R240, [R1+0xff0] ;  /* 0x000ff00001f07983 */ /* 0x000ea20000300a00 */
[----:B0-----:R-:W-:-:S03]  /*18240*/  IMAD.MOV.U32 R2, RZ, RZ, R219 ;  /* 0x000000ffff027224 */ /* 0x001fc600078e00db */
[----:B------:R-:W3:Y:S01]  /*18250*/  LDL.LU.64 R134, [R1+0xfe8] ;  /* 0x000fe80001867983 */ /* 0x000ee20000300a00 */
[----:B------:R-:W-:-:S03]  /*18260*/  IMAD.MOV.U32 R3, RZ, RZ, R227 ;  /* 0x000000ffff037224 */ /* 0x000fc600078e00e3 */
[----:B------:R-:W-:Y:S04]  /*18270*/  @P0 STL [R1+0x5e0], R199 ;  /* 0x0005e0c701000387 */ /* 0x000fe80000100800 */
[----:B------:R-:W-:Y:S01]  /*18280*/  @P0 STL [R1+0x5e4], R215 ;  /* 0x0005e4d701000387 */ /* 0x000fe20000100800 */
[----:B------:R-:W-:-:S03]  /*18290*/  ISETP.GT.AND P0, PT, R242, 0x3c, PT ;  /* 0x0000003cf200780c */ /* 0x000fc60003f04270 */
[----:B------:R-:W4:Y:S04]  /*182a0*/  LDL.LU.64 R132, [R1+0xfe0] ;  /* 0x000fe00001847983 */ /* 0x000f280000300a00 */
[----:B------:R-:W2:Y:S04]  /*182b0*/  LDL.LU.64 R106, [R1+0xfd8] ;  /* 0x000fd800016a7983 */ /* 0x000ea80000300a00 */
[----:B------:R-:W-:Y:S01]  /*182c0*/  @P3 STL [R1+0x5d8], R205 ;  /* 0x0005d8cd01003387 */ /* 0x000fe20000100800 */
[----:B------:R-:W-:-:S03]  /*182d0*/  IMAD.MOV.U32 R4, RZ, RZ, R217 ;  /* 0x000000ffff047224 */ /* 0x000fc600078e00d9 */
[----:B------:R-:W-:Y:S01]  /*182e0*/  @P3 STL [R1+0x5dc], R213 ;  /* 0x0005dcd501003387 */ /* 0x000fe20000100800 */
[----:B------:R-:W-:-:S03]  /*182f0*/  IMAD.MOV.U32 R5, RZ, RZ, R225 ;  /* 0x000000ffff057224 */ /* 0x000fc600078e00e1 */
[----:B------:R0:W-:Y:S04]  /*18300*/  STL.64 [R1+0x90], R2 ;  /* 0x0000900201007387 */ /* 0x0001e80000100a00 */
[----:B------:R0:W2:Y:S04]  /*18310*/  @P4 LDG.E.U16 R226, desc[UR6][R2.64] ;  /* 0x0000000602e24981 */ /* 0x0000a8000c1e1500 */
[----:B------:R-:W2:Y:S04]  /*18320*/  @P4 LDG.E.U16 R218, desc[UR6][R104.64] ;  /* 0x0000000668da4981 */ /* 0x000ea8000c1e1500 */
[----:B------:R-:W3:Y:S01]  /*18330*/  @P6 LDG.E.U16 R224, desc[UR6][R4.64] ;  /* 0x0000000604e06981 */ /* 0x000ee2000c1e1500 */
[----:B0-----:R-:W-:-:S02]  /*18340*/  IMAD.MOV.U32 R2, RZ, RZ, R246 ;  /* 0x000000ffff027224 */ /* 0x001fc400078e00f6 */
[----:B------:R-:W-:Y:S01]  /*18350*/  IMAD.MOV.U32 R3, RZ, RZ, R248 ;  /* 0x000000ffff037224 */ /* 0x000fe200078e00f8 */
[----:B------:R-:W3:Y:S04]  /*18360*/  @P0 LDG.E.U16 R247, desc[UR6][R76.64] ;  /* 0x000000064cf70981 */ /* 0x000ee8000c1e1500 */
[----:B------:R-:W3:Y:S01]  /*18370*/  @P6 LDG.E.U16 R216, desc[UR6][R2.64] ;  /* 0x0000000602d86981 */ /* 0x000ee2000c1e1500 */
[----:B------:R-:W-:-:S03]  /*18380*/  ISETP.GT.AND P3, PT, R242, 0x3d, PT ;  /* 0x0000003df200780c */ /* 0x000fc60003f64270 */
[----:B------:R-:W3:Y:S04]  /*18390*/  LDL.LU.64 R104, [R1+0xfd0] ;  /* 0x000fd00001687983 */ /* 0x000ee80000300a00 */
[----:B------:R-:W3:Y:S06]  /*183a0*/  @P0 LDG.E.U16 R222, desc[UR6][R78.64] ;  /* 0x000000064ede0981 */ /* 0x000eec000c1e1500 */
[----:B------:R-:W4:Y:S04]  /*183b0*/  @P3 LDG.E.U16 R252, desc[UR6][R48.64] ;  /* 0x0000000630fc3981 */ /* 0x000f28000c1e1500 */
[----:B------:R-:W4:Y:S04]  /*183c0*/  @P3 LDG.E.U16 R251, desc[UR6][R46.64] ;  /* 0x000000062efb3981 */ /* 0x000f28000c1e1500 */
[----:B--2---:R-:W-:Y:S04]  /*183d0*/  @P4 STL [R1+0x5d0], R218 ;  /* 0x0005d0da01004387 */ /* 0x004fe80000100800 */
[----:B------:R-:W-:Y:S04]  /*183e0*/  @P4 STL [R1+0x5d4], R226 ;  /* 0x0005d4e201004387 */ /* 0x000fe80000100800 */
[----:B------:R-:W2:Y:S04]  /*183f0*/  LDL.LU R248, [R1+0x7d8] ;  /* 0x0007d80001f87983 */ /* 0x000ea80000300800 */
[----:B------:R-:W2:Y:S04]  /*18400*/  LDL.LU R246, [R1+0x95c] ;  /* 0x00095c0001f67983 */ /* 0x000ea80000300800 */
[----:B------:R-:W-:Y:S04]  /*18410*/  STL.64 [R1+0x78], R2 ;  /* 0x0000780201007387 */ /* 0x000fe80000100a00 */
[----:B------:R-:W-:Y:S04]  /*18420*/  STL.64 [R1+0x80], R4 ;  /* 0x0000800401007387 */ /* 0x000fe80000100a00 */
[----:B---3--:R-:W-:Y:S04]  /*18430*/  @P6 STL [R1+0x5c8], R216 ;  /* 0x0005c8d801006387 */ /* 0x008fe80000100800 */
[----:B------:R-:W-:Y:S04]  /*18440*/  @P6 STL [R1+0x5cc], R224 ;  /* 0x0005cce001006387 */ /* 0x000fe80000100800 */
[----:B------:R-:W3:Y:S04]  /*18450*/  LDL.LU.64 R78, [R1+0xfc8] ;  /* 0x000fc800014e7983 */ /* 0x000ee80000300a00 */
[----:B------:R-:W3:Y:S04]  /*18460*/  LDL.LU.64 R76, [R1+0xfc0] ;  /* 0x000fc000014c7983 */ /* 0x000ee80000300a00 */
[----:B------:R-:W3:Y:S04]  /*18470*/  LDL R202, [R1+0x8f0] ;  /* 0x0008f00001ca7983 */ /* 0x000ee80000100800 */
[----:B------:R0:W-:Y:S04]  /*18480*/  @P0 STL [R1+0x5c0], R247 ;  /* 0x0005c0f701000387 */ /* 0x0001e80000100800 */
[----:B0-----:R-:W3:Y:S04]  /*18490*/  LDL R247, [R1+0x8ec] ;  /* 0x0008ec0001f77983 */ /* 0x001ee80000100800 */
[----:B------:R-:W3:Y:S04]  /*184a0*/  LDL.LU R208, [R1+0x964] ;  /* 0x0009640001d07983 */ /* 0x000ee80000300800 */
[----:B------:R-:W3:Y:S04]  /*184b0*/  LDL.LU R201, [R1+0x978] ;  /* 0x0009780001c97983 */ /* 0x000ee80000300800 */
[----:B------:R-:W3:Y:S04]  /*184c0*/  LDL.LU R207, [R1+0x968] ;  /* 0x0009680001cf7983 */ /* 0x000ee80000300800 */
[----:B------:R-:W3:Y:S04]  /*184d0*/  LDL.LU R200, [R1+0x97c] ;  /* 0x00097c0001c87983 */ /* 0x000ee80000300800 */
[----:B------:R-:W3:Y:S04]  /*184e0*/  LDL R199, [R1+0x5b0] ;  /* 0x0005b00001c77983 */ /* 0x000ee80000100800 */
[----:B------:R-:W3:Y:S01]  /*184f0*/  LDL R215, [R1+0x5b4] ;  /* 0x0005b40001d77983 */ /* 0x000ee20000100800 */
[----:B------:R-:W-:-:S03]  /*18500*/  ISETP.GT.AND P4, PT, R242, 0x3e, PT ;  /* 0x0000003ef200780c */ /* 0x000fc60003f84270 */
[----:B------:R-:W-:Y:S04]  /*18510*/  @P0 STL [R1+0x5c4], R222 ;  /* 0x0005c4de01000387 */ /* 0x000fe80000100800 */
[----:B------:R-:W3:Y:S04]  /*18520*/  LDL.LU.64 R48, [R1+0xfb8] ;  /* 0x000fb80001307983 */ /* 0x000ee80000300a00 */
[----:B------:R-:W3:Y:S04]  /*18530*/  LDL R213, [R1+0x5ac] ;  /* 0x0005ac0001d57983 */ /* 0x000ee80000100800 */
[----:B------:R-:W3:Y:S04]  /*18540*/  LDL R205, [R1+0x5a8] ;  /* 0x0005a80001cd7983 */ /* 0x000ee80000100800 */
[----:B------:R-:W3:Y:S04]  /*18550*/  LDL R219, [R1+0x5a4] ;  /* 0x0005a40001db7983 */ /* 0x000ee80000100800 */
[----:B------:R-:W3:Y:S04]  /*18560*/  LDL.64 R226, [R1+0x8] ;  /* 0x0000080001e27983 */ /* 0x000ee80000100a00 */
[----:B------:R-:W3:Y:S01]  /*18570*/  LDL R218, [R1+0x5a0] ;  /* 0x0005a00001da7983 */ /* 0x000ee20000100800 */
[----:B------:R-:W-:-:S03]  /*18580*/  ISETP.GT.AND P6, PT, R242, 0x40, PT ;  /* 0x00000040f200780c */ /* 0x000fc60003fc4270 */
[----:B------:R-:W3:Y:S04]  /*18590*/  LDL.LU R225, [R1+0x96c] ;  /* 0x00096c0001e17983 */ /* 0x000ee80000300800 */
[----:B------:R-:W3:Y:S04]  /*185a0*/  LDL.LU R217, [R1+0x980] ;  /* 0x0009800001d97983 */ /* 0x000ee80000300800 */
[----:B----4-:R0:W-:Y:S04]  /*185b0*/  STL [R1+0xe58], R252 ;  /* 0x000e58fc01007387 */ /* 0x0101e80000100800 */
[----:B0-----:R-:W4:Y:S04]  /*185c0*/  LDL.LU R252, [R1+0x598] ;  /* 0x0005980001fc7983 */ /* 0x001f280000300800 */
[----:B------:R-:W4:Y:S04]  /*185d0*/  LDL.LU.64 R46, [R1+0xfb0] ;  /* 0x000fb000012e7983 */ /* 0x000f280000300a00 */
[----:B------:R0:W-:Y:S04]  /*185e0*/  STL [R1+0xe5c], R251 ;  /* 0x000e5cfb01007387 */ /* 0x0001e80000100800 */
[----:B0-----:R-:W4:Y:S04]  /*185f0*/  LDL.LU R251, [R1+0x59c] ;  /* 0x00059c0001fb7983 */ /* 0x001f280000300800 */
[----:B------:R-:W4:Y:S04]  /*18600*/  LDL.LU R224, [R1+0x98c] ;  /* 0x00098c0001e07983 */ /* 0x000f280000300800 */
[----:B------:R-:W4:Y:S04]  /*18610*/  LDL.LU R216, [R1+0x994] ;  /* 0x0009940001d87983 */ /* 0x000f280000300800 */
[----:B------:R-:W4:Y:S01]  /*18620*/  LDL.LU R222, [R1+0x990] ;  /* 0x0009900001de7983 */ /* 0x000f220000300800 */
[----:B--2---:R-:W-:-:S02]  /*18630*/  IMAD.MOV.U32 R3, RZ, RZ, R248 ;  /* 0x000000ffff037224 */ /* 0x004fc400078e00f8 */
[----:B------:R-:W-:-:S05]  /*18640*/  IMAD.MOV.U32 R2, RZ, RZ, R246 ;  /* 0x000000ffff027224 */ /* 0x000fca00078e00f6 */
[----:B------:R0:W-:Y:S04]  /*18650*/  STL.64 [R1+0x50], R2 ;  /* 0x0000500201007387 */ /* 0x0001e80000100a00 */
[----:B------:R-:W2:Y:S04]  /*18660*/  LDL.LU R248, [R1+0x998] ;  /* 0x0009980001f87983 */ /* 0x000ea80000300800 */
[----:B------:R-:W2:Y:S04]  /*18670*/  LDL R246, [R1+0x594] ;  /* 0x0005940001f67983 */ /* 0x000ea80000100800 */
[----:B---3--:R-:W3:Y:S04]  /*18680*/  @P4 LDG.E.U16 R247, desc[UR6][R16.64] ;  /* 0x0000000610f74981 */ /* 0x008ee8000c1e1500 */
[----:B------:R0:W3:Y:S01]  /*18690*/  @P4 LDG.E.U16 R202, desc[UR6][R2.64] ;  /* 0x0000000602ca4981 */ /* 0x0000e2000c1e1500 */
[----:B------:R-:W-:-:S02]  /*186a0*/  IMAD.MOV.U32 R5, RZ, RZ, R207 ;  /* 0x000000ffff057224 */ /* 0x000fc400078e00cf */
[----:B------:R-:W-:Y:S01]  /*186b0*/  IMAD.MOV.U32 R4, RZ, RZ, R200 ;  /* 0x000000ffff047224 */ /* 0x000fe200078e00c8 */
[C---:B------:R-:W-:Y:S01]  /*186c0*/  ISETP.GT.AND P0, PT, R242.reuse, 0x41, PT ;  /* 0x00000041f200780c */ /* 0x040fe20003f04270 */
[----:B0-----:R-:W-:Y:S01]  /*186d0*/  IMAD.MOV.U32 R2, RZ, RZ, R201 ;  /* 0x000000ffff027224 */ /* 0x001fe200078e00c9 */
[----:B------:R-:W3:Y:S01]  /*186e0*/  LDL.LU R163, [R1+0x58c] ;  /* 0x00058c0001a37983 */ /* 0x000ee20000300800 */
[----:B------:R-:W-:Y:S01]  /*186f0*/  IMAD.MOV.U32 R3, RZ, RZ, R208 ;  /* 0x000000ffff037224 */ /* 0x000fe200078e00d0 */
[----:B------:R-:W-:Y:S02]  /*18700*/  ISETP.GT.AND P3, PT, R242, 0x42, PT ;  /* 0x00000042f200780c */ /* 0x000fe40003f64270 */
[----:B------:R-:W3:Y:S04]  /*18710*/  LDL.LU.64 R16, [R1+0xfa8] ;  /* 0x000fa80001107983 */ /* 0x000ee80000300a00 */
[----:B------:R-:W3:Y:S04]  /*18720*/  @P6 LDG.E.U16 R199, desc[UR6][R2.64] ;  /* 0x0000000602c76981 */ /* 0x000ee8000c1e1500 */
[----:B------:R-:W3:Y:S01]  /*18730*/  @P6 LDG.E.U16 R215, desc[UR6][R4.64] ;  /* 0x0000000604d76981 */ /* 0x000ee2000c1e1500 */
[----:B------:R-:W-:-:S04]  /*18740*/  LOP3.LUT R75, R75, R74, RZ, 0x3c, !PT ;  /* 0x0000004a4b4b7212 */ /* 0x000fc800078e3cff */
[C---:B------:R-:W-:Y:S01]  /*18750*/  LOP3.LUT R74, R75.reuse, R74, RZ, 0x3c, !PT ;  /* 0x0000004a4b4a7212 */ /* 0x040fe200078e3cff */
[----:B------:R-:W3:Y:S04]  /*18760*/  @P0 LDG.E.U16 R213, desc[UR6][R14.64] ;  /* 0x000000060ed50981 */ /* 0x000ee8000c1e1500 */
[----:B------:R-:W3:Y:S01]  /*18770*/  @P0 LDG.E.U16 R205, desc[UR6][R182.64] ;  /* 0x00000006b6cd0981 */ /* 0x000ee2000c1e1500 */
[----:B------:R-:W-:-:S03]  /*18780*/  LOP3.LUT R75, R75, R74, RZ, 0x3c, !PT ;  /* 0x0000004a4b4b7212 */ /* 0x000fc600078e3cff */
[----:B------:R-:W3:Y:S04]  /*18790*/  @P3 LDG.E.U16 R219, desc[UR6][R184.64] ;  /* 0x00000006b8db3981 */ /* 0x000ee8000c1e1500 */
[----:B------:R-:W3:Y:S01]  /*187a0*/  @P3 LDG.E.U16 R218, desc[UR6][R226.64] ;  /* 0x00000006e2da3981 */ /* 0x000ee2000c1e1500 */
[----:B----4-:R-:W-:Y:S02]  /*187b0*/  IMAD.MOV.U32 R45, RZ, RZ, R222 ;  /* 0x000000ffff2d7224 */ /* 0x010fe400078e00de */
[----:B--2---:R-:W-:Y:S01]  /*187c0*/  IMAD.MOV.U32 R44, RZ, RZ, R248 ;  /* 0x000000ffff2c7224 */ /* 0x004fe200078e00f8 */
[----:B---3--:R0:W-:Y:S04]  /*187d0*/  @P4 STL [R1+0x8ec], R247 ;  /* 0x0008ecf701004387 */ /* 0x0081e80000100800 */
[----:B0-----:R-:W2:Y:S04]  /*187e0*/  LDL R247, [R1+0x590] ;  /* 0x0005900001f77983 */ /* 0x001ea80000100800 */
[----:B------:R-:W3:Y:S04]  /*187f0*/  LDL.LU R162, [R1+0x588] ;  /* 0x0005880001a27983 */ /* 0x000ee80000300800 */
[----:B------:R-:W-:Y:S01]  /*18800*/  @P4 STL [R1+0x8f0], R202 ;  /* 0x0008f0ca01004387 */ /* 0x000fe20000100800 */
[----:B------:R-:W-:-:S03]  /*18810*/  ISETP.GT.AND P4, PT, R242, 0x43, PT ;  /* 0x00000043f200780c */ /* 0x000fc60003f84270 */
[----:B------:R-:W-:Y:S04]  /*18820*/  STL.64 [R1+0x30], R4 ;  /* 0x0000300401007387 */ /* 0x000fe80000100a00 */
[----:B------:R0:W-:Y:S04]  /*18830*/  STL.64 [R1+0x28], R2 ;  /* 0x0000280201007387 */ /* 0x0001e80000100a00 */
[----:B------:R-:W-:Y:S04]  /*18840*/  @P6 STL [R1+0x5b0], R199 ;  /* 0x0005b0c701006387 */ /* 0x000fe80000100800 */
[----:B------:R-:W-:Y:S01]  /*18850*/  @P6 STL [R1+0x5b4], R215 ;  /* 0x0005b4d701006387 */ /* 0x000fe20000100800 */
[----:B------:R-:W-:Y:S01]  /*18860*/  ISETP.GT.AND P6, PT, R242, 0x44, PT ;  /* 0x00000044f200780c */ /* 0x000fe20003fc4270 */
[----:B0-----:R-:W-:-:S02]  /*18870*/  IMAD.MOV.U32 R2, RZ, RZ, R217 ;  /* 0x000000ffff027224 */ /* 0x001fc400078e00d9 */
[----:B------:R-:W4:Y:S01]  /*18880*/  @P4 LDG.E.U16 R252, desc[UR6][R74.64] ;  /* 0x000000064afc4981 */ /* 0x000f22000c1e1500 */
[----:B------:R-:W-:-:S03]  /*18890*/  IMAD.MOV.U32 R3, RZ, RZ, R225 ;  /* 0x000000ffff037224 */ /* 0x000fc600078e00e1 */
[----:B------:R-:W2:Y:S04]  /*188a0*/  LDL.LU.64 R14, [R1+0xfa0] ;  /* 0x000fa000010e7983 */ /* 0x000ea80000300a00 */
[----:B------:R-:W2:Y:S04]  /*188b0*/  @P4 LDG.E.U16 R251, desc[UR6][R2.64] ;  /* 0x0000000602fb4981 */ /* 0x000ea8000c1e1500 */
[----:B------:R-:W3:Y:S04]  /*188c0*/  @P6 LDG.E.U16 R246, desc[UR6][R44.64] ;  /* 0x000000062cf66981 */ /* 0x000ee8000c1e1500 */
[----:B------:R-:W3:Y:S04]  /*188d0*/  LDL.LU.64 R182, [R1+0xf98] ;  /* 0x000f980001b67983 */ /* 0x000ee80000300a00 */
[----:B------:R-:W-:Y:S04]  /*188e0*/  @P0 STL [R1+0x5a8], R205 ;  /* 0x0005a8cd01000387 */ /* 0x000fe80000100800 */
[----:B------:R-:W-:Y:S04]  /*188f0*/  @P0 STL [R1+0x5ac], R213 ;  /* 0x0005acd501000387 */ /* 0x000fe80000100800 */
[----:B------:R-:W3:Y:S04]  /*18900*/  LDL.LU.64 R184, [R1+0xf90] ;  /* 0x000f900001b87983 */ /* 0x000ee80000300a00 */
[----:B------:R-:W-:Y:S04]  /*18910*/  @P3 STL [R1+0x5a0], R218 ;  /* 0x0005a0da01003387 */ /* 0x000fe80000100800 */
[----:B------:R-:W-:Y:S04]  /*18920*/  @P3 STL [R1+0x5a4], R219 ;  /* 0x0005a4db01003387 */ /* 0x000fe80000100800 */
[----:B------:R-:W-:Y:S04]  /*18930*/  STL.64 [R1], R2 ;  /* 0x0000000201007387 */ /* 0x000fe80000100a00 */
[----:B--2---:R-:W-:Y:S04]  /*18940*/  STL [R1+0xed0], R251 ;  /* 0x000ed0fb01007387 */ /* 0x004fe80000100800 */
[----:B----4-:R-:W-:Y:S04]  /*18950*/  STL [R1+0xed4], R252 ;  /* 0x000ed4fc01007387 */ /* 0x010fe80000100800 */
[----:B------:R-:W-:Y:S04]  /*18960*/  STL [R1+0xcd4], R74 ;  /* 0x000cd44a01007387 */ /* 0x000fe80000100800 */
[----:B------:R-:W-:Y:S04]  /*18970*/  STL [R1+0xe60], R74 ;  /* 0x000e604a01007387 */ /* 0x000fe80000100800 */
[----:B------:R-:W-:Y:S04]  /*18980*/  STL [R1+0xcd0], R75 ;  /* 0x000cd04b01007387 */ /* 0x000fe80000100800 */
[----:B------:R-:W-:Y:S04]  /*18990*/  STL [R1+0xe64], R75 ;  /* 0x000e644b01007387 */ /* 0x000fe80000100800 */
[----:B---3--:R0:W-:Y:S04]  /*189a0*/  @P6 STL [R1+0x594], R246 ;  /* 0x000594f601006387 */ /* 0x0081e80000100800 */
[----:B0-----:R-:W2:Y:S01]  /*189b0*/  LDL R246, [R1+0x584] ;  /* 0x0005840001f67983 */ /* 0x001ea20000100800 */
[----:B------:R-:W-:-:S02]  /*189c0*/  LOP3.LUT R13, R13, R12, RZ, 0x3c, !PT ;  /* 0x0000000c0d0d7212 */ /* 0x000fc400078e3cff */
[----:B------:R-:W-:Y:S02]  /*189d0*/  ISETP.GT.AND P0, PT, R242, 0x45, PT ;  /* 0x00000045f200780c */ /* 0x000fe40003f04270 */
[----:B------:R-:W-:Y:S02]  /*189e0*/  LOP3.LUT R12, R13, R12, RZ, 0x3c, !PT ;  /* 0x0000000c0d0c7212 */ /* 0x000fe400078e3cff */
[----:B------:R-:W-:Y:S01]  /*189f0*/  LOP3.LUT R11, R11, R10, RZ, 0x3c, !PT ;  /* 0x0000000a0b0b7212 */ /* 0x000fe200078e3cff */
[----:B------:R-:W-:Y:S01]  /*18a00*/  IMAD.MOV.U32 R42, RZ, RZ, R216 ;  /* 0x000000ffff2a7224 */ /* 0x000fe200078e00d8 */
[----:B------:R-:W-:Y:S01]  /*18a10*/  LOP3.LUT R13, R13, R12, RZ, 0x3c, !PT ;  /* 0x0000000c0d0d7212 */ /* 0x000fe200078e3cff */
[----:B------:R-:W-:Y:S01]  /*18a20*/  IMAD.MOV.U32 R43, RZ, RZ, R224 ;  /* 0x000000ffff2b7224 */ /* 0x000fe200078e00e0 */
[----:B------:R-:W-:-:S04]  /*18a30*/  LOP3.LUT R10, R11, R10, RZ, 0x3c, !PT ;  /* 0x0000000a0b0a7212 */ /* 0x000fc800078e3cff */
[----:B------:R-:W3:Y:S01]  /*18a40*/  @P6 LDG.E.U16 R247, desc[UR6][R42.64] ;  /* 0x000000062af76981 */ /* 0x000ee2000c1e1500 */
[----:B------:R-:W-:-:S03]  /*18a50*/  LOP3.LUT R11, R11, R10, RZ, 0x3c, !PT ;  /* 0x0000000a0b0b7212 */ /* 0x000fc600078e3cff */
[----:B------:R-:W4:Y:S01]  /*18a60*/  @P0 LDG.E.U16 R163, desc[UR6][R12.64] ;  /* 0x000000060ca30981 */ /* 0x000f22000c1e1500 */
[-C--:B------:R-:W-:Y:S02]  /*18a70*/  LOP3.LUT R159, R159, R158.reuse, RZ, 0x3c, !PT ;  /* 0x0000009e9f9f7212 */ /* 0x080fe400078e3cff */
[----:B------:R-:W-:Y:S01]  /*18a80*/  ISETP.GT.AND P3, PT, R242, 0x48, PT ;  /* 0x00000048f200780c */ /* 0x000fe20003f64270 */
[----:B------:R-:W3:Y:S01]  /*18a90*/  @P0 LDG.E.U16 R162, desc[UR6][R10.64] ;  /* 0x000000060aa20981 */ /* 0x000ee2000c1e1500 */
[----:B------:R-:W-:-:S04]  /*18aa0*/  LOP3.LUT R158, R159, R158, RZ, 0x3c, !PT ;  /* 0x0000009e9f9e7212 */ /* 0x000fc800078e3cff */
[----:B------:R-:W-:Y:S01]  /*18ab0*/  LOP3.LUT R159, R159, R158, RZ, 0x3c, !PT ;  /* 0x0000009e9f9f7212 */ /* 0x000fe200078e3cff */
[----:B------:R-:W-:Y:S06]  /*18ac0*/  STL [R1+0xcdc], R44 ;  /* 0x000cdc2c01007387 */ /* 0x000fec0000100800 */
[----:B--2---:R-:W2:Y:S04]  /*18ad0*/  @P3 LDG.E.U16 R246, desc[UR6][R158.64] ;  /* 0x000000069ef63981 */ /* 0x004ea8000c1e1500 */
[----:B------:R-:W-:Y:S04]  /*18ae0*/  STL [R1+0xe68], R44 ;  /* 0x000e682c01007387 */ /* 0x000fe80000100800 */
[----:B------:R-:W-:Y:S04]  /*18af0*/  STL [R1+0xcd8], R45 ;  /* 0x000cd82d01007387 */ /* 0x000fe80000100800 */
[----:B------:R-:W-:Y:S04]  /*18b00*/  STL [R1+0xe6c], R45 ;  /* 0x000e6c2d01007387 */ /* 0x000fe80000100800 */
[----:B------:R-:W2:Y:S04]  /*18b10*/  LDL R219, [R1+0x580] ;  /* 0x0005800001db7983 */ /* 0x000ea80000100800 */
[----:B------:R-:W2:Y:S04]  /*18b20*/  LDL.LU R226, [R1+0x9a8] ;  /* 0x0009a80001e27983 */ /* 0x000ea80000300800 */
[----:B------:R-:W2:Y:S04]  /*18b30*/  LDL.LU R218, [R1+0x9ac] ;  /* 0x0009ac0001da7983 */ /* 0x000ea80000300800 */
[----:B------:R-:W2:Y:S04]  /*18b40*/  LDL R225, [R1+0x57c] ;  /* 0x00057c0001e17983 */ /* 0x000ea80000100800 */
[----:B------:R-:W2:Y:S04]  /*18b50*/  LDL R217, [R1+0x578] ;  /* 0x0005780001d97983 */ /* 0x000ea80000100800 */
[----:B------:R-:W2:Y:S04]  /*18b60*/  LDL.LU R164, [R1+0x56c] ;  /* 0x00056c0001a47983 */ /* 0x000ea80000300800 */
[----:B------:R-:W-:Y:S04]  /*18b70*/  STL [R1+0xce4], R42 ;  /* 0x000ce42a01007387 */ /* 0x000fe80000100800 */
[----:B------:R-:W-:Y:S04]  /*18b80*/  STL [R1+0xe70], R42 ;  /* 0x000e702a01007387 */ /* 0x000fe80000100800 */
[----:B------:R-:W-:Y:S04]  /*18b90*/  STL [R1+0xce0], R43 ;  /* 0x000ce02b01007387 */ /* 0x000fe80000100800 */
[----:B------:R-:W-:Y:S04]  /*18ba0*/  STL [R1+0xe74], R43 ;  /* 0x000e742b01007387 */ /* 0x000fe80000100800 */
[----:B---3--:R0:W-:Y:S04]  /*18bb0*/  @P6 STL [R1+0x590], R247 ;  /* 0x000590f701006387 */ /* 0x0081e80000100800 */
[----:B----4-:R-:W-:Y:S04]  /*18bc0*/  STL [R1+0xe78], R163 ;  /* 0x000e78a301007387 */ /* 0x010fe80000100800 */
        /* <DEDUP_REMOVED lines=9> */
[----:B------:R-:W3:Y:S04]  /*18c60*/  LDL.LU R224, [R1+0x9b8] ;  /* 0x0009b80001e07983 */ /* 0x000ee80000300800 */
[----:B------:R-:W4:Y:S04]  /*18c70*/  LDL.LU R216, [R1+0x9d0] ;  /* 0x0009d00001d87983 */ /* 0x000f280000300800 */
[----:B------:R-:W4:Y:S04]  /*18c80*/  LDL.LU R222, [R1+0x9bc] ;  /* 0x0009bc0001de7983 */ /* 0x000f280000300800 */
[----:B------:R-:W4:Y:S04]  /*18c90*/  LDL.LU R248, [R1+0x9d4] ;  /* 0x0009d40001f87983 */ /* 0x000f280000300800 */
[----:B0-----:R-:W4:Y:S04]  /*18ca0*/  LDL R247, [R1+0x574] ;  /* 0x0005740001f77983 */ /* 0x001f280000100800 */
[----:B--2---:R0:W-:Y:S04]  /*18cb0*/  @P3 STL [R1+0x584], R246 ;  /* 0x000584f601003387 */ /* 0x0041e80000100800 */
[----:B0-----:R-:W2:Y:S01]  /*18cc0*/  LDL R246, [R1+0x570] ;  /* 0x0005700001f67983 */ /* 0x001ea20000100800 */
[----:B------:R-:W-:-:S04]  /*18cd0*/  LOP3.LUT R157, R157, R156, RZ, 0x3c, !PT ;  /* 0x0000009c9d9d7212 */ /* 0x000fc800078e3cff */
[----:B------:R-:W-:-:S04]  /*18ce0*/  LOP3.LUT R156, R157, R156, RZ, 0x3c, !PT ;  /* 0x0000009c9d9c7212 */ /* 0x000fc800078e3cff */
[----:B------:R-:W-:Y:S02]  /*18cf0*/  LOP3.LUT R157, R157, R156, RZ, 0x3c, !PT ;  /* 0x0000009c9d9d7212 */ /* 0x000fe400078e3cff */
[-C--:B------:R-:W-:Y:S02]  /*18d00*/  LOP3.LUT R129, R129, R128.reuse, RZ, 0x3c, !PT ;  /* 0x0000008081817212 */ /* 0x080fe400078e3cff */
[C---:B------:R-:W-:Y:S01]  /*18d10*/  ISETP.GT.AND P4, PT, R242.reuse, 0x49, PT ;  /* 0x00000049f200780c */ /* 0x040fe20003f84270 */
[----:B------:R-:W2:Y:S01]  /*18d20*/  @P3 LDG.E.U16 R219, desc[UR6][R156.64] ;  /* 0x000000069cdb3981 */ /* 0x000ea2000c1e1500 */
[C---:B------:R-:W-:Y:S02]  /*18d30*/  LOP3.LUT R128, R129.reuse, R128, RZ, 0x3c, !PT ;  /* 0x0000008081807212 */ /* 0x040fe400078e3cff */
[----:B------:R-:W-:Y:S01]  /*18d40*/  ISETP.GT.AND P6, PT, R242, 0x4a, PT ;  /* 0x0000004af200780c */ /* 0x000fe20003fc4270 */
[----:B------:R-:W-:Y:S01]  /*18d50*/  IMAD.MOV.U32 R130, RZ, RZ, R218 ;  /* 0x000000ffff827224 */ /* 0x000fe200078e00da */
[----:B------:R-:W-:Y:S01]  /*18d60*/  LOP3.LUT R129, R129, R128, RZ, 0x3c, !PT ;  /* 0x0000008081817212 */ /* 0x000fe200078e3cff */
[----:B------:R-:W-:-:S06]  /*18d70*/  IMAD.MOV.U32 R131, RZ, RZ, R226 ;  /* 0x000000ffff837224 */ /* 0x000fcc00078e00e2 */
[----:B------:R-:W2:Y:S04]  /*18d80*/  @P4 LDG.E.U16 R217, desc[UR6][R128.64] ;  /* 0x0000000680d94981 */ /* 0x000ea8000c1e1500 */
[----:B------:R-:W2:Y:S01]  /*18d90*/  @P4 LDG.E.U16 R225, desc[UR6][R130.64] ;  /* 0x0000000682e14981 */ /* 0x000ea2000c1e1500 */
[----:B---3--:R-:W-:Y:S02]  /*18da0*/  IMAD.MOV.U32 R101, RZ, RZ, R224 ;  /* 0x000000ffff657224 */ /* 0x008fe400078e00e0 */
[----:B----4-:R-:W-:Y:S02]  /*18db0*/  IMAD.MOV.U32 R100, RZ, RZ, R216 ;  /* 0x000000ffff647224 */ /* 0x010fe400078e00d8 */
[----:B------:R-:W-:Y:S02]  /*18dc0*/  IMAD.MOV.U32 R103, RZ, RZ, R222 ;  /* 0x000000ffff677224 */ /* 0x000fe400078e00de */
[----:B------:R-:W-:-:S05]  /*18dd0*/  IMAD.MOV.U32 R102, RZ, RZ, R248 ;  /* 0x000000ffff667224 */ /* 0x000fca00078e00f8 */
[----:B------:R-:W3:Y:S04]  /*18de0*/  @P6 LDG.E.U16 R247, desc[UR6][R102.64] ;  /* 0x0000000666f76981 */ /* 0x000ee8000c1e1500 */
[----:B--2---:R-:W2:Y:S04]  /*18df0*/  @P6 LDG.E.U16 R246, desc[UR6][R100.64] ;  /* 0x0000000664f66981 */ /* 0x004ea8000c1e1500 */
[----:B------:R-:W-:Y:S04]  /*18e00*/  STL [R1+0xcfc], R158 ;  /* 0x000cfc9e01007387 */ /* 0x000fe80000100800 */
[----:B------:R0:W-:Y:S04]  /*18e10*/  STL [R1+0xe90], R158 ;  /* 0x000e909e01007387 */ /* 0x0001e80000100800 */
[----:B0-----:R-:W4:Y:S04]  /*18e20*/  LDL.LU R158, [R1+0x560] ;  /* 0x00056000019e7983 */ /* 0x001f280000300800 */
[----:B------:R-:W-:Y:S04]  /*18e30*/  STL [R1+0xcf8], R159 ;  /* 0x000cf89f01007387 */ /* 0x000fe80000100800 */
[----:B------:R0:W-:Y:S04]  /*18e40*/  STL [R1+0xe94], R159 ;  /* 0x000e949f01007387 */ /* 0x0001e80000100800 */
[----:B0-----:R-:W4:Y:S04]  /*18e50*/  LDL.LU R159, [R1+0x564] ;  /* 0x00056400019f7983 */ /* 0x001f280000300800 */
[----:B------:R-:W-:Y:S04]  /*18e60*/  STL [R1+0xd04], R156 ;  /* 0x000d049c01007387 */ /* 0x000fe80000100800 */
[----:B------:R-:W-:Y:S04]  /*18e70*/  STL [R1+0xe98], R156 ;  /* 0x000e989c01007387 */ /* 0x000fe80000100800 */
[----:B------:R-:W-:Y:S04]  /*18e80*/  STL [R1+0xd00], R157 ;  /* 0x000d009d01007387 */ /* 0x000fe80000100800 */
[----:B------:R-:W-:Y:S04]  /*18e90*/  STL [R1+0xe9c], R157 ;  /* 0x000e9c9d01007387 */ /* 0x000fe80000100800 */
[----:B------:R-:W-:Y:S04]  /*18ea0*/  @P3 STL [R1+0x580], R219 ;  /* 0x000580db01003387 */ /* 0x000fe80000100800 */
[----:B------:R-:W4:Y:S04]  /*18eb0*/  LDL.LU R165, [R1+0x568] ;  /* 0x0005680001a57983 */ /* 0x000f280000300800 */
[----:B------:R-:W4:Y:S04]  /*18ec0*/  LDL.LU R160, [R1+0x55c] ;  /* 0x00055c0001a07983 */ /* 0x000f280000300800 */
[----:B------:R-:W4:Y:S04]  /*18ed0*/  LDL.LU R161, [R1+0x558] ;  /* 0x0005580001a17983 */ /* 0x000f280000300800 */
        /* <DEDUP_REMOVED lines=8> */
[----:B------:R-:W-:Y:S04]  /*18f60*/  @P4 STL [R1+0x578], R217 ;  /* 0x000578d901004387 */ /* 0x000fe80000100800 */
[----:B------:R-:W-:Y:S04]  /*18f70*/  @P4 STL [R1+0x57c], R225 ;  /* 0x00057ce101004387 */ /* 0x000fe80000100800 */
[----:B------:R-:W-:Y:S04]  /*18f80*/  STL [R1+0xd1c], R102 ;  /* 0x000d1c6601007387 */ /* 0x000fe80000100800 */
[----:B------:R-:W-:Y:S04]  /*18f90*/  STL [R1+0xeb0], R102 ;  /* 0x000eb06601007387 */ /* 0x000fe80000100800 */
[----:B------:R-:W-:Y:S04]  /*18fa0*/  STL [R1+0xd18], R103 ;  /* 0x000d186701007387 */ /* 0x000fe80000100800 */
[----:B------:R-:W-:Y:S04]  /*18fb0*/  STL [R1+0xeb4], R103 ;  /* 0x000eb46701007387 */ /* 0x000fe80000100800 */
[----:B--2---:R-:W-:Y:S04]  /*18fc0*/  @P6 STL [R1+0x570], R246 ;  /* 0x000570f601006387 */ /* 0x004fe80000100800 */
[----:B------:R-:W2:Y:S04]  /*18fd0*/  LDL.LU R224, [R1+0x9c0] ;  /* 0x0009c00001e07983 */ /* 0x000ea80000300800 */
[----:B---3--:R0:W-:Y:S04]  /*18fe0*/  @P6 STL [R1+0x574], R247 ;  /* 0x000574f701006387 */ /* 0x0081e80000100800 */
[----:B0-----:R-:W3:Y:S01]  /*18ff0*/  LDL.LU R247, [R1+0x9e0] ;  /* 0x0009e00001f77983 */ /* 0x001ee20000300800 */
[----:B------:R-:W-:-:S02]  /*19000*/  LOP3.LUT R73, R73, R72, RZ, 0x3c, !PT ;  /* 0x0000004849497212 */ /* 0x000fc400078e3cff */
[C---:B------:R-:W-:Y:S01]  /*19010*/  ISETP.GT.AND P0, PT, R242.reuse, 0x4b, PT ;  /* 0x0000004bf200780c */ /* 0x040fe20003f04270 */
[----:B------:R-:W3:Y:S01]  /*19020*/  LDL.LU R216, [R1+0x9e8] ;  /* 0x0009e80001d87983 */ /* 0x000ee20000300800 */
[----:B------:R-:W-:Y:S02]  /*19030*/  LOP3.LUT R72, R73, R72, RZ, 0x3c, !PT ;  /* 0x0000004849487212 */ /* 0x000fe400078e3cff */
[----:B------:R-:W-:Y:S01]  /*19040*/  LOP3.LUT R71, R71, R70, RZ, 0x3c, !PT ;  /* 0x0000004647477212 */ /* 0x000fe200078e3cff */
[----:B------:R-:W3:Y:S01]  /*19050*/  LDL.LU R222, [R1+0x9f0] ;  /* 0x0009f00001de7983 */ /* 0x000ee20000300800 */
[----:B------:R-:W-:Y:S02]  /*19060*/  LOP3.LUT R73, R73, R72, RZ, 0x3c, !PT ;  /* 0x0000004849497212 */ /* 0x000fe400078e3cff */
[----:B------:R-:W-:Y:S02]  /*19070*/  LOP3.LUT R41, R41, R40, RZ, 0x3c, !PT ;  /* 0x0000002829297212 */ /* 0x000fe400078e3cff */
[----:B------:R-:W-:-:S02]  /*19080*/  ISETP.GT.AND P3, PT, R242, 0x4c, PT ;  /* 0x0000004cf200780c */ /* 0x000fc40003f64270 */
[----:B------:R-:W-:Y:S01]  /*19090*/  LOP3.LUT R39, R39, R38, RZ, 0x3c, !PT ;  /* 0x0000002627277212 */ /* 0x000fe200078e3cff */
[----:B------:R-:W3:Y:S01]  /*190a0*/  @P0 LDG.E.U16 R164, desc[UR6][R72.64] ;  /* 0x0000000648a40981 */ /* 0x000ee2000c1e1500 */
[----:B------:R-:W-:Y:S02]  /*190b0*/  LOP3.LUT R70, R71, R70, RZ, 0x3c, !PT ;  /* 0x0000004647467212 */ /* 0x000fe400078e3cff */
[----:B------:R-:W-:Y:S02]  /*190c0*/  LOP3.LUT R40, R41, R40, RZ, 0x3c, !PT ;  /* 0x0000002829287212 */ /* 0x000fe400078e3cff */
[----:B------:R-:W-:Y:S02]  /*190d0*/  ISETP.GT.AND P4, PT, R242, 0x4d, PT ;  /* 0x0000004df200780c */ /* 0x000fe40003f84270 */
[----:B------:R-:W-:Y:S01]  /*190e0*/  LOP3.LUT R7, R7, R6, RZ, 0x3c, !PT ;  /* 0x0000000607077212 */ /* 0x000fe200078e3cff */
[----:B------:R-:W-:Y:S01]  /*190f0*/  IMAD.MOV.U32 R246, RZ, RZ, R245 ;  /* 0x000000fffff67224 */ /* 0x000fe200078e00f5 */
[----:B------:R-:W-:Y:S01]  /*19100*/  LOP3.LUT R71, R71, R70, RZ, 0x3c, !PT ;  /* 0x0000004647477212 */ /* 0x000fe200078e3cff */
[----:B------:R-:W3:Y:S01]  /*19110*/  LDL.LU R248, [R1+0x9ec] ;  /* 0x0009ec0001f87983 */ /* 0x000ee20000300800 */
[----:B------:R-:W-:-:S02]  /*19120*/  LOP3.LUT R38, R39, R38, RZ, 0x3c, !PT ;  /* 0x0000002627267212 */ /* 0x000fc400078e3cff */
[----:B------:R-:W-:Y:S01]  /*19130*/  LOP3.LUT R41, R41, R40, RZ, 0x3c, !PT ;  /* 0x0000002829297212 */ /* 0x000fe200078e3cff */
[----:B------:R-:W3:Y:S01]  /*19140*/  LDL.LU R245, [R1+0x9f4] ;  /* 0x0009f40001f57983 */ /* 0x000ee20000300800 */
[----:B------:R-:W-:-:S03]  /*19150*/  LOP3.LUT R39, R39, R38, RZ, 0x3c, !PT ;  /* 0x0000002627277212 */ /* 0x000fc600078e3cff */
[----:B----4-:R-:W4:Y:S01]  /*19160*/  @P3 LDG.E.U16 R159, desc[UR6][R40.64] ;  /* 0x00000006289f3981 */ /* 0x010f22000c1e1500 */
[----:B------:R-:W-:-:S03]  /*19170*/  LOP3.LUT R6, R7, R6, RZ, 0x3c, !PT ;  /* 0x0000000607067212 */ /* 0x000fc600078e3cff */
[----:B------:R-:W4:Y:S04]  /*19180*/  @P3 LDG.E.U16 R158, desc[UR6][R38.64] ;  /* 0x00000006269e3981 */ /* 0x000f28000c1e1500 */
[----:B------:R-:W4:Y:S01]  /*19190*/  @P0 LDG.E.U16 R165, desc[UR6][R70.64] ;  /* 0x0000000646a50981 */ /* 0x000f22000c1e1500 */
[----:B------:R-:W-:-:S05]  /*191a0*/  LOP3.LUT R7, R7, R6, RZ, 0x3c, !PT ;  /* 0x0000000607077212 */ /* 0x000fca00078e3cff */
[----:B------:R-:W4:Y:S01]  /*191b0*/  @P4 LDG.E.U16 R161, desc[UR6][R6.64] ;  /* 0x0000000606a14981 */ /* 0x000f22000c1e1500 */
[----:B--2---:R-:W-:Y:S02]  /*191c0*/  IMAD.MOV.U32 R9, RZ, RZ, R224 ;  /* 0x000000ffff097224 */ /* 0x004fe400078e00e0 */
[----:B---3--:R-:W-:-:S05]  /*191d0*/  IMAD.MOV.U32 R8, RZ, RZ, R247 ;  /* 0x000000ffff087224 */ /* 0x008fca00078e00f7 */
[----:B------:R-:W2:Y:S04]  /*191e0*/  @P4 LDG.E.U16 R160, desc[UR6][R8.64] ;  /* 0x0000000608a04981 */ /* 0x000ea8000c1e1500 */
        /* <DEDUP_REMOVED lines=9> */
[----:B----4-:R0:W-:Y:S04]  /*19280*/  STL [R1+0xedc], R165 ;  /* 0x000edca501007387 */ /* 0x0101e80000100800 */
[----:B0-----:R-:W3:Y:S04]  /*19290*/  LDL.LU R165, [R1+0x550] ;  /* 0x0005500001a57983 */ /* 0x001ee80000300800 */
        /* <DEDUP_REMOVED lines=8> */
[----:B------:R-:W4:Y:S04]  /*19320*/  LDL R247, [R1+0x520] ;  /* 0x0005200001f77983 */ /* 0x000f280000100800 */
[----:B------:R-:W3:Y:S01]  /*19330*/  LDL.LU R164, [R1+0x4d4] ;  /* 0x0004d40001a47983 */ /* 0x000ee20000300800 */
[----:B------:R-:W-:-:S02]  /*19340*/  IMAD.MOV.U32 R153, RZ, RZ, R216 ;  /* 0x000000ffff997224 */ /* 0x000fc400078e00d8 */
[----:B------:R-:W-:Y:S01]  /*19350*/  IMAD.MOV.U32 R154, RZ, RZ, R245 ;  /* 0x000000ffff9a7224 */ /* 0x000fe200078e00f5 */
[----:B--2---:R0:W-:Y:S04]  /*19360*/  STL [R1+0xee0], R160 ;  /* 0x000ee0a001007387 */ /* 0x0041e80000100800 */
[----:B0-----:R-:W2:Y:S04]  /*19370*/  LDL.LU R160, [R1+0x554] ;  /* 0x0005540001a07983 */ /* 0x001ea80000300800 */
[----:B------:R-:W-:Y:S04]  /*19380*/  STL [R1+0xd50], R8 ;  /* 0x000d500801007387 */ /* 0x000fe80000100800 */
[----:B------:R-:W-:Y:S04]  /*19390*/  STL [R1+0xd4c], R9 ;  /* 0x000d4c0901007387 */ /* 0x000fe80000100800 */
[----:B------:R0:W-:Y:S02]  /*193a0*/  STL [R1+0xee4], R161 ;  /* 0x000ee4a101007387 */ /* 0x0001e40000100800 */
[----:B0-----:R-:W-:-:S02]  /*193b0*/  IMAD.MOV.U32 R161, RZ, RZ, R246 ;  /* 0x000000ffffa17224 */ /* 0x001fc400078e00f6 */
[----:B------:R-:W2:Y:S04]  /*193c0*/  LDL R246, [R1+0x4fc] ;  /* 0x0004fc0001f67983 */ /* 0x000ea80000100800 */
[----:B------:R-:W-:Y:S04]  /*193d0*/  STL [R1+0xd58], R6 ;  /* 0x000d580601007387 */ /* 0x000fe80000100800 */
[----:B------:R-:W-:Y:S04]  /*193e0*/  STL [R1+0xd54], R7 ;  /* 0x000d540701007387 */ /* 0x000fe80000100800 */
[----:B------:R-:W2:Y:S04]  /*193f0*/  LDL R225, [R1+0x4f8] ;  /* 0x0004f80001e17983 */ /* 0x000ea80000100800 */
[----:B------:R-:W2:Y:S04]  /*19400*/  LDL.LU R224, [R1+0xae4] ;  /* 0x000ae40001e07983 */ /* 0x000ea80000300800 */
[----:B------:R-:W2:Y:S04]  /*19410*/  LDL.LU R216, [R1+0xb80] ;  /* 0x000b800001d87983 */ /* 0x000ea80000300800 */
[----:B------:R-:W2:Y:S01]  /*19420*/  LDL R245, [R1+0x4d0] ;  /* 0x0004d00001f57983 */ /* 0x000ea20000100800 */
[----:B------:R-:W-:-:S02]  /*19430*/  ISETP.GT.AND P0, PT, R242, 0x58, PT ;  /* 0x00000058f200780c */ /* 0x000fc40003f04270 */
[C---:B------:R-:W-:Y:S01]  /*19440*/  ISETP.GT.AND P3, PT, R242.reuse, 0x60, PT ;  /* 0x00000060f200780c */ /* 0x040fe20003f64270 */
[----:B------:R-:W2:Y:S01]  /*19450*/  LDL.LU R205, [R1+0xa0c] ;  /* 0x000a0c0001cd7983 */ /* 0x000ea20000300800 */
[----:B------:R-:W-:-:S03]  /*19460*/  ISETP.GT.AND P4, PT, R242, 0x68, PT ;  /* 0x00000068f200780c */ /* 0x000fc60003f84270 */
[----:B------:R-:W2:Y:S01]  /*19470*/  LDL.LU R227, [R1+0xa28] ;  /* 0x000a280001e37983 */ /* 0x000ea20000300800 */
[----:B------:R-:W-:-:S03]  /*19480*/  IMAD.MOV.U32 R152, RZ, RZ, R222 ;  /* 0x000000ffff987224 */ /* 0x000fc600078e00de */
[----:B------:R-:W2:Y:S01]  /*19490*/  LDL.LU R219, [R1+0x9f8] ;  /* 0x0009f80001db7983 */ /* 0x000ea20000300800 */
[----:B------:R-:W-:-:S03]  /*194a0*/  IMAD.MOV.U32 R155, RZ, RZ, R248 ;  /* 0x000000ffff9b7224 */ /* 0x000fc600078e00f8 */
[----:B------:R-:W2:Y:S04]  /*194b0*/  LDL.LU R226, [R1+0xa00] ;  /* 0x000a000001e27983 */ /* 0x000ea80000300800 */
[----:B------:R-:W2:Y:S04]  /*194c0*/  LDL.LU R218, [R1+0x9fc] ;  /* 0x0009fc0001da7983 */ /* 0x000ea80000300800 */
[----:B------:R-:W2:Y:S04]  /*194d0*/  LDL.LU R217, [R1+0xa04] ;  /* 0x000a040001d97983 */ /* 0x000ea80000300800 */
[----:B----4-:R-:W4:Y:S04]  /*194e0*/  @P0 LDG.E.U16 R247, desc[UR6][R148.64] ;  /* 0x0000000694f70981 */ /* 0x010f28000c1e1500 */
[----:B---3--:R-:W3:Y:S04]  /*194f0*/  @P4 LDG.E.U16 R164, desc[UR6][R142.64] ;  /* 0x000000068ea44981 */ /* 0x008ee8000c1e1500 */
[----:B------:R-:W3:Y:S04]  /*19500*/  LDL R222, [R1+0x4ac] ;  /* 0x0004ac0001de7983 */ /* 0x000ee80000100800 */
[----:B------:R-:W3:Y:S04]  /*19510*/  LDL.LU R129, [R1+0x54c] ;  /* 0x00054c0001817983 */ /* 0x000ee80000300800 */
[----:B------:R-:W3:Y:S01]  /*19520*/  LDL.LU R128, [R1+0x548] ;  /* 0x0005480001807983 */ /* 0x000ee20000300800 */
[----:B------:R-:W-:-:S03]  /*19530*/  ISETP.GT.AND P6, PT, R242, 0x50, PT ;  /* 0x00000050f200780c */ /* 0x000fc60003fc4270 */
[----:B------:R0:W3:Y:S04]  /*19540*/  @P0 LDG.E.U16 R161, desc[UR6][R150.64] ;  /* 0x0000000696a10981 */ /* 0x0000e8000c1e1500 */
[----:B--2---:R-:W2:Y:S04]  /*19550*/  @P3 LDG.E.U16 R246, desc[UR6][R146.64] ;  /* 0x0000000692f63981 */ /* 0x004ea8000c1e1500 */
[----:B------:R-:W3:Y:S04]  /*19560*/  @P3 LDG.E.U16 R225, desc[UR6][R144.64] ;  /* 0x0000000690e13981 */ /* 0x000ee8000c1e1500 */
[----:B------:R-:W3:Y:S04]  /*19570*/  @P4 LDG.E.U16 R245, desc[UR6][R140.64] ;  /* 0x000000068cf54981 */ /* 0x000ee8000c1e1500 */
[----:B------:R-:W-:Y:S04]  /*19580*/  STL [R1+0xd60], R154 ;  /* 0x000d609a01007387 */ /* 0x000fe80000100800 */
[----:B------:R-:W-:Y:S04]  /*19590*/  STL [R1+0xd5c], R155 ;  /* 0x000d5c9b01007387 */ /* 0x000fe80000100800 */
[----:B------:R-:W-:Y:S04]  /*195a0*/  STL [R1+0xd68], R152 ;  /* 0x000d689801007387 */ /* 0x000fe80000100800 */
[----:B------:R-:W-:Y:S04]  /*195b0*/  STL [R1+0xd64], R153 ;  /* 0x000d649901007387 */ /* 0x000fe80000100800 */
[----:B------:R-:W-:Y:S04]  /*195c0*/  STL [R1+0xd70], R150 ;  /* 0x000d709601007387 */ /* 0x000fe80000100800 */
[----:B------:R-:W-:Y:S04]  /*195d0*/  STL [R1+0xd6c], R151 ;  /* 0x000d6c9701007387 */ /* 0x000fe80000100800 */
[----:B------:R-:W3:Y:S04]  /*195e0*/  LDL R248, [R1+0x4a8] ;  /* 0x0004a80001f87983 */ /* 0x000ee80000100800 */
[----:B------:R-:W-:Y:S04]  /*195f0*/  STL [R1+0xd78], R148 ;  /* 0x000d789401007387 */ /* 0x000fe80000100800 */
[----:B------:R-:W-:Y:S04]  /*19600*/  STL [R1+0xd74], R149 ;  /* 0x000d749501007387 */ /* 0x000fe80000100800 */
[----:B----4-:R1:W-:Y:S04]  /*19610*/  @P0 STL [R1+0x520], R247 ;  /* 0x000520f701000387 */ /* 0x0103e80000100800 */
[----:B------:R-:W4:Y:S04]  /*19620*/  @P6 LDG.E.U16 R160, desc[UR6][R154.64] ;  /* 0x000000069aa06981 */ /* 0x000f28000c1e1500 */
[----:B------:R0:W4:Y:S04]  /*19630*/  @P6 LDG.E.U16 R165, desc[UR6][R152.64] ;  /* 0x0000000698a56981 */ /* 0x000128000c1e1500 */
[----:B-1----:R-:W4:Y:S04]  /*19640*/  LDL R247, [R1+0x48c] ;  /* 0x00048c0001f77983 */ /* 0x002f280000100800 */
[----:B--2---:R1:W-:Y:S04]  /*19650*/  @P3 STL [R1+0x4fc], R246 ;  /* 0x0004fcf601003387 */ /* 0x0043e80000100800 */
[----:B-1----:R-:W2:Y:S04]  /*19660*/  LDL R246, [R1+0x488] ;  /* 0x0004880001f67983 */ /* 0x002ea80000100800 */
[----:B------:R-:W-:Y:S04]  /*19670*/  STL [R1+0xd80], R146 ;  /* 0x000d809201007387 */ /* 0x000fe80000100800 */
[----:B------:R-:W-:Y:S04]  /*19680*/  STL [R1+0xd7c], R147 ;  /* 0x000d7c9301007387 */ /* 0x000fe80000100800 */
[----:B------:R-:W-:Y:S04]  /*19690*/  STL [R1+0xd88], R144 ;  /* 0x000d889001007387 */ /* 0x000fe80000100800 */
[----:B------:R-:W-:Y:S04]  /*196a0*/  STL [R1+0xd84], R145 ;  /* 0x000d849101007387 */ /* 0x000fe80000100800 */
[----:B---3--:R1:W-:Y:S04]  /*196b0*/  @P3 STL [R1+0x4f8], R225 ;  /* 0x0004f8e101003387 */ /* 0x0083e80000100800 */
[----:B------:R-:W3:Y:S04]  /*196c0*/  LDL.LU R252, [R1+0x51c] ;  /* 0x00051c0001fc7983 */ /* 0x000ee80000300800 */
[----:B------:R-:W3:Y:S01]  /*196d0*/  LDL.LU R251, [R1+0x518] ;  /* 0x0005180001fb7983 */ /* 0x000ee20000300800 */
[----:B-1----:R-:W-:-:S03]  /*196e0*/  IMAD.MOV.U32 R225, RZ, RZ, R224 ;  /* 0x000000ffffe17224 */ /* 0x002fc600078e00e0 */
[----:B------:R-:W-:Y:S01]  /*196f0*/  STL [R1+0xf40], R164 ;  /* 0x000f40a401007387 */ /* 0x000fe20000100800 */
[----:B------:R-:W-:-:S03]  /*19700*/  IMAD.MOV.U32 R224, RZ, RZ, R216 ;  /* 0x000000ffffe07224 */ /* 0x000fc600078e00d8 */
[----:B------:R-:W-:Y:S04]  /*19710*/  STL [R1+0xd90], R142 ;  /* 0x000d908e01007387 */ /* 0x000fe80000100800 */
[----:B------:R-:W-:Y:S04]  /*19720*/  STL [R1+0xd8c], R143 ;  /* 0x000d8c8f01007387 */ /* 0x000fe80000100800 */
[----:B------:R-:W3:Y:S04]  /*19730*/  LDL.LU R216, [R1+0xa10] ;  /* 0x000a100001d87983 */ /* 0x000ee80000300800 */
[----:B------:R1:W-:Y:S04]  /*19740*/  @P4 STL [R1+0x4d0], R245 ;  /* 0x0004d0f501004387 */ /* 0x0003e80000100800 */
[----:B-1----:R-:W3:Y:S01]  /*19750*/  LDL.LU R245, [R1+0xa2c] ;  /* 0x000a2c0001f57983 */ /* 0x002ee20000300800 */
[----:B------:R-:W-:-:S02]  /*19760*/  ISETP.GT.AND P6, PT, R242, 0x70, PT ;  /* 0x00000070f200780c */ /* 0x000fc40003fc4270 */
[C---:B------:R-:W-:Y:S02]  /*19770*/  ISETP.GT.AND P0, PT, R242.reuse, 0x78, PT ;  /* 0x00000078f200780c */ /* 0x040fe40003f04270 */
[----:B------:R-:W-:Y:S01]  /*19780*/  ISETP.GT.AND P3, PT, R242, 0x51, PT ;  /* 0x00000051f200780c */ /* 0x000fe20003f64270 */
[----:B------:R-:W-:-:S08]  /*19790*/  IMAD.MOV.U32 R126, RZ, RZ, R217 ;  /* 0x000000ffff7e7224 */ /* 0x000fd000078e00d9 */
[----:B------:R-:W3:Y:S04]  /*197a0*/  @P6 LDG.E.U16 R248, desc[UR6][R136.64] ;  /* 0x0000000688f86981 */ /* 0x000ee8000c1e1500 */
[----:B------:R-:W3:Y:S01]  /*197b0*/  @P6 LDG.E.U16 R222, desc[UR6][R138.64] ;  /* 0x000000068ade6981 */ /* 0x000ee2000c1e1500 */
[----:B------:R-:W-:-:S03]  /*197c0*/  IMAD.MOV.U32 R127, RZ, RZ, R218 ;  /* 0x000000ffff7f7224 */ /* 0x000fc600078e00da */
[----:B----4-:R-:W4:Y:S01]  /*197d0*/  @P0 LDG.E.U16 R247, desc[UR6][R134.64] ;  /* 0x0000000686f70981 */ /* 0x010f22000c1e1500 */
[----:B------:R-:W-:Y:S02]  /*197e0*/  IMAD.MOV.U32 R124, RZ, RZ, R226 ;  /* 0x000000ffff7c7224 */ /* 0x000fe400078e00e2 */
[----:B------:R-:W-:Y:S01]  /*197f0*/  IMAD.MOV.U32 R125, RZ, RZ, R219 ;  /* 0x000000ffff7d7224 */ /* 0x000fe200078e00db */
[----:B------:R-:W-:Y:S01]  /*19800*/  ISETP.GT.AND P4, PT, R242, 0x59, PT ;  /* 0x00000059f200780c */ /* 0x000fe20003f84270 */
[----:B------:R-:W4:Y:S04]  /*19810*/  @P3 LDG.E.U16 R129, desc[UR6][R126.64] ;  /* 0x000000067e813981 */ /* 0x000f28000c1e1500 */
[----:B------:R-:W4:Y:S01]  /*19820*/  @P3 LDG.E.U16 R128, desc[UR6][R124.64] ;  /* 0x000000067c803981 */ /* 0x000f22000c1e1500 */
[----:B------:R-:W-:-:S02]  /*19830*/  IMAD.MOV.U32 R120, RZ, RZ, R227 ;  /* 0x000000ffff787224 */ /* 0x000fc400078e00e3 */
[----:B------:R-:W-:Y:S01]  /*19840*/  IMAD.MOV.U32 R121, RZ, RZ, R205 ;  /* 0x000000ffff797224 */ /* 0x000fe200078e00cd */
[----:B--2---:R-:W2:Y:S04]  /*19850*/  @P0 LDG.E.U16 R246, desc[UR6][R132.64] ;  /* 0x0000000684f60981 */ /* 0x004ea8000c1e1500 */
[----:B---3--:R-:W3:Y:S01]  /*19860*/  @P4 LDG.E.U16 R251, desc[UR6][R120.64] ;  /* 0x0000000678fb4981 */ /* 0x008ee2000c1e1500 */
[----:B------:R-:W-:Y:S02]  /*19870*/  IMAD.MOV.U32 R123, RZ, RZ, R216 ;  /* 0x000000ffff7b7224 */ /* 0x000fe400078e00d8 */
[----:B------:R-:W-:-:S05]  /*19880*/  IMAD.MOV.U32 R122, RZ, RZ, R245 ;  /* 0x000000ffff7a7224 */ /* 0x000fca00078e00f5 */
[----:B------:R-:W3:Y:S04]  /*19890*/  @P4 LDG.E.U16 R252, desc[UR6][R122.64] ;  /* 0x000000067afc4981 */ /* 0x000ee8000c1e1500 */
[----:B------:R-:W-:Y:S04]  /*198a0*/  STL [R1+0xd98], R140 ;  /* 0x000d988c01007387 */ /* 0x000fe80000100800 */
[----:B------:R-:W-:Y:S04]  /*198b0*/  STL [R1+0xd94], R141 ;  /* 0x000d948d01007387 */ /* 0x000fe80000100800 */
[----:B------:R-:W-:Y:S04]  /*198c0*/  STL [R1+0xda0], R138 ;  /* 0x000da08a01007387 */ /* 0x000fe80000100800 */
[----:B------:R-:W-:Y:S04]  /*198d0*/  STL [R1+0xd9c], R139 ;  /* 0x000d9c8b01007387 */ /* 0x000fe80000100800 */
[----:B------:R-:W-:Y:S04]  /*198e0*/  STL [R1+0xda8], R136 ;  /* 0x000da88801007387 */ /* 0x000fe80000100800 */
[----:B------:R-:W-:Y:S04]  /*198f0*/  STL [R1+0xda4], R137 ;  /* 0x000da48901007387 */ /* 0x000fe80000100800 */
[----:B------:R-:W-:Y:S04]  /*19900*/  @P6 STL [R1+0x4a8], R248 ;  /* 0x0004a8f801006387 */ /* 0x000fe80000100800 */
[----:B------:R1:W-:Y:S04]  /*19910*/  @P6 STL [R1+0x4ac], R222 ;  /* 0x0004acde01006387 */ /* 0x0003e80000100800 */
[----:B------:R-:W-:Y:S04]  /*19920*/  STL [R1+0xdb0], R134 ;  /* 0x000db08601007387 */ /* 0x000fe80000100800 */
[----:B------:R-:W-:Y:S04]  /*19930*/  STL [R1+0xdac], R135 ;  /* 0x000dac8701007387 */ /* 0x000fe80000100800 */
[----:B-1----:R-:W3:Y:S04]  /*19940*/  LDL.LU R222, [R1+0xae8] ;  /* 0x000ae80001de7983 */ /* 0x002ee80000300800 */
[----:B------:R-:W3:Y:S04]  /*19950*/  LDL.LU R248, [R1+0xb84] ;  /* 0x000b840001f87983 */ /* 0x000ee80000300800 */
[----:B----4-:R1:W-:Y:S04]  /*19960*/  @P0 STL [R1+0x48c], R247 ;  /* 0x00048cf701000387 */ /* 0x0103e80000100800 */
[----:B-1----:R-:W4:Y:S04]  /*19970*/  LDL.LU R247, [R1+0xaec] ;  /* 0x000aec0001f77983 */ /* 0x002f280000300800 */
[----:B--2---:R1:W-:Y:S04]  /*19980*/  @P0 STL [R1+0x488], R246 ;  /* 0x000488f601000387 */ /* 0x0043e80000100800 */
[----:B-1----:R-:W2:Y:S04]  /*19990*/  LDL.LU R246, [R1+0xb88] ;  /* 0x000b880001f67983 */ /* 0x002ea80000300800 */
        /* <DEDUP_REMOVED lines=8> */
[----:B------:R-:W2:Y:S04]  /*19a20*/  LDL.LU R219, [R1+0xaf0] ;  /* 0x000af00001db7983 */ /* 0x000ea80000300800 */
[----:B------:R-:W2:Y:S04]  /*19a30*/  LDL.LU R218, [R1+0xb8c] ;  /* 0x000b8c0001da7983 */ /* 0x000ea80000300800 */
[----:B------:R-:W2:Y:S04]  /*19a40*/  LDL.LU R198, [R1+0xa68] ;  /* 0x000a680001c67983 */ /* 0x000ea80000300800 */
[----:B------:R-:W2:Y:S04]  /*19a50*/  LDL.LU R171, [R1+0xa74] ;  /* 0x000a740001ab7983 */ /* 0x000ea80000300800 */
[----:B------:R-:W2:Y:S04]  /*19a60*/  LDL.LU R197, [R1+0xa6c] ;  /* 0x000a6c0001c57983 */ /* 0x000ea80000300800 */
[----:B------:R-:W2:Y:S04]  /*19a70*/  LDL.LU R245, [R1+0xa70] ;  /* 0x000a700001f57983 */ /* 0x000ea80000300800 */
[----:B------:R-:W2:Y:S04]  /*19a80*/  LDL R170, [R1+0x4f4] ;  /* 0x0004f40001aa7983 */ /* 0x000ea80000100800 */
[----:B------:R-:W2:Y:S04]  /*19a90*/  LDL R212, [R1+0x4f0] ;  /* 0x0004f00001d47983 */ /* 0x000ea80000100800 */
[----:B---3--:R-:W-:Y:S04]  /*19aa0*/  STL [R1+0xf44], R252 ;  /* 0x000f44fc01007387 */ /* 0x008fe80000100800 */
[----:B------:R-:W-:Y:S04]  /*19ab0*/  STL [R1+0xdd0], R122 ;  /* 0x000dd07a01007387 */ /* 0x000fe80000100800 */
[----:B------:R-:W-:Y:S04]  /*19ac0*/  STL [R1+0xdcc], R123 ;  /* 0x000dcc7b01007387 */ /* 0x000fe80000100800 */
[----:B------:R-:W-:Y:S04]  /*19ad0*/  STL [R1+0xf48], R251 ;  /* 0x000f48fb01007387 */ /* 0x000fe80000100800 */
[----:B------:R-:W-:Y:S04]  /*19ae0*/  STL [R1+0xdd8], R120 ;  /* 0x000dd87801007387 */ /* 0x000fe80000100800 */
[----:B------:R-:W-:Y:S04]  /*19af0*/  STL [R1+0xdd4], R121 ;  /* 0x000dd47901007387 */ /* 0x000fe80000100800 */
[----:B------:R-:W3:Y:S04]  /*19b00*/  LDL R209, [R1+0x4c8] ;  /* 0x0004c80001d17983 */ /* 0x000ee80000100800 */
[----:B------:R-:W2:Y:S01]  /*19b10*/  LDL R190, [R1+0x4cc] ;  /* 0x0004cc0001be7983 */ /* 0x000ea20000100800 */
        /* <DEDUP_REMOVED lines=8> */
[----:B------:R-:W4:Y:S01]  /*19ba0*/  LDL.LU R213, [R1+0xb98] ;  /* 0x000b980001d57983 */ /* 0x000f220000300800 */
[----:B------:R-:W-:-:S03]  /*19bb0*/  IMAD.MOV.U32 R223, RZ, RZ, R222 ;  /* 0x000000ffffdf7224 */ /* 0x000fc600078e00de */
[----:B------:R-:W4:Y:S04]  /*19bc0*/  LDL.LU R205, [R1+0xa18] ;  /* 0x000a180001cd7983 */ /* 0x000f280000300800 */
[----:B---3--:R-:W3:Y:S04]  /*19bd0*/  @P0 LDG.E.U16 R209, desc[UR6][R112.64] ;  /* 0x0000000670d10981 */ /* 0x008ee8000c1e1500 */
[----:B--2---:R-:W2:Y:S01]  /*19be0*/  @P0 LDG.E.U16 R190, desc[UR6][R114.64] ;  /* 0x0000000672be0981 */ /* 0x004ea2000c1e1500 */
[----:B------:R-:W-:-:S03]  /*19bf0*/  IMAD.MOV.U32 R222, RZ, RZ, R248 ;  /* 0x000000ffffde7224 */ /* 0x000fc600078e00f8 */
[----:B------:R-:W2:Y:S01]  /*19c00*/  LDL.LU R227, [R1+0xa30] ;  /* 0x000a300001e37983 */ /* 0x000ea20000300800 */
        /* <DEDUP_REMOVED lines=12> */
[----:B------:R-:W-:-:S03]  /*19cd0*/  ISETP.GT.AND P6, PT, R242, 0x61, PT ;  /* 0x00000061f200780c */ /* 0x000fc60003fc4270 */
[----:B------:R-:W4:Y:S04]  /*19ce0*/  LDL R245, [R1+0x544] ;  /* 0x0005440001f57983 */ /* 0x000f280000100800 */
[----:B------:R-:W4:Y:S04]  /*19cf0*/  LDL.LU R158, [R1+0x53c] ;  /* 0x00053c00019e7983 */ /* 0x000f280000300800 */
[----:B------:R-:W4:Y:S04]  /*19d00*/  LDL.LU R159, [R1+0x538] ;  /* 0x00053800019f7983 */ /* 0x000f280000300800 */
[----:B------:R-:W-:Y:S04]  /*19d10*/  STL [R1+0xde0], R118 ;  /* 0x000de07601007387 */ /* 0x000fe80000100800 */
[----:B------:R-:W-:Y:S01]  /*19d20*/  STL [R1+0xddc], R119 ;  /* 0x000ddc7701007387 */ /* 0x000fe20000100800 */
[----:B------:R-:W-:-:S03]  /*19d30*/  ISETP.GT.AND P3, PT, R242, 0x71, PT ;  /* 0x00000071f200780c */ /* 0x000fc60003f64270 */
[----:B------:R-:W-:Y:S04]  /*19d40*/  STL [R1+0xde8], R116 ;  /* 0x000de87401007387 */ /* 0x000fe80000100800 */
[----:B------:R-:W-:Y:S04]  /*19d50*/  STL [R1+0xde4], R117 ;  /* 0x000de47501007387 */ /* 0x000fe80000100800 */
[----:B------:R-:W-:Y:S04]  /*19d60*/  STL [R1+0xdf0], R114 ;  /* 0x000df07201007387 */ /* 0x000fe80000100800 */
[----:B------:R-:W-:Y:S04]  /*19d70*/  STL [R1+0xdec], R115 ;  /* 0x000dec7301007387 */ /* 0x000fe80000100800 */
[----:B------:R-:W-:Y:S01]  /*19d80*/  STL.64 [R1+0xdf8], R112 ;  /* 0x000df87001007387 */ /* 0x000fe20000100a00 */
[----:B------:R-:W-:-:S03]  /*19d90*/  PRMT R0, RZ, 0x7610, R0 ;  /* 0x00007610ff007816 */ /* 0x000fc60000000000 */
[----:B------:R-:W4:Y:S04]  /*19da0*/  @P6 LDG.E.U16 R212, desc[UR6][R116.64] ;  /* 0x0000000674d46981 */ /* 0x000f28000c1e1500 */
[----:B------:R-:W4:Y:S04]  /*19db0*/  @P6 LDG.E.U16 R170, desc[UR6][R118.64] ;  /* 0x0000000676aa6981 */ /* 0x000f28000c1e1500 */
[----:B------:R-:W4:Y:S04]  /*19dc0*/  @P3 LDG.E.U16 R207, desc[UR6][R108.64] ;  /* 0x000000066ccf3981 */ /* 0x000f28000c1e1500 */
[----:B------:R-:W4:Y:S04]  /*19dd0*/  @P3 LDG.E.U16 R201, desc[UR6][R110.64] ;  /* 0x000000066ec93981 */ /* 0x000f28000c1e1500 */
[----:B---3--:R-:W-:Y:S04]  /*19de0*/  @P0 STL [R1+0x4c8], R209 ;  /* 0x0004c8d101000387 */ /* 0x008fe80000100800 */
[----:B--2---:R-:W-:Y:S01]  /*19df0*/  @P0 STL [R1+0x4cc], R190 ;  /* 0x0004ccbe01000387 */ /* 0x004fe20000100800 */
[----:B------:R-:W-:-:S13]  /*19e00*/  ISETP.GT.AND P0, PT, R242, 0x79, PT ;  /* 0x00000079f200780c */ /* 0x000fda0003f04270 */
[----:B------:R-:W2:Y:S04]  /*19e10*/  @P0 LDG.E.U16 R0, desc[UR6][R106.64] ;  /* 0x000000066a000981 */ /* 0x000ea8000c1e1500 */
[----:B------:R-:W-:Y:S04]  /*19e20*/  STL.64 [R1+0xe00], R110 ;  /* 0x000e006e01007387 */ /* 0x000fe80000100a00 */
[----:B------:R-:W-:Y:S01]  /*19e30*/  STL.64 [R1+0xe10], R108 ;  /* 0x000e106c01007387 */ /* 0x000fe20000100a00 */
[----:B----4-:R-:W-:Y:S02]  /*19e40*/  IMAD.MOV.U32 R99, RZ, RZ, R247 ;  /* 0x000000ffff637224 */ /* 0x010fe400078e00f7 */
[----:B------:R-:W-:Y:S01]  /*19e50*/  IMAD.MOV.U32 R98, RZ, RZ, R246 ;  /* 0x000000ffff627224 */ /* 0x000fe200078e00f6 */
[----:B------:R-:W-:Y:S04]  /*19e60*/  @P6 STL [R1+0x4f0], R212 ;  /* 0x0004f0d401006387 */ /* 0x000fe80000100800 */
[----:B------:R-:W-:Y:S04]  /*19e70*/  @P6 STL [R1+0x4f4], R170 ;  /* 0x0004f4aa01006387 */ /* 0x000fe80000100800 */
[----:B------:R-:W3:Y:S04]  /*19e80*/  LDL.LU R103, [R1+0x49c] ;  /* 0x00049c0001677983 */ /* 0x000ee80000300800 */
[----:B------:R-:W4:Y:S04]  /*19e90*/  LDL.LU R11, [R1+0x534] ;  /* 0x00053400010b7983 */ /* 0x000f280000300800 */
[----:B------:R-:W3:Y:S04]  /*19ea0*/  LDL.LU R10, [R1+0x530] ;  /* 0x00053000010a7983 */ /* 0x000ee80000300800 */
[----:B------:R-:W-:Y:S04]  /*19eb0*/  @P3 STL [R1+0x4a0], R207 ;  /* 0x0004a0cf01003387 */ /* 0x000fe80000100800 */
[----:B------:R-:W-:Y:S04]  /*19ec0*/  @P3 STL [R1+0x4a4], R201 ;  /* 0x0004a4c901003387 */ /* 0x000fe80000100800 */
[----:B------:R-:W-:Y:S04]  /*19ed0*/  STL [R1+0xeec], R98 ;  /* 0x000eec6201007387 */ /* 0x000fe80000100800 */
[----:B------:R-:W-:Y:S04]  /*19ee0*/  STL [R1+0xee8], R99 ;  /* 0x000ee86301007387 */ /* 0x000fe80000100800 */
[----:B--2---:R1:W-:Y:S04]  /*19ef0*/  STL [R1+0x484], R0 ;  /* 0x0004840001007387 */ /* 0x0043e80000100800 */
[----:B-1----:R-:W2:Y:S01]  /*19f00*/  LDL.LU R0, [R1+0xf88] ;  /* 0x000f880001007983 */ /* 0x002ea20000300800 */
[----:B------:R-:W-:-:S02]  /*19f10*/  ISETP.GT.AND P4, PT, R242, 0x52, PT ;  /* 0x00000052f200780c */ /* 0x000fc40003f84270 */
[----:B------:R-:W-:Y:S01]  /*19f20*/  PRMT R250, RZ, 0x7610, R250 ;  /* 0x00007610fffa7816 */ /* 0x000fe200000000fa */
[----:B------:R-:W-:Y:S01]  /*19f30*/  IMAD.MOV.U32 R96, RZ, RZ, R248 ;  /* 0x000000ffff607224 */ /* 0x000fe200078e00f8 */
[----:B------:R-:W-:Y:S01]  /*19f40*/  ISETP.GT.AND P6, PT, R242, 0x53, PT ;  /* 0x00000053f200780c */ /* 0x000fe20003fc4270 */
[----:B------:R-:W-:-:S03]  /*19f50*/  IMAD.MOV.U32 R97, RZ, RZ, R216 ;  /* 0x000000ffff617224 */ /* 0x000fc600078e00d8 */
[----:B------:R-:W3:Y:S05]  /*19f60*/  @P0 LDG.E.U16 R250, desc[UR6][R104.64] ;  /* 0x0000000668fa0981 */ /* 0x000eea000c1e1500 */
[----:B------:R-:W3:Y:S01]  /*19f70*/  @P4 LDG.E.U16 R245, desc[UR6][R98.64] ;  /* 0x0000000662f54981 */ /* 0x000ee2000c1e1500 */
[----:B------:R-:W-:Y:S02]  /*19f80*/  IMAD.MOV.U32 R68, RZ, RZ, R217 ;  /* 0x000000ffff447224 */ /* 0x000fe400078e00d9 */
[----:B------:R-:W-:-:S05]  /*19f90*/  IMAD.MOV.U32 R69, RZ, RZ, R226 ;  /* 0x000000ffff457224 */ /* 0x000fca00078e00e2 */
[----:B------:R-:W3:Y:S04]  /*19fa0*/  @P6 LDG.E.U16 R158, desc[UR6][R68.64] ;  /* 0x00000006449e6981 */ /* 0x000ee8000c1e1500 */
[----:B--2---:R-:W2:Y:S01]  /*19fb0*/  @P4 LDG.E.U16 R0, desc[UR6][R96.64] ;  /* 0x0000000660004981 */ /* 0x004ea2000c1e1500 */
[----:B------:R-:W-:Y:S02]  /*19fc0*/  IMAD.MOV.U32 R170, RZ, RZ, R215 ;  /* 0x000000ffffaa7224 */ /* 0x000fe400078e00d7 */
[----:B------:R-:W-:Y:S01]  /*19fd0*/  IMAD.MOV.U32 R27, RZ, RZ, R199 ;  /* 0x000000ffff1b7224 */ /* 0x000fe200078e00c7 */
[----:B------:R-:W4:Y:S01]  /*19fe0*/  LDL.LU R215, [R1+0xb00] ;  /* 0x000b000001d77983 */ /* 0x000f220000300800 */
[----:B------:R-:W-:Y:S02]  /*19ff0*/  IMAD.MOV.U32 R26, RZ, RZ, R213 ;  /* 0x000000ffff1a7224 */ /* 0x000fe400078e00d5 */
[----:B------:R-:W-:Y:S01]  /*1a000*/  IMAD.MOV.U32 R67, RZ, RZ, R205 ;  /* 0x000000ffff437224 */ /* 0x000fe200078e00cd */
        /* <DEDUP_REMOVED lines=8> */
[----:B---3--:R1:W-:Y:S04]  /*1a090*/  @P4 STL [R1+0x544], R245 ;  /* 0x000544f501004387 */ /* 0x0083e80000100800 */
[----:B-1----:R-:W3:Y:S04]  /*1a0a0*/  LDL.LU R245, [R1+0xa64] ;  /* 0x000a640001f57983 */ /* 0x002ee80000300800 */
[----:B------:R1:W-:Y:S01]  /*1a0b0*/  STL [R1+0xef4], R106 ;  /* 0x000ef46a01007387 */ /* 0x0003e20000100800 */
[----:B------:R-:W-:-:S05]  /*1a0c0*/  IMAD.MOV.U32 R66, RZ, RZ, R227 ;  /* 0x000000ffff427224 */ /* 0x000fca00078e00e3 */
[----:B------:R-:W3:Y:S04]  /*1a0d0*/  @P6 LDG.E.U16 R159, desc[UR6][R66.64] ;  /* 0x00000006429f6981 */ /* 0x000ee8000c1e1500 */
[----:B-1----:R-:W3:Y:S04]  /*1a0e0*/  LDL.LU R106, [R1+0x498] ;  /* 0x00049800016a7983 */ /* 0x002ee80000300800 */
[----:B------:R-:W-:Y:S04]  /*1a0f0*/  STL [R1+0xef0], R107 ;  /* 0x000ef06b01007387 */ /* 0x000fe80000100800 */
[----:B------:R1:W-:Y:S04]  /*1a100*/  STL [R1+0x480], R250 ;  /* 0x000480fa01007387 */ /* 0x0003e80000100800 */
[----:B-1----:R-:W4:Y:S04]  /*1a110*/  LDL.LU R250, [R1+0xf84] ;  /* 0x000f840001fa7983 */ /* 0x002f280000300800 */
[----:B------:R1:W-:Y:S04]  /*1a120*/  STL [R1+0xefc], R104 ;  /* 0x000efc6801007387 */ /* 0x0003e80000100800 */
[----:B-1----:R-:W4:Y:S04]  /*1a130*/  LDL.LU R104, [R1+0x4c4] ;  /* 0x0004c40001687983 */ /* 0x002f280000300800 */
[----:B------:R1:W-:Y:S04]  /*1a140*/  STL [R1+0xef8], R105 ;  /* 0x000ef86901007387 */ /* 0x0003e80000100800 */
[----:B-1----:R-:W4:Y:S04]  /*1a150*/  LDL.LU R105, [R1+0x4c0] ;  /* 0x0004c00001697983 */ /* 0x002f280000300800 */
[----:B--2---:R1:W-:Y:S04]  /*1a160*/  STL [R1+0x540], R0 ;  /* 0x0005400001007387 */ /* 0x0043e80000100800 */
[----:B-1----:R-:W2:Y:S04]  /*1a170*/  LDL.LU R0, [R1+0xf80] ;  /* 0x000f800001007983 */ /* 0x002ea80000300800 */
[----:B------:R-:W2:Y:S04]  /*1a180*/  LDL.LU R227, [R1+0xa94] ;  /* 0x000a940001e37983 */ /* 0x000ea80000300800 */
[----:B------:R-:W2:Y:S04]  /*1a190*/  LDL.LU R226, [R1+0xb10] ;  /* 0x000b100001e27983 */ /* 0x000ea80000300800 */
[----:B------:R1:W-:Y:S04]  /*1a1a0*/  STL [R1+0xf04], R96 ;  /* 0x000f046001007387 */ /* 0x0003e80000100800 */
[----:B-1----:R-:W2:Y:S04]  /*1a1b0*/  LDL.LU R96, [R1+0x4ec] ;  /* 0x0004ec0001607983 */ /* 0x002ea80000300800 */
[----:B------:R1:W-:Y:S04]  /*1a1c0*/  STL [R1+0xf00], R97 ;  /* 0x000f006101007387 */ /* 0x0003e80000100800 */
[----:B-1----:R-:W2:Y:S04]  /*1a1d0*/  LDL.LU R97, [R1+0x4e8] ;  /* 0x0004e80001617983 */ /* 0x002ea80000300800 */
[----:B------:R-:W-:Y:S04]  /*1a1e0*/  STL [R1+0xf10], R158 ;  /* 0x000f109e01007387 */ /* 0x000fe80000100800 */
[----:B------:R1:W-:Y:S04]  /*1a1f0*/  STL [R1+0xf0c], R68 ;  /* 0x000f0c4401007387 */ /* 0x0003e80000100800 */
[----:B-1----:R-:W2:Y:S04]  /*1a200*/  LDL.LU R68, [R1+0x514] ;  /* 0x0005140001447983 */ /* 0x002ea80000300800 */
[----:B------:R1:W-:Y:S04]  /*1a210*/  STL [R1+0xf08], R69 ;  /* 0x000f084501007387 */ /* 0x0003e80000100800 */
[----:B-1----:R-:W2:Y:S01]  /*1a220*/  LDL.LU R69, [R1+0x510] ;  /* 0x0005100001457983 */ /* 0x002ea20000300800 */
[----:B------:R-:W-:Y:S01]  /*1a230*/  ISETP.GT.AND P3, PT, R242, 0x5a, PT ;  /* 0x0000005af200780c */ /* 0x000fe20003f64270 */
[----:B---3--:R-:W-:-:S02]  /*1a240*/  IMAD.MOV.U32 R94, RZ, RZ, R245 ;  /* 0x000000ffff5e7224 */ /* 0x008fc400078e00f5 */
[----:B----4-:R-:W-:Y:S02]  /*1a250*/  IMAD.MOV.U32 R95, RZ, RZ, R246 ;  /* 0x000000ffff5f7224 */ /* 0x010fe400078e00f6 */
[----:B------:R-:W-:Y:S02]  /*1a260*/  IMAD.MOV.U32 R92, RZ, RZ, R247 ;  /* 0x000000ffff5c7224 */ /* 0x000fe400078e00f7 */
[----:B------:R-:W-:Y:S01]  /*1a270*/  IMAD.MOV.U32 R93, RZ, RZ, R248 ;  /* 0x000000ffff5d7224 */ /* 0x000fe200078e00f8 */
[----:B------:R-:W-:Y:S01]  /*1a280*/  STL [R1+0xf1c], R159 ;  /* 0x000f1c9f01007387 */ /* 0x000fe20000100800 */
[----:B------:R-:W-:-:S03]  /*1a290*/  IMAD.MOV.U32 R89, RZ, RZ, R217 ;  /* 0x000000ffff597224 */ /* 0x000fc600078e00d9 */
[----:B------:R-:W-:Y:S01]  /*1a2a0*/  STL [R1+0xf18], R66 ;  /* 0x000f184201007387 */ /* 0x000fe20000100800 */
[----:B------:R-:W-:-:S03]  /*1a2b0*/  IMAD.MOV.U32 R88, RZ, RZ, R216 ;  /* 0x000000ffff587224 */ /* 0x000fc600078e00d8 */
[----:B------:R1:W-:Y:S04]  /*1a2c0*/  STL [R1+0xf14], R67 ;  /* 0x000f144301007387 */ /* 0x0003e80000100800 */
[----:B------:R-:W3:Y:S04]  /*1a2d0*/  LDL.LU R248, [R1+0xb08] ;  /* 0x000b080001f87983 */ /* 0x000ee80000300800 */
        /* <DEDUP_REMOVED lines=15> */
[----:B--2---:R-:W2:Y:S04]  /*1a3d0*/  @P3 LDG.E.U16 R68, desc[UR6][R94.64] ;  /* 0x000000065e443981 */ /* 0x004ea8000c1e1500 */
[----:B------:R-:W2:Y:S01]  /*1a3e0*/  @P3 LDG.E.U16 R69, desc[UR6][R92.64] ;  /* 0x000000065c453981 */ /* 0x000ea2000c1e1500 */
[----:B------:R-:W-:-:S02]  /*1a3f0*/  IMAD.MOV.U32 R91, RZ, RZ, R227 ;  /* 0x000000ffff5b7224 */ /* 0x000fc400078e00e3 */
[----:B------:R-:W-:Y:S02]  /*1a400*/  IMAD.MOV.U32 R172, RZ, RZ, R208 ;  /* 0x000000ffffac7224 */ /* 0x000fe400078e00d0 */
[----:B------:R-:W-:Y:S02]  /*1a410*/  IMAD.MOV.U32 R171, RZ, RZ, R200 ;  /* 0x000000ffffab7224 */ /* 0x000fe400078e00c8 */
[----:B------:R-:W-:Y:S02]  /*1a420*/  IMAD.MOV.U32 R28, RZ, RZ, R199 ;  /* 0x000000ffff1c7224 */ /* 0x000fe400078e00c7 */
[----:B------:R-:W-:Y:S02]  /*1a430*/  IMAD.MOV.U32 R58, RZ, RZ, R205 ;  /* 0x000000ffff3a7224 */ /* 0x000fe400078e00cd */
[----:B------:R-:W-:Y:S02]  /*1a440*/  IMAD.MOV.U32 R90, RZ, RZ, R226 ;  /* 0x000000ffff5a7224 */ /* 0x000fe400078e00e2 */
[----:B------:R-:W-:-:S02]  /*1a450*/  IMAD.MOV.U32 R29, RZ, RZ, R215 ;  /* 0x000000ffff1d7224 */ /* 0x000fc400078e00d7 */
[----:B---3--:R-:W-:Y:S02]  /*1a460*/  IMAD.MOV.U32 R61, RZ, RZ, R248 ;  /* 0x000000ffff3d7224 */ /* 0x008fe400078e00f8 */
[----:B----4-:R-:W-:Y:S02]  /*1a470*/  IMAD.MOV.U32 R60, RZ, RZ, R247 ;  /* 0x000000ffff3c7224 */ /* 0x010fe400078e00f7 */
[----:B------:R-:W-:Y:S02]  /*1a480*/  IMAD.MOV.U32 R215, RZ, RZ, R246 ;  /* 0x000000ffffd77224 */ /* 0x000fe400078e00f6 */
[----:B------:R-:W-:Y:S01]  /*1a490*/  IMAD.MOV.U32 R214, RZ, RZ, R245 ;  /* 0x000000ffffd67224 */ /* 0x000fe200078e00f5 */
[----:B--2---:R-:W-:Y:S04]  /*1a4a0*/  STL [R1+0xf28], R68 ;  /* 0x000f284401007387 */ /* 0x004fe80000100800 */
[----:B------:R-:W-:Y:S04]  /*1a4b0*/  STL [R1+0xf24], R94 ;  /* 0x000f245e01007387 */ /* 0x000fe80000100800 */
[----:B------:R-:W-:Y:S04]  /*1a4c0*/  STL [R1+0xf20], R95 ;  /* 0x000f205f01007387 */ /* 0x000fe80000100800 */
[----:B------:R2:W-:Y:S04]  /*1a4d0*/  STL [R1+0xf34], R69 ;  /* 0x000f344501007387 */ /* 0x0005e80000100800 */
[----:B------:R-:W-:Y:S04]  /*1a4e0*/  STL [R1+0xf30], R92 ;  /* 0x000f305c01007387 */ /* 0x000fe80000100800 */
[----:B------:R-:W-:Y:S04]  /*1a4f0*/  STL [R1+0xf2c], R93 ;  /* 0x000f2c5d01007387 */ /* 0x000fe80000100800 */
[----:B------:R-:W-:Y:S04]  /*1a500*/  STL [R1+0xf4c], R91 ;  /* 0x000f4c5b01007387 */ /* 0x000fe80000100800 */
[----:B------:R-:W3:Y:S04]  /*1a510*/  LDL.LU R208, [R1+0xa98] ;  /* 0x000a980001d07983 */ /* 0x000ee80000300800 */
[----:B------:R-:W4:Y:S04]  /*1a520*/  LDL.LU R201, [R1+0xbb4] ;  /* 0x000bb40001c97983 */ /* 0x000f280000300800 */
[----:B------:R-:W2:Y:S04]  /*1a530*/  LDL.LU R207, [R1+0xa9c] ;  /* 0x000a9c0001cf7983 */ /* 0x000ea80000300800 */
        /* <DEDUP_REMOVED lines=18> */
[----:B------:R-:W4:Y:S04]  /*1a660*/  LDL.LU R147, [R1+0x52c] ;  /* 0x00052c0001937983 */ /* 0x000f280000300800 */
[----:B------:R-:W4:Y:S04]  /*1a670*/  LDL.LU R146, [R1+0x528] ;  /* 0x0005280001927983 */ /* 0x000f280000300800 */
[----:B------:R-:W4:Y:S04]  /*1a680*/  LDL.LU R156, [R1+0x474] ;  /* 0x00047400019c7983 */ /* 0x000f280000300800 */
[----:B------:R-:W4:Y:S04]  /*1a690*/  LDL.LU R102, [R1+0x470] ;  /* 0x0004700001667983 */ /* 0x000f280000300800 */
[----:B------:R-:W4:Y:S01]  /*1a6a0*/  LDL.LU R209, [R1+0xaac] ;  /* 0x000aac0001d17983 */ /* 0x000f220000300800 */
[----:B---3--:R-:W-:-:S03]  /*1a6b0*/  IMAD.MOV.U32 R169, RZ, RZ, R208 ;  /* 0x000000ffffa97224 */ /* 0x008fc600078e00d0 */
[----:B------:R-:W3:Y:S04]  /*1a6c0*/  LDL.LU R208, [R1+0xb2c] ;  /* 0x000b2c0001d07983 */ /* 0x000ee80000300800 */
[----:B------:R-:W3:Y:S01]  /*1a6d0*/  LDL.LU R186, [R1+0xab0] ;  /* 0x000ab00001ba7983 */ /* 0x000ee20000300800 */
[----:B--2---:R-:W-:-:S03]  /*1a6e0*/  IMAD.MOV.U32 R167, RZ, RZ, R207 ;  /* 0x000000ffffa77224 */ /* 0x004fc600078e00cf */
[----:B------:R-:W2:Y:S01]  /*1a6f0*/  LDL.LU R207, [R1+0xb30] ;  /* 0x000b300001cf7983 */ /* 0x000ea20000300800 */
[----:B----4-:R-:W-:-:S03]  /*1a700*/  IMAD.MOV.U32 R30, RZ, RZ, R205 ;  /* 0x000000ffff1e7224 */ /* 0x010fc600078e00cd */
[----:B------:R-:W4:Y:S01]  /*1a710*/  LDL.LU R205, [R1+0xab4] ;  /* 0x000ab40001cd7983 */ /* 0x000f220000300800 */
[----:B------:R-:W-:-:S03]  /*1a720*/  IMAD.MOV.U32 R32, RZ, RZ, R245 ;  /* 0x000000ffff207224 */ /* 0x000fc600078e00f5 */
[----:B------:R-:W2:Y:S01]  /*1a730*/  LDL.LU R245, [R1+0xb34] ;  /* 0x000b340001f57983 */ /* 0x000ea20000300800 */
[----:B------:R-:W-:-:S03]  /*1a740*/  IMAD.MOV.U32 R36, RZ, RZ, R202 ;  /* 0x000000ffff247224 */ /* 0x000fc600078e00ca */
[----:B------:R-:W3:Y:S04]  /*1a750*/  LDL.LU R189, [R1+0xab8] ;  /* 0x000ab80001bd7983 */ /* 0x000ee80000300800 */
[----:B------:R-:W3:Y:S01]  /*1a760*/  LDL.LU R202, [R1+0xb38] ;  /* 0x000b380001ca7983 */ /* 0x000ee20000300800 */
[----:B------:R-:W-:-:S03]  /*1a770*/  IMAD.MOV.U32 R168, RZ, RZ, R201 ;  /* 0x000000ffffa87224 */ /* 0x000fc600078e00c9 */
[----:B------:R-:W3:Y:S01]  /*1a780*/  LDL.LU R3, [R1+0xabc] ;  /* 0x000abc0001037983 */ /* 0x000ee20000300800 */
[----:B------:R-:W-:-:S03]  /*1a790*/  IMAD.MOV.U32 R166, RZ, RZ, R200 ;  /* 0x000000ffffa67224 */ /* 0x000fc600078e00c8 */
[----:B------:R-:W3:Y:S04]  /*1a7a0*/  LDL.LU R2, [R1+0xb3c] ;  /* 0x000b3c0001027983 */ /* 0x000ee80000300800 */
[----:B------:R-:W3:Y:S01]  /*1a7b0*/  LDL.LU R5, [R1+0xac0] ;  /* 0x000ac00001057983 */ /* 0x000ee20000300800 */
[----:B------:R-:W-:-:S03]  /*1a7c0*/  IMAD.MOV.U32 R31, RZ, RZ, R199 ;  /* 0x000000ffff1f7224 */ /* 0x000fc600078e00c7 */
[----:B------:R-:W3:Y:S04]  /*1a7d0*/  LDL.LU R4, [R1+0xb40] ;  /* 0x000b400001047983 */ /* 0x000ee80000300800 */
[----:B------:R-:W3:Y:S01]  /*1a7e0*/  LDL.LU R201, [R1+0xac4] ;  /* 0x000ac40001c97983 */ /* 0x000ee20000300800 */
[----:B------:R-:W-:-:S03]  /*1a7f0*/  IMAD.MOV.U32 R35, RZ, RZ, R197 ;  /* 0x000000ffff237224 */ /* 0x000fc600078e00c5 */
[----:B------:R-:W3:Y:S04]  /*1a800*/  LDL.LU R200, [R1+0xb44] ;  /* 0x000b440001c87983 */ /* 0x000ee80000300800 */
[----:B------:R-:W3:Y:S04]  /*1a810*/  LDL.LU R198, [R1+0xac8] ;  /* 0x000ac80001c67983 */ /* 0x000ee80000300800 */
[----:B------:R-:W3:Y:S01]  /*1a820*/  LDL.LU R199, [R1+0xb48] ;  /* 0x000b480001c77983 */ /* 0x000ee20000300800 */
[----:B------:R-:W-:-:S03]  /*1a830*/  IMAD.MOV.U32 R34, RZ, RZ, R190 ;  /* 0x000000ffff227224 */ /* 0x000fc600078e00be */
        /* <DEDUP_REMOVED lines=10> */
[----:B------:R-:W3:Y:S04]  /*1a8e0*/  LDL.LU R227, [R1+0xad4] ;  /* 0x000ad40001e37983 */ /* 0x000ee80000300800 */
        /* <DEDUP_REMOVED lines=9> */
[----:B------:R-:W3:Y:S01]  /*1a980*/  LDL.LU R42, [R1+0x4b0] ;  /* 0x0004b000012a7983 */ /* 0x000ee20000300800 */
[----:B--2---:R-:W-:-:S03]  /*1a990*/  IMAD.MOV.U32 R204, RZ, RZ, R245 ;  /* 0x000000ffffcc7224 */ /* 0x004fc600078e00f5 */
[----:B------:R-:W2:Y:S01]  /*1a9a0*/  LDL.LU R245, [R1+0xb50] ;  /* 0x000b500001f57983 */ /* 0x000ea20000300800 */
[----:B-1----:R-:W-:-:S03]  /*1a9b0*/  IMAD.MOV.U32 R67, RZ, RZ, R0 ;  /* 0x000000ffff437224 */ /* 0x002fc600078e0000 */
[----:B------:R-:W3:Y:S01]  /*1a9c0*/  LDL.LU R0, [R1+0xf7c] ;  /* 0x000f7c0001007983 */ /* 0x000ee20000300800 */
[----:B------:R-:W-:Y:S02]  /*1a9d0*/  IMAD.MOV.U32 R69, RZ, RZ, R250 ;  /* 0x000000ffff457224 */ /* 0x000fe400078e00fa */
[----:B--2---:R-:W-:-:S05]  /*1a9e0*/  IMAD.MOV.U32 R66, RZ, RZ, R245 ;  /* 0x000000ffff427224 */ /* 0x004fca00078e00f5 */
[----:B------:R1:W-:Y:S04]  /*1a9f0*/  STL.64 [R1+0x38], R66 ;  /* 0x0000384201007387 */ /* 0x0003e80000100a00 */
[----:B------:R-:W2:Y:S01]  /*1aa00*/  LDL.LU R250, [R1+0xf78] ;  /* 0x000f780001fa7983 */ /* 0x000ea20000300800 */
[----:B---3--:R-:W-:-:S03]  /*1aa10*/  IMAD.MOV.U32 R68, RZ, RZ, R0 ;  /* 0x000000ffff447224 */ /* 0x008fc600078e0000 */
[----:B------:R-:W3:Y:S04]  /*1aa20*/  LDL.LU R0, [R1+0xf74] ;  /* 0x000f740001007983 */ /* 0x000ee80000300800 */
[----:B------:R0:W-:Y:S01]  /*1aa30*/  STL.64 [R1+0x40], R68 ;  /* 0x0000404401007387 */ /* 0x0001e20000100a00 */
[----:B--2---:R-:W-:-:S03]  /*1aa40*/  IMAD.MOV.U32 R195, RZ, RZ, R250 ;  /* 0x000000ffffc37224 */ /* 0x004fc600078e00fa */
[----:B------:R-:W2:Y:S01]  /*1aa50*/  LDL.LU R250, [R1+0xf70] ;  /* 0x000f700001fa7983 */ /* 0x000ea20000300800 */
[----:B---3--:R-:W-:-:S03]  /*1aa60*/  IMAD.MOV.U32 R194, RZ, RZ, R0 ;  /* 0x000000ffffc27224 */ /* 0x008fc600078e0000 */
[----:B------:R-:W3:Y:S01]  /*1aa70*/  LDL.LU R0, [R1+0xf6c] ;  /* 0x000f6c0001007983 */ /* 0x000ee20000300800 */
[----:B------:R-:W-:Y:S02]  /*1aa80*/  IMAD.MOV.U32 R196, RZ, RZ, R197 ;  /* 0x000000ffffc47224 */ /* 0x000fe400078e00c5 */
[----:B--2---:R-:W-:Y:S02]  /*1aa90*/  IMAD.MOV.U32 R211, RZ, RZ, R250 ;  /* 0x000000ffffd37224 */ /* 0x004fe400078e00fa */
[----:B------:R-:W2:Y:S01]  /*1aaa0*/  LDL.LU R250, [R1+0xf68] ;  /* 0x000f680001fa7983 */ /* 0x000ea20000300800 */
[----:B---3--:R-:W-:-:S03]  /*1aab0*/  IMAD.MOV.U32 R210, RZ, RZ, R0 ;  /* 0x000000ffffd27224 */ /* 0x008fc600078e0000 */
[----:B------:R-:W3:Y:S01]  /*1aac0*/  LDL.LU R0, [R1+0xf64] ;  /* 0x000f640001007983 */ /* 0x000ee20000300800 */
[----:B------:R-:W-:Y:S02]  /*1aad0*/  IMAD.MOV.U32 R197, RZ, RZ, R188 ;  /* 0x000000ffffc57224 */ /* 0x000fe400078e00bc */
[----:B------:R-:W-:Y:S02]  /*1aae0*/  IMAD.MOV.U32 R206, RZ, RZ, R207 ;  /* 0x000000ffffce7224 */ /* 0x000fe400078e00cf */
[----:B------:R-:W-:Y:S02]  /*1aaf0*/  IMAD.MOV.U32 R188, RZ, RZ, R248 ;  /* 0x000000ffffbc7224 */ /* 0x000fe400078e00f8 */
[----:B------:R-:W-:Y:S01]  /*1ab00*/  IMAD.MOV.U32 R207, RZ, RZ, R186 ;  /* 0x000000ffffcf7224 */ /* 0x000fe200078e00ba */
[----:B------:R-:W4:Y:S01]  /*1ab10*/  LDL.LU R248, [R1+0xc5c] ;  /* 0x000c5c0001f87983 */ /* 0x000f220000300800 */
[----:B------:R-:W-:Y:S02]  /*1ab20*/  IMAD.MOV.U32 R187, RZ, RZ, R247 ;  /* 0x000000ffffbb7224 */ /* 0x000fe400078e00f7 */
[----:B------:R-:W-:Y:S01]  /*1ab30*/  IMAD.MOV.U32 R191, RZ, RZ, R190 ;  /* 0x000000ffffbf7224 */ /* 0x000fe200078e00be */
[----:B------:R-:W4:Y:S01]  /*1ab40*/  LDL.LU R247, [R1+0xc6c] ;  /* 0x000c6c0001f77983 */ /* 0x000f220000300800 */
[----:B------:R-:W-:-:S02]  /*1ab50*/  IMAD.MOV.U32 R186, RZ, RZ, R246 ;  /* 0x000000ffffba7224 */ /* 0x000fc400078e00f6 */
[----:B------:R-:W-:Y:S01]  /*1ab60*/  IMAD.MOV.U32 R190, RZ, RZ, R227 ;  /* 0x000000ffffbe7224 */ /* 0x000fe200078e00e3 */
[----:B------:R-:W4:Y:S04]  /*1ab70*/  LDL.LU R246, [R1+0xc60] ;  /* 0x000c600001f67983 */ /* 0x000f280000300800 */
[----:B------:R-:W4:Y:S01]  /*1ab80*/  LDL.LU R245, [R1+0xc70] ;  /* 0x000c700001f57983 */ /* 0x000f220000300800 */
[----:B------:R-:W-:Y:S02]  /*1ab90*/  IMAD.MOV.U32 R203, RZ, RZ, R189 ;  /* 0x000000ffffcb7224 */ /* 0x000fe400078e00bd */
[----:B------:R-:W-:Y:S02]  /*1aba0*/  IMAD.MOV.U32 R189, RZ, RZ, R226 ;  /* 0x000000ffffbd7224 */ /* 0x000fe400078e00e2 */
[----:B--2---:R-:W-:-:S02]  /*1abb0*/  IMAD.MOV.U32 R227, RZ, RZ, R250 ;  /* 0x000000ffffe37224 */ /* 0x004fc400078e00fa */
[----:B------:R-:W2:Y:S01]  /*1abc0*/  LDL.LU R250, [R1+0xf60] ;  /* 0x000f600001fa7983 */ /* 0x000ea20000300800 */
[----:B---3--:R-:W-:-:S03]  /*1abd0*/  IMAD.MOV.U32 R226, RZ, RZ, R0 ;  /* 0x000000ffffe27224 */ /* 0x008fc600078e0000 */
[----:B------:R-:W3:Y:S04]  /*1abe0*/  LDL.LU R0, [R1+0xf5c] ;  /* 0x000f5c0001007983 */ /* 0x000ee80000300800 */
[----:B------:R-:W3:Y:S01]  /*1abf0*/  LDL.LU R243, [R1+0xc68] ;  /* 0x000c680001f37983 */ /* 0x000ee20000300800 */
[----:B----4-:R-:W-:Y:S02]  /*1ac00*/  IMAD.MOV.U32 R249, RZ, RZ, R248 ;  /* 0x000000fffff97224 */ /* 0x010fe400078e00f8 */
[----:B------:R-:W-:Y:S02]  /*1ac10*/  IMAD.MOV.U32 R248, RZ, RZ, R247 ;  /* 0x000000fffff87224 */ /* 0x000fe400078e00f7 */
[----:B------:R-:W-:Y:S02]  /*1ac20*/  IMAD.MOV.U32 R247, RZ, RZ, R246 ;  /* 0x000000fffff77224 */ /* 0x000fe400078e00f6 */
[----:B------:R-:W-:Y:S01]  /*1ac30*/  IMAD.MOV.U32 R246, RZ, RZ, R245 ;  /* 0x000000fffff67224 */ /* 0x000fe200078e00f5 */
[----:B------:R-:W-:-:S13]  /*1ac40*/  ISETP.GT.AND P0, PT, R242, 0x62, PT ;  /* 0x00000062f200780c */ /* 0x000fda0003f04270 */
[----:B------:R-:W4:Y:S04]  /*1ac50*/  @P0 LDG.E.U16 R96, desc[UR6][R90.64] ;  /* 0x000000065a600981 */ /* 0x000f28000c1e1500 */
[----:B------:R-:W3:Y:S01]  /*1ac60*/  @P0 LDG.E.U16 R97, desc[UR6][R88.64] ;  /* 0x0000000658610981 */ /* 0x000ee2000c1e1500 */
[----:B------:R-:W-:-:S13]  /*1ac70*/  ISETP.GT.AND P0, PT, R242, 0x7a, PT ;  /* 0x0000007af200780c */ /* 0x000fda0003f04270 */
[----:B------:R-:W3:Y:S04]  /*1ac80*/  @P0 LDG.E.U16 R107, desc[UR6][R78.64] ;  /* 0x000000064e6b0981 */ /* 0x000ee8000c1e1500 */
[----:B------:R-:W3:Y:S01]  /*1ac90*/  @P0 LDG.E.U16 R99, desc[UR6][R76.64] ;  /* 0x000000064c630981 */ /* 0x000ee2000c1e1500 */
[C---:B------:R-:W-:Y:S02]  /*1aca0*/  ISETP.GT.AND P0, PT, R242.reuse, 0x6b, PT ;  /* 0x0000006bf200780c */ /* 0x040fe40003f04270 */
[C---:B------:R-:W-:Y:S02]  /*1acb0*/  ISETP.GT.AND P4, PT, R242.reuse, 0x6a, PT ;  /* 0x0000006af200780c */ /* 0x040fe40003f84270 */
[----:B------:R-:W-:-:S09]  /*1acc0*/  ISETP.GT.AND P3, PT, R242, 0x72, PT ;  /* 0x00000072f200780c */ /* 0x000fd20003f64270 */
[----:B------:R-:W3:Y:S04]  /*1acd0*/  @P0 LDG.E.U16 R131, desc[UR6][R56.64] ;  /* 0x0000000638830981 */ /* 0x000ee8000c1e1500 */
[----:B------:R-:W3:Y:S01]  /*1ace0*/  @P0 LDG.E.U16 R130, desc[UR6][R54.64] ;  /* 0x0000000636820981 */ /* 0x000ee2000c1e1500 */
[----:B------:R-:W-:-:S03]  /*1acf0*/  ISETP.GT.AND P0, PT, R242, 0x7b, PT ;  /* 0x0000007bf200780c */ /* 0x000fc60003f04270 */
[----:B------:R-:W3:Y:S04]  /*1ad00*/  @P4 LDG.E.U16 R104, desc[UR6][R86.64] ;  /* 0x0000000656684981 */ /* 0x000ee8000c1e1500 */
[----:B------:R-:W3:Y:S01]  /*1ad10*/  @P4 LDG.E.U16 R105, desc[UR6][R84.64] ;  /* 0x0000000654694981 */ /* 0x000ee2000c1e1500 */
[----:B------:R-:W-:-:S03]  /*1ad20*/  ISETP.GT.AND P4, PT, R242, 0x54, PT ;  /* 0x00000054f200780c */ /* 0x000fc60003f84270 */
[----:B------:R-:W3:Y:S04]  /*1ad30*/  @P3 LDG.E.U16 R103, desc[UR6][R82.64] ;  /* 0x0000000652673981 */ /* 0x000ee8000c1e1500 */
[----:B------:R-:W3:Y:S04]  /*1ad40*/  @P0 LDG.E.U16 R156, desc[UR6][R48.64] ;  /* 0x00000006309c0981 */ /* 0x000ee8000c1e1500 */
[----:B------:R-:W3:Y:S01]  /*1ad50*/  @P0 LDG.E.U16 R102, desc[UR6][R46.64] ;  /* 0x000000062e660981 */ /* 0x000ee2000c1e1500 */
[----:B------:R-:W-:-:S03]  /*1ad60*/  ISETP.GT.AND P0, PT, R242, 0x6c, PT ;  /* 0x0000006cf200780c */ /* 0x000fc60003f04270 */
[----:B------:R-:W3:Y:S01]  /*1ad70*/  @P3 LDG.E.U16 R106, desc[UR6][R80.64] ;  /* 0x00000006506a3981 */ /* 0x000ee2000c1e1500 */
[----:B------:R-:W-:-:S03]  /*1ad80*/  ISETP.GT.AND P3, PT, R242, 0x63, PT ;  /* 0x00000063f200780c */ /* 0x000fc60003f64270 */
[----:B------:R-:W3:Y:S04]  /*1ad90*/  @P4 LDG.E.U16 R11, desc[UR6][R36.64] ;  /* 0x00000006240b4981 */ /* 0x000ee8000c1e1500 */
[----:B------:R-:W3:Y:S01]  /*1ada0*/  @P4 LDG.E.U16 R10, desc[UR6][R34.64] ;  /* 0x00000006220a4981 */ /* 0x000ee2000c1e1500 */
[----:B------:R-:W-:-:S03]  /*1adb0*/  ISETP.GT.AND P4, PT, R242, 0x73, PT ;  /* 0x00000073f200780c */ /* 0x000fc60003f84270 */
[----:B------:R-:W3:Y:S04]  /*1adc0*/  @P0 LDG.E.U16 R43, desc[UR6][R24.64] ;  /* 0x00000006182b0981 */ /* 0x000ee8000c1e1500 */
[----:B------:R-:W3:Y:S01]  /*1add0*/  @P0 LDG.E.U16 R42, desc[UR6][R22.64] ;  /* 0x00000006162a0981 */ /* 0x000ee2000c1e1500 */
[----:B--2---:R-:W-:-:S03]  /*1ade0*/  IMAD.MOV.U32 R245, RZ, RZ, R250 ;  /* 0x000000fffff57224 */ /* 0x004fc600078e00fa */
[----:B------:R-:W2:Y:S04]  /*1adf0*/  @P3 LDG.E.U16 R101, desc[UR6][R60.64] ;  /* 0x000000063c653981 */ /* 0x000ea8000c1e1500 */
[----:B------:R-:W2:Y:S01]  /*1ae00*/  LDL.LU R250, [R1+0xf58] ;  /* 0x000f580001fa7983 */ /* 0x000ea20000300800 */
[----:B------:R-:W-:-:S03]  /*1ae10*/  ISETP.GT.AND P0, PT, R242, 0x5d, PT ;  /* 0x0000005df200780c */ /* 0x000fc60003f04270 */
[----:B------:R-:W4:Y:S01]  /*1ae20*/  @P3 LDG.E.U16 R100, desc[UR6][R58.64] ;  /* 0x000000063a643981 */ /* 0x000f22000c1e1500 */
[----:B------:R-:W-:Y:S02]  /*1ae30*/  ISETP.GT.AND P3, PT, R242, 0x55, PT ;  /* 0x00000055f200780c */ /* 0x000fe40003f64270 */
[----:B------:R-:W-:Y:S01]  /*1ae40*/  PRMT R137, RZ, 0x7610, R137 ;  /* 0x00007610ff897816 */ /* 0x000fe20000000089 */
[----:B------:R-:W4:Y:S01]  /*1ae50*/  @P4 LDG.E.U16 R75, desc[UR6][R52.64] ;  /* 0x00000006344b4981 */ /* 0x000f22000c1e1500 */
[----:B------:R-:W-:-:S03]  /*1ae60*/  PRMT R112, RZ, 0x7610, R112 ;  /* 0x00007610ff707816 */ /* 0x000fc60000000070 */
[----:B------:R-:W4:Y:S01]  /*1ae70*/  @P4 LDG.E.U16 R157, desc[UR6][R50.64] ;  /* 0x00000006329d4981 */ /* 0x000f22000c1e1500 */
[----:B------:R-:W-:-:S03]  /*1ae80*/  ISETP.GT.AND P4, PT, R242, 0x64, PT ;  /* 0x00000064f200780c */ /* 0x000fc60003f84270 */
[----:B------:R-:W4:Y:S04]  /*1ae90*/  @P0 LDG.E.U16 R137, desc[UR6][R166.64] ;  /* 0x00000006a6890981 */ /* 0x000f28000c1e1500 */
[----:B------:R-:W4:Y:S01]  /*1aea0*/  @P0 LDG.E.U16 R112, desc[UR6][R168.64] ;  /* 0x00000006a8700981 */ /* 0x000f22000c1e1500 */
[----:B------:R-:W-:-:S03]  /*1aeb0*/  ISETP.GT.AND P0, PT, R242, 0x75, PT ;  /* 0x00000075f200780c */ /* 0x000fc60003f04270 */
[----:B------:R-:W4:Y:S04]  /*1aec0*/  @P3 LDG.E.U16 R147, desc[UR6][R4.64] ;  /* 0x0000000604933981 */ /* 0x000f28000c1e1500 */
[----:B------:R-:W4:Y:S01]  /*1aed0*/  @P3 LDG.E.U16 R146, desc[UR6][R2.64] ;  /* 0x0000000602923981 */ /* 0x000f22000c1e1500 */
[----:B------:R-:W-:Y:S02]  /*1aee0*/  ISETP.GT.AND P3, PT, R242, 0x74, PT ;  /* 0x00000074f200780c */ /* 0x000fe40003f64270 */
[----:B------:R-:W-:Y:S01]  /*1aef0*/  PRMT R132, RZ, 0x7610, R132 ;  /* 0x00007610ff847816 */ /* 0x000fe20000000084 */
[----:B------:R-:W4:Y:S01]  /*1af00*/  @P4 LDG.E.U16 R12, desc[UR6][R28.64] ;  /* 0x000000061c0c4981 */ /* 0x000f22000c1e1500 */
[----:B------:R-:W-:Y:S02]  /*1af10*/  PRMT R111, RZ, 0x7610, R111 ;  /* 0x00007610ff6f7816 */ /* 0x000fe4000000006f */
[----:B------:R-:W-:Y:S01]  /*1af20*/  PRMT R109, RZ, 0x7610, R109 ;  /* 0x00007610ff6d7816 */ /* 0x000fe2000000006d */
[----:B------:R-:W4:Y:S01]  /*1af30*/  @P4 LDG.E.U16 R163, desc[UR6][R26.64] ;  /* 0x000000061aa34981 */ /* 0x000f22000c1e1500 */
[----:B------:R-:W-:-:S03]  /*1af40*/  PRMT R45, RZ, 0x7610, R45 ;  /* 0x00007610ff2d7816 */ /* 0x000fc6000000002d */
[----:B------:R-:W4:Y:S01]  /*1af50*/  @P0 LDG.E.U16 R132, desc[UR6][R178.64] ;  /* 0x00000006b2840981 */ /* 0x000f22000c1e1500 */
[----:B------:R-:W-:-:S03]  /*1af60*/  ISETP.GT.AND P4, PT, R242, 0x7c, PT ;  /* 0x0000007cf200780c */ /* 0x000fc60003f84270 */
[----:B------:R-:W4:Y:S01]  /*1af70*/  @P0 LDG.E.U16 R111, desc[UR6][R180.64] ;  /* 0x00000006b46f0981 */ /* 0x000f22000c1e1500 */
[----:B------:R-:W-:-:S03]  /*1af80*/  ISETP.GT.AND P0, PT, R242, 0x47, PT ;  /* 0x00000047f200780c */ /* 0x000fc60003f04270 */
[----:B------:R-:W4:Y:S04]  /*1af90*/  @P3 LDG.E.U16 R109, desc[UR6][R20.64] ;  /* 0x00000006146d3981 */ /* 0x000f28000c1e1500 */
[----:B------:R-:W4:Y:S01]  /*1afa0*/  @P3 LDG.E.U16 R45, desc[UR6][R18.64] ;  /* 0x00000006122d3981 */ /* 0x000f22000c1e1500 */
[----:B------:R-:W-:Y:S02]  /*1afb0*/  ISETP.GT.AND P3, PT, R242, 0x6d, PT ;  /* 0x0000006df200780c */ /* 0x000fe40003f64270 */
[----:B0-----:R-:W-:Y:S02]  /*1afc0*/  PRMT R150, RZ, 0x7610, R150 ;  /* 0x00007610ff967816 */ /* 0x001fe40000000096 */
[----:B------:R-:W-:Y:S02]  /*1afd0*/  PRMT R151, RZ, 0x7610, R151 ;  /* 0x00007610ff977816 */ /* 0x000fe40000000097 */
[----:B------:R-:W-:-:S02]  /*1afe0*/  PRMT R44, RZ, 0x7610, R44 ;  /* 0x00007610ff2c7816 */ /* 0x000fc4000000002c */
[----:B------:R-:W-:Y:S01]  /*1aff0*/  PRMT R74, RZ, 0x7610, R74 ;  /* 0x00007610ff4a7816 */ /* 0x000fe2000000004a */
[----:B------:R-:W4:Y:S01]  /*1b000*/  @P0 LDG.E.U16 R150, desc[UR6][R190.64] ;  /* 0x00000006be960981 */ /* 0x000f22000c1e1500 */
[----:B------:R-:W-:Y:S02]  /*1b010*/  PRMT R135, RZ, 0x7610, R135 ;  /* 0x00007610ff877816 */ /* 0x000fe40000000087 */
[----:B------:R-:W-:Y:S01]  /*1b020*/  PRMT R134, RZ, 0x7610, R134 ;  /* 0x00007610ff867816 */ /* 0x000fe20000000086 */
        /* <DEDUP_REMOVED lines=9> */
[----:B------:R-:W1:Y:S01]  /*1b0c0*/  S2R R244, SR_TID.X ;  /* 0x0000000000f47919 */ /* 0x000e620000002100 */
[----:B------:R-:W-:Y:S02]  /*1b0d0*/  PRMT R119, RZ, 0x7610, R119 ;  /* 0x00007610ff777816 */ /* 0x000fe40000000077 */
[----:B------:R-:W-:-:S02]  /*1b0e0*/  PRMT R110, RZ, 0x7610, R110 ;  /* 0x00007610ff6e7816 */ /* 0x000fc4000000006e */
[----:B------:R-:W-:Y:S01]  /*1b0f0*/  PRMT R108, RZ, 0x7610, R108 ;  /* 0x00007610ff6c7816 */ /* 0x000fe2000000006c */
[----:B------:R-:W4:Y:S01]  /*1b100*/  @P0 LDG.E.U16 R118, desc[UR6][R202.64] ;  /* 0x00000006ca760981 */ /* 0x000f22000c1e1500 */
[----:B------:R-:W-:Y:S02]  /*1b110*/  PRMT R148, RZ, 0x7610, R148 ;  /* 0x00007610ff947816 */ /* 0x000fe40000000094 */
[----:B------:R-:W-:Y:S01]  /*1b120*/  PRMT R149, RZ, 0x7610, R149 ;  /* 0x00007610ff957816 */ /* 0x000fe20000000095 */
[----:B------:R-:W4:Y:S01]  /*1b130*/  @P0 LDG.E.U16 R119, desc[UR6][R204.64] ;  /* 0x00000006cc770981 */ /* 0x000f22000c1e1500 */
[C---:B------:R-:W-:Y:S02]  /*1b140*/  ISETP.GT.AND P0, PT, R242.reuse, 0x5f, PT ;  /* 0x0000005ff200780c */ /* 0x040fe40003f04270 */
[----:B------:R-:W-:Y:S01]  /*1b150*/  LOP3.LUT R199, R199, R198, RZ, 0x3c, !PT ;  /* 0x000000c6c7c77212 */ /* 0x000fe200078e3cff */
[----:B------:R-:W4:Y:S04]  /*1b160*/  @P4 LDG.E.U16 R110, desc[UR6][R182.64] ;  /* 0x00000006b66e4981 */ /* 0x000f28000c1e1500 */
[----:B------:R-:W4:Y:S01]  /*1b170*/  @P4 LDG.E.U16 R108, desc[UR6][R184.64] ;  /* 0x00000006b86c4981 */ /* 0x000f22000c1e1500 */
[----:B------:R-:W-:-:S03]  /*1b180*/  ISETP.GT.AND P4, PT, R242, 0x4f, PT ;  /* 0x0000004ff200780c */ /* 0x000fc60003f84270 */
[----:B------:R-:W4:Y:S04]  /*1b190*/  @P3 LDG.E.U16 R148, desc[UR6][R68.64] ;  /* 0x0000000644943981 */ /* 0x000f28000c1e1500 */
[----:B------:R1:W4:Y:S01]  /*1b1a0*/  @P3 LDG.E.U16 R149, desc[UR6][R66.64] ;  /* 0x0000000642953981 */ /* 0x000322000c1e1500 */
[----:B------:R-:W-:Y:S02]  /*1b1b0*/  ISETP.GT.AND P3, PT, R242, 0x4e, PT ;  /* 0x0000004ef200780c */ /* 0x000fe40003f64270 */
[----:B------:R-:W-:Y:S02]  /*1b1c0*/  LOP3.LUT R198, R199, R198, RZ, 0x3c, !PT ;  /* 0x000000c6c7c67212 */ /* 0x000fe400078e3cff */
[----:B------:R-:W-:Y:S02]  /*1b1d0*/  PRMT R6, RZ, 0x7610, R6 ;  /* 0x00007610ff067816 */ /* 0x000fe40000000006 */
[----:B------:R-:W-:-:S02]  /*1b1e0*/  PRMT R7, RZ, 0x7610, R7 ;  /* 0x00007610ff077816 */ /* 0x000fc40000000007 */
[----:B------:R-:W-:Y:S02]  /*1b1f0*/  PRMT R116, RZ, 0x7610, R116 ;  /* 0x00007610ff747816 */ /* 0x000fe40000000074 */
[----:B------:R-:W-:Y:S01]  /*1b200*/  PRMT R117, RZ, 0x7610, R117 ;  /* 0x00007610ff757816 */ /* 0x000fe20000000075 */
[----:B------:R-:W4:Y:S01]  /*1b210*/  @P0 LDG.E.U16 R6, desc[UR6][R214.64] ;  /* 0x00000006d6060981 */ /* 0x000f22000c1e1500 */
[----:B------:R-:W-:Y:S02]  /*1b220*/  PRMT R152, RZ, 0x7610, R152 ;  /* 0x00007610ff987816 */ /* 0x000fe40000000098 */
[----:B------:R-:W-:Y:S01]  /*1b230*/  PRMT R153, RZ, 0x7610, R153 ;  /* 0x00007610ff997816 */ /* 0x000fe20000000099 */
[----:B------:R-:W4:Y:S01]  /*1b240*/  @P0 LDG.E.U16 R7, desc[UR6][R216.64] ;  /* 0x00000006d8070981 */ /* 0x000f22000c1e1500 */
[----:B------:R-:W-:Y:S02]  /*1b250*/  LOP3.LUT R199, R199, R198, RZ, 0x3c, !PT ;  /* 0x000000c6c7c77212 */ /* 0x000fe400078e3cff */
[----:B------:R-:W-:Y:S01]  /*1b260*/  ISETP.GT.AND P0, PT, R242, 0x6e, PT ;  /* 0x0000006ef200780c */ /* 0x000fe20003f04270 */
[----:B------:R-:W4:Y:S01]  /*1b270*/  @P3 LDG.E.U16 R116, desc[UR6][R194.64] ;  /* 0x00000006c2743981 */ /* 0x000f22000c1e1500 */
[----:B------:R-:W-:-:S02]  /*1b280*/  LOP3.LUT R213, R213, R212, RZ, 0x3c, !PT ;  /* 0x000000d4d5d57212 */ /* 0x000fc400078e3cff */
[C---:B------:R-:W-:Y:S01]  /*1b290*/  ISETP.GT.AND P6, PT, R242.reuse, 0x5b, PT ;  /* 0x0000005bf200780c */ /* 0x040fe20003fc4270 */
[----:B------:R-:W4:Y:S01]  /*1b2a0*/  @P3 LDG.E.U16 R117, desc[UR6][R196.64] ;  /* 0x00000006c4753981 */ /* 0x000f22000c1e1500 */
[----:B------:R-:W-:-:S03]  /*1b2b0*/  ISETP.GT.AND P3, PT, R242, 0x57, PT ;  /* 0x00000057f200780c */ /* 0x000fc60003f64270 */
[----:B------:R-:W4:Y:S04]  /*1b2c0*/  @P4 LDG.E.U16 R152, desc[UR6][R198.64] ;  /* 0x00000006c6984981 */ /* 0x000f28000c1e1500 */
[----:B------:R-:W4:Y:S01]  /*1b2d0*/  @P4 LDG.E.U16 R153, desc[UR6][R200.64] ;  /* 0x00000006c8994981 */ /* 0x000f22000c1e1500 */
[----:B------:R-:W-:Y:S02]  /*1b2e0*/  ISETP.GT.AND P4, PT, R242, 0x5e, PT ;  /* 0x0000005ef200780c */ /* 0x000fe40003f84270 */
[----:B------:R-:W-:Y:S01]  /*1b2f0*/  LOP3.LUT R212, R213, R212, RZ, 0x3c, !PT ;  /* 0x000000d4d5d47212 */ /* 0x000fe200078e3cff */
[----:B------:R-:W4:Y:S01]  /*1b300*/  @P6 LDG.E.U16 R73, desc[UR6][R64.64] ;  /* 0x0000000640496981 */ /* 0x000f22000c1e1500 */
[----:B------:R-:W-:Y:S02]  /*1b310*/  PRMT R124, RZ, 0x7610, R124 ;  /* 0x00007610ff7c7816 */ /* 0x000fe4000000007c */
[----:B------:R-:W-:Y:S01]  /*1b320*/  PRMT R125, RZ, 0x7610, R125 ;  /* 0x00007610ff7d7816 */ /* 0x000fe2000000007d */
[----:B------:R-:W4:Y:S01]  /*1b330*/  @P6 LDG.E.U16 R72, desc[UR6][R62.64] ;  /* 0x000000063e486981 */ /* 0x000f22000c1e1500 */
[----:B------:R-:W-:-:S02]  /*1b340*/  PRMT R154, RZ, 0x7610, R154 ;  /* 0x00007610ff9a7816 */ /* 0x000fc4000000009a */
[----:B------:R-:W-:Y:S01]  /*1b350*/  PRMT R155, RZ, 0x7610, R155 ;  /* 0x00007610ff9b7816 */ /* 0x000fe2000000009b */
[----:B------:R-:W4:Y:S01]  /*1b360*/  @P0 LDG.E.U16 R124, desc[UR6][R226.64] ;  /* 0x00000006e27c0981 */ /* 0x000f22000c1e1500 */
[----:B------:R-:W-:Y:S02]  /*1b370*/  PRMT R120, RZ, 0x7610, R120 ;  /* 0x00007610ff787816 */ /* 0x000fe40000000078 */
[----:B------:R-:W-:Y:S01]  /*1b380*/  PRMT R121, RZ, 0x7610, R121 ;  /* 0x00007610ff797816 */ /* 0x000fe20000000079 */
[----:B------:R-:W4:Y:S01]  /*1b390*/  @P0 LDG.E.U16 R125, desc[UR6][R228.64] ;  /* 0x00000006e47d0981 */ /* 0x000f22000c1e1500 */
[----:B------:R-:W-:Y:S02]  /*1b3a0*/  LOP3.LUT R213, R213, R212, RZ, 0x3c, !PT ;  /* 0x000000d4d5d57212 */ /* 0x000fe400078e3cff */
[----:B-1----:R-:W-:Y:S01]  /*1b3b0*/  LOP3.LUT R66, R244, 0x7f, RZ, 0xc0, !PT ;  /* 0x0000007ff4427812 */ /* 0x002fe200078ec0ff */
[----:B---3--:R-:W-:Y:S01]  /*1b3c0*/  IMAD.MOV.U32 R244, RZ, RZ, R0 ;  /* 0x000000fffff47224 */ /* 0x008fe200078e0000 */
[----:B------:R-:W3:Y:S01]  /*1b3d0*/  @P3 LDG.E.U16 R154, desc[UR6][R206.64] ;  /* 0x00000006ce9a3981 */ /* 0x000ee2000c1e1500 */
[----:B------:R-:W-:-:S02]  /*1b3e0*/  ISETP.GT.AND P0, PT, R242, 0x77, PT ;  /* 0x00000077f200780c */ /* 0x000fc40003f04270 */
[C---:B------:R-:W-:Y:S01]  /*1b3f0*/  ISETP.GT.AND P6, PT, R242.reuse, 0x5c, PT ;  /* 0x0000005cf200780c */ /* 0x040fe20003fc4270 */
[----:B------:R-:W3:Y:S01]  /*1b400*/  @P3 LDG.E.U16 R155, desc[UR6][R208.64] ;  /* 0x00000006d09b3981 */ /* 0x000ee2000c1e1500 */
[----:B------:R-:W-:-:S03]  /*1b410*/  ISETP.GT.AND P3, PT, R242, 0x66, PT ;  /* 0x00000066f200780c */ /* 0x000fc60003f64270 */
[----:B------:R-:W3:Y:S04]  /*1b420*/  @P4 LDG.E.U16 R120, desc[UR6][R210.64] ;  /* 0x00000006d2784981 */ /* 0x000ee8000c1e1500 */
[----:B------:R-:W3:Y:S01]  /*1b430*/  @P4 LDG.E.U16 R121, desc[UR6][R212.64] ;  /* 0x00000006d4794981 */ /* 0x000ee2000c1e1500 */
[----:B------:R-:W-:-:S03]  /*1b440*/  ISETP.GT.AND P4, PT, R242, 0x67, PT ;  /* 0x00000067f200780c */ /* 0x000fc60003f84270 */
[----:B------:R-:W3:Y:S01]  /*1b450*/  LDL.LU R0, [R1+0xf54] ;  /* 0x000f540001007983 */ /* 0x000ee20000300800 */
[----:B------:R-:W-:Y:S02]  /*1b460*/  PRMT R40, RZ, 0x7610, R40 ;  /* 0x00007610ff287816 */ /* 0x000fe40000000028 */
[----:B------:R-:W-:Y:S01]  /*1b470*/  PRMT R41, RZ, 0x7610, R41 ;  /* 0x00007610ff297816 */ /* 0x000fe20000000029 */
[----:B------:R-:W4:Y:S01]  /*1b480*/  LDL.LU R94, [R1+0x74c] ;  /* 0x00074c00015e7983 */ /* 0x000f220000300800 */
[----:B------:R-:W-:Y:S02]  /*1b490*/  PRMT R122, RZ, 0x7610, R122 ;  /* 0x00007610ff7a7816 */ /* 0x000fe4000000007a */
[----:B------:R-:W-:Y:S01]  /*1b4a0*/  PRMT R123, RZ, 0x7610, R123 ;  /* 0x00007610ff7b7816 */ /* 0x000fe2000000007b */
[----:B------:R-:W4:Y:S01]  /*1b4b0*/  @P0 LDG.E.U16 R40, desc[UR6][R238.64] ;  /* 0x00000006ee280981 */ /* 0x000f22000c1e1500 */
[----:B------:R-:W-:Y:S02]  /*1b4c0*/  PRMT R8, RZ, 0x7610, R8 ;  /* 0x00007610ff087816 */ /* 0x000fe40000000008 */
[----:B------:R-:W-:Y:S01]  /*1b4d0*/  PRMT R9, RZ, 0x7610, R9 ;  /* 0x00007610ff097816 */ /* 0x000fe20000000009 */
[----:B------:R-:W4:Y:S01]  /*1b4e0*/  @P0 LDG.E.U16 R41, desc[UR6][R240.64] ;  /* 0x00000006f0290981 */ /* 0x000f22000c1e1500 */
[----:B------:R-:W-:-:S03]  /*1b4f0*/  ISETP.GE.AND P0, PT, R66, R242, PT ;  /* 0x000000f24200720c */ /* 0x000fc60003f06270 */
[----:B------:R-:W4:Y:S04]  /*1b500*/  LDL.LU R68, [R1+0x748] ;  /* 0x0007480001447983 */ /* 0x000f280000300800 */
[----:B------:R-:W4:Y:S04]  /*1b510*/  @P6 LDG.E.U16 R162, desc[UR6][R32.64] ;  /* 0x0000000620a26981 */ /* 0x000f28000c1e1500 */
[----:B------:R-:W4:Y:S01]  /*1b520*/  @P6 LDG.E.U16 R13, desc[UR6][R30.64] ;  /* 0x000000061e0d6981 */ /* 0x000f22000c1e1500 */
[----:B------:R-:W-:-:S03]  /*1b530*/  ISETP.GT.AND P6, PT, R242, 0x65, PT ;  /* 0x00000065f200780c */ /* 0x000fc60003fc4270 */
[----:B------:R-:W4:Y:S04]  /*1b540*/  @P3 LDG.E.U16 R122, desc[UR6][R218.64] ;  /* 0x00000006da7a3981 */ /* 0x000f28000c1e1500 */
[----:B------:R-:W4:Y:S01]  /*1b550*/  @P3 LDG.E.U16 R123, desc[UR6][R220.64] ;  /* 0x00000006dc7b3981 */ /* 0x000f22000c1e1500 */
[----:B------:R-:W-:-:S03]  /*1b560*/  ISETP.GT.AND P3, PT, R242, 0x6f, PT ;  /* 0x0000006ff200780c */ /* 0x000fc60003f64270 */
[----:B------:R-:W4:Y:S04]  /*1b570*/  @P4 LDG.E.U16 R8, desc[UR6][R222.64] ;  /* 0x00000006de084981 */ /* 0x000f28000c1e1500 */
[----:B------:R-:W4:Y:S01]  /*1b580*/  @P4 LDG.E.U16 R9, desc[UR6][R224.64] ;  /* 0x00000006e0094981 */ /* 0x000f22000c1e1500 */
[----:B------:R-:W-:-:S03]  /*1b590*/  ISETP.GT.AND P4, PT, R242, 0x76, PT ;  /* 0x00000076f200780c */ /* 0x000fc60003f84270 */
[----:B------:R-:W4:Y:S04]  /*1b5a0*/  LDL.LU R67, [R1+0x714] ;  /* 0x0007140001437983 */ /* 0x000f280000300800 */
[----:B------:R-:W4:Y:S04]  /*1b5b0*/  LDL.LU R66, [R1+0x710] ;  /* 0x0007100001427983 */ /* 0x000f280000300800 */
[----:B------:R-:W4:Y:S04]  /*1b5c0*/  LDL.LU R159, [R1+0x6dc] ;  /* 0x0006dc00019f7983 */ /* 0x000f280000300800 */
[----:B------:R-:W4:Y:S04]  /*1b5d0*/  LDL.LU R158, [R1+0x6d8] ;  /* 0x0006d800019e7983 */ /* 0x000f280000300800 */
[----:B------:R-:W4:Y:S01]  /*1b5e0*/  LDL.LU R98, [R1+0x6a4] ;  /* 0x0006a40001627983 */ /* 0x000f220000300800 */
[----:B------:R-:W-:-:S03]  /*1b5f0*/  PRMT R113, RZ, 0x7610, R113 ;  /* 0x00007610ff717816 */ /* 0x000fc60000000071 */
[----:B------:R-:W4:Y:S01]  /*1b600*/  LDL.LU R251, [R1+0x6a0] ;  /* 0x0006a00001fb7983 */ /* 0x000f220000300800 */
[----:B------:R-:W-:-:S03]  /*1b610*/  PRMT R136, RZ, 0x7610, R136 ;  /* 0x00007610ff887816 */ /* 0x000fc60000000088 */
[----:B------:R-:W4:Y:S01]  /*1b620*/  LDL.LU R252, [R1+0x674] ;  /* 0x0006740001fc7983 */ /* 0x000f220000300800 */
[----:B------:R-:W-:Y:S02]  /*1b630*/  PRMT R38, RZ, 0x7610, R38 ;  /* 0x00007610ff267816 */ /* 0x000fe40000000026 */
[----:B------:R-:W-:Y:S01]  /*1b640*/  PRMT R39, RZ, 0x7610, R39 ;  /* 0x00007610ff277816 */ /* 0x000fe20000000027 */
[----:B------:R-:W4:Y:S01]  /*1b650*/  LDL.LU R128, [R1+0x670] ;  /* 0x0006700001807983 */ /* 0x000f220000300800 */
[----:B------:R-:W-:Y:S02]  /*1b660*/  PRMT R71, RZ, 0x7610, R71 ;  /* 0x00007610ff477816 */ /* 0x000fe40000000047 */
[----:B------:R-:W-:Y:S01]  /*1b670*/  PRMT R126, RZ, 0x7610, R126 ;  /* 0x00007610ff7e7816 */ /* 0x000fe2000000007e */
[----:B------:R-:W4:Y:S04]  /*1b680*/  LDL.LU R129, [R1+0x644] ;  /* 0x0006440001817983 */ /* 0x000f280000300800 */
[----:B------:R-:W4:Y:S04]  /*1b690*/  LDL.LU R139, [R1+0x640] ;  /* 0x00064000018b7983 */ /* 0x000f280000300800 */
[----:B------:R-:W4:Y:S04]  /*1b6a0*/  LDL.LU R138, [R1+0x614] ;  /* 0x00061400018a7983 */ /* 0x000f280000300800 */
[----:B------:R-:W4:Y:S04]  /*1b6b0*/  LDL.LU R141, [R1+0x610] ;  /* 0x00061000018d7983 */ /* 0x000f280000300800 */
[----:B------:R-:W4:Y:S04]  /*1b6c0*/  LDL.LU R140, [R1+0x5e4] ;  /* 0x0005e400018c7983 */ /* 0x000f280000300800 */
        /* <DEDUP_REMOVED lines=9> */
[----:B------:R-:W-:Y:S01]  /*1b760*/  ISETP.GT.AND P4, PT, R242, 0x7f, PT ;  /* 0x0000007ff200780c */ /* 0x000fe20003f84270 */
[----:B--2---:R-:W-:Y:S02]  /*1b770*/  IMAD.MOV.U32 R242, RZ, RZ, R250 ;  /* 0x000000fffff27224 */ /* 0x004fe400078e00fa */
[----:B------:R-:W2:Y:S04]  /*1b780*/  LDL.LU R142, [R1+0x5b4] ;  /* 0x0005b400018e7983 */ /* 0x000ea80000300800 */
[----:B------:R-:W2:Y:S04]  /*1b790*/  LDL.LU R164, [R1+0x5b0] ;  /* 0x0005b00001a47983 */ /* 0x000ea80000300800 */
[----:B------:R-:W2:Y:S04]  /*1b7a0*/  LDL.LU R145, [R1+0x584] ;  /* 0x0005840001917983 */ /* 0x000ea80000300800 */
[----:B------:R-:W4:Y:S01]  /*1b7b0*/  LDL.LU R250, [R1+0xf50] ;  /* 0x000f500001fa7983 */ /* 0x000f220000300800 */
[----:B------:R-:W-:-:S02]  /*1b7c0*/  PRMT R114, RZ, 0x7610, R114 ;  /* 0x00007610ff727816 */ /* 0x000fc40000000072 */
[----:B------:R-:W-:Y:S02]  /*1b7d0*/  PRMT R115, RZ, 0x7610, R115 ;  /* 0x00007610ff737816 */ /* 0x000fe40000000073 */
[----:B------:R-:W-:Y:S02]  /*1b7e0*/  PRMT R127, RZ, 0x7610, R127 ;  /* 0x00007610ff7f7816 */ /* 0x000fe4000000007f */
[----:B------:R-:W-:Y:S01]  /*1b7f0*/  PRMT R133, RZ, 0x7610, R133 ;  /* 0x00007610ff857816 */ /* 0x000fe20000000085 */
[----:B------:R-:W2:Y:S01]  /*1b800*/  @P6 LDG.E.U16 R114, desc[UR6][R186.64] ;  /* 0x00000006ba726981 */ /* 0x000ea2000c1e1500 */
[----:B------:R-:W-:-:S03]  /*1b810*/  PRMT R70, RZ, 0x7610, R70 ;  /* 0x00007610ff467816 */ /* 0x000fc60000000046 */
[----:B------:R-:W2:Y:S04]  /*1b820*/  @P6 LDG.E.U16 R115, desc[UR6][R188.64] ;  /* 0x00000006bc736981 */ /* 0x000ea8000c1e1500 */
[----:B------:R-:W2:Y:S04]  /*1b830*/  @P3 LDG.E.U16 R127, desc[UR6][R242.64] ;  /* 0x00000006f27f3981 */ /* 0x000ea8000c1e1500 */
[----:B------:R-:W2:Y:S04]  /*1b840*/  @P3 LDG.E.U16 R133, desc[UR6][R244.64] ;  /* 0x00000006f4853981 */ /* 0x000ea8000c1e1500 */
[----:B------:R-:W2:Y:S01]  /*1b850*/  @P4 LDG.E.U16 R70, desc[UR6][R246.64] ;  /* 0x00000006f6464981 */ /* 0x000ea2000c1e1500 */
[----:B------:R-:W-:-:S03]  /*1b860*/  IMAD.MOV.U32 R144, RZ, RZ, R161 ;  /* 0x000000ffff907224 */ /* 0x000fc600078e00a1 */
[----:B------:R-:W2:Y:S01]  /*1b870*/  LDL.LU R161, [R1+0x580] ;  /* 0x0005800001a17983 */ /* 0x000ea20000300800 */
[----:B---3--:R-:W-:-:S06]  /*1b880*/  PRMT R0, RZ, 0x7610, R0 ;  /* 0x00007610ff007816 */ /* 0x008fcc0000000000 */
[----:B------:R-:W3:Y:S01]  /*1b890*/  @P4 LDG.E.U16 R0, desc[UR6][R248.64] ;  /* 0x00000006f8004981 */ /* 0x000ee2000c1e1500 */
[----:B------:R-:W-:Y:S06]  /*1b8a0*/  BAR.SYNC.DEFER_BLOCKING 0x0 ;  /* 0x0000000000007b1d */ /* 0x000fec0000010000 */
[----:B----4-:R0:W-:Y:S04]  /*1b8b0*/  STS.U16 [R250+UR4+0x30c00], R251 ;  /* 0x030c00fbfa007988 */ /* 0x0101e80008000404 */
[----:B------:R1:W-:Y:S04]  /*1b8c0*/  STS.U16 [R250+UR4+0x21000], R252 ;  /* 0x021000fcfa007988 */ /* 0x0003e80008000404 */
[----:B--2---:R2:W-:Y:S04]  /*1b8d0*/  STS.U16 [R250+UR4+0x32000], R164 ;  /* 0x032000a4fa007988 */ /* 0x0045e80008000404 */
[----:B0-----:R-:W4:Y:S04]  /*1b8e0*/  LDL.LU R251, [R1+0x520] ;  /* 0x0005200001fb7983 */ /* 0x001f280000300800 */
[----:B-1----:R-:W3:Y:S04]  /*1b8f0*/  LDL.LU R252, [R1+0x4fc] ;  /* 0x0004fc0001fc7983 */ /* 0x002ee80000300800 */
[----:B--2---:R-:W2:Y:S04]  /*1b900*/  LDL.LU R164, [R1+0x4f8] ;  /* 0x0004f80001a47983 */ /* 0x004ea80000300800 */
[----:B------:R0:W-:Y:S04]  /*1b910*/  STS.U16 [R250+UR4+0x31000], R128 ;  /* 0x03100080fa007988 */ /* 0x0001e80008000404 */
[----:B------:R1:W-:Y:S04]  /*1b920*/  STS.U16 [R250+UR4+0x20400], R67 ;  /* 0x02040043fa007988 */ /* 0x0003e80008000404 */
[----:B------:R1:W-:Y:S04]  /*1b930*/  STS.U16 [R250+UR4+0x21400], R129 ;  /* 0x02140081fa007988 */ /* 0x0003e80008000404 */
[----:B0-----:R-:W2:Y:S04]  /*1b940*/  LDL.LU R128, [R1+0x4d0] ;  /* 0x0004d00001807983 */ /* 0x001ea80000300800 */
[----:B-1----:R-:W2:Y:S04]  /*1b950*/  LDL.LU R67, [R1+0x4ac] ;  /* 0x0004ac0001437983 */ /* 0x002ea80000300800 */
[----:B------:R-:W2:Y:S04]  /*1b960*/  LDL.LU R129, [R1+0x4a8] ;  /* 0x0004a80001817983 */ /* 0x000ea80000300800 */
[----:B------:R-:W2:Y:S04]  /*1b970*/  LDL.LU R93, [R1+0x48c] ;  /* 0x00048c00015d7983 */ /* 0x000ea80000300800 */
[----:B------:R-:W2:Y:S04]  /*1b980*/  LDL.LU R92, [R1+0x488] ;  /* 0x00048800015c7983 */ /* 0x000ea80000300800 */
[----:B------:R-:W2:Y:S04]  /*1b990*/  LDL.LU R69, [R1+0x744] ;  /* 0x0007440001457983 */ /* 0x000ea80000300800 */
[----:B------:R0:W-:Y:S04]  /*1b9a0*/  STS.U16 [R250+UR4+0x20000], R94 ;  /* 0x0200005efa007988 */ /* 0x0001e80008000404 */
[----:B------:R-:W2:Y:S04]  /*1b9b0*/  LDL.LU R95, [R1+0x740] ;  /* 0x00074000015f7983 */ /* 0x000ea80000300800 */
[----:B------:R1:W-:Y:S04]  /*1b9c0*/  STS.U16 [R250+UR4+0x30000], R68 ;  /* 0x03000044fa007988 */ /* 0x0003e80008000404 */
[----:B0-----:R-:W2:Y:S04]  /*1b9d0*/  LDL.LU R94, [R1+0x70c] ;  /* 0x00070c00015e7983 */ /* 0x001ea80000300800 */
[----:B------:R0:W-:Y:S04]  /*1b9e0*/  STS.U16 [R250+UR4+0x30400], R66 ;  /* 0x03040042fa007988 */ /* 0x0001e80008000404 */
[----:B-1----:R-:W2:Y:S04]  /*1b9f0*/  LDL.LU R68, [R1+0x708] ;  /* 0x0007080001447983 */ /* 0x002ea80000300800 */
        /* <DEDUP_REMOVED lines=11> */
[----:B-1----:R-:W2:Y:S01]  /*1bab0*/  LDL.LU R138, [R1+0x668] ;  /* 0x00066800018a7983 */ /* 0x002ea20000300800 */
[----:B------:R-:W-:-:S03]  /*1bac0*/  IMAD.MOV.U32 R91, RZ, RZ, R144 ;  /* 0x000000ffff5b7224 */ /* 0x000fc600078e0090 */
        /* <DEDUP_REMOVED lines=10> */
[----:B------:R-:W2:Y:S04]  /*1bb70*/  LDL.LU R144, [R1+0x5d8] ;  /* 0x0005d80001907983 */ /* 0x000ea80000300800 */
[----:B------:R0:W-:Y:S04]  /*1bb80*/  STS.U16 [R250+UR4+0x22800], R160 ;  /* 0x022800a0fa007988 */ /* 0x0001e80008000404 */
[----:B-1----:R-:W2:Y:S04]  /*1bb90*/  LDL.LU R161, [R1+0x5ac] ;  /* 0x0005ac0001a17983 */ /* 0x002ea80000300800 */
[----:B------:R1:W-:Y:S04]  /*1bba0*/  STS.U16 [R250+UR4+0x32800], R165 ;  /* 0x032800a5fa007988 */ /* 0x0003e80008000404 */
[----:B0-----:R-:W2:Y:S04]  /*1bbb0*/  LDL.LU R160, [R1+0x5a8] ;  /* 0x0005a80001a07983 */ /* 0x001ea80000300800 */
[----:B------:R0:W-:Y:S04]  /*1bbc0*/  STS.U16 [R250+UR4+0x22c00], R91 ;  /* 0x022c005bfa007988 */ /* 0x0001e80008000404 */
[----:B-1----:R-:W2:Y:S04]  /*1bbd0*/  LDL.LU R165, [R1+0x57c] ;  /* 0x00057c0001a57983 */ /* 0x002ea80000300800 */
[----:B0-----:R-:W5:Y:S04]  /*1bbe0*/  LDL.LU R91, [R1+0xf4c] ;  /* 0x000f4c00015b7983 */ /* 0x001f680000300800 */
[----:B----4-:R0:W-:Y:S04]  /*1bbf0*/  STS.U16 [R250+UR4+0x32c00], R251 ;  /* 0x032c00fbfa007988 */ /* 0x0101e80008000404 */
[----:B---3--:R1:W-:Y:S04]  /*1bc00*/  STS.U16 [R250+UR4+0x23000], R252 ;  /* 0x023000fcfa007988 */ /* 0x0083e80008000404 */
[----:B--2---:R2:W-:Y:S04]  /*1bc10*/  STS.U16 [R250+UR4+0x33000], R164 ;  /* 0x033000a4fa007988 */ /* 0x0045e80008000404 */
[----:B0-----:R-:W3:Y:S04]  /*1bc20*/  LDL.LU R251, [R1+0xf48] ;  /* 0x000f480001fb7983 */ /* 0x001ee80000300800 */
[----:B-1----:R-:W4:Y:S04]  /*1bc30*/  LDL.LU R252, [R1+0xf44] ;  /* 0x000f440001fc7983 */ /* 0x002f280000300800 */
[----:B--2---:R-:W2:Y:S04]  /*1bc40*/  LDL.LU R164, [R1+0xf40] ;  /* 0x000f400001a47983 */ /* 0x004ea80000300800 */
[----:B------:R-:W-:Y:S04]  /*1bc50*/  STS.U16 [R250+UR4+0x33400], R128 ;  /* 0x03340080fa007988 */ /* 0x000fe80008000404 */
[----:B------:R-:W-:Y:S04]  /*1bc60*/  STS.U16 [R250+UR4+0x33800], R129 ;  /* 0x03380081fa007988 */ /* 0x000fe80008000404 */
[----:B------:R0:W-:Y:S04]  /*1bc70*/  STS.U16 [R250+UR4+0x23800], R67 ;  /* 0x02380043fa007988 */ /* 0x0001e80008000404 */
[----:B------:R-:W-:Y:S01]  /*1bc80*/  STS.U16 [R250+UR4+0x23c00], R93 ;  /* 0x023c005dfa007988 */ /* 0x000fe20008000404 */
[----:B0-----:R-:W-:-:S03]  /*1bc90*/  LOP3.LUT R67, R250, 0x10, RZ, 0x3c, !PT ;  /* 0x00000010fa437812 */ /* 0x001fc600078e3cff */
[----:B------:R-:W-:Y:S04]  /*1bca0*/  STS.U16 [R250+UR4+0x33c00], R92 ;  /* 0x033c005cfa007988 */ /* 0x000fe80008000404 */
[----:B--2---:R0:W-:Y:S04]  /*1bcb0*/  STS.U16 [R250+UR4+0x23400], R164 ;  /* 0x023400a4fa007988 */ /* 0x0041e80008000404 */
[----:B0-----:R-:W2:Y:S04]  /*1bcc0*/  LDL.LU R164, [R1+0x578] ;  /* 0x0005780001a47983 */ /* 0x001ea80000300800 */
[----:B------:R-:W3:Y:S04]  /*1bcd0*/  LDL.LU R128, [R1+0xf3c] ;  /* 0x000f3c0001807983 */ /* 0x000ee80000300800 */
[----:B------:R-:W3:Y:S04]  /*1bce0*/  LDL.LU R129, [R1+0xf38] ;  /* 0x000f380001817983 */ /* 0x000ee80000300800 */
[----:B------:R0:W-:Y:S04]  /*1bcf0*/  STS.U16 [R67+UR4+0x20080], R69 ;  /* 0x0200804543007988 */ /* 0x0001e80008000404 */
[----:B------:R-:W-:Y:S04]  /*1bd00*/  STS.U16 [R67+UR4+0x30080], R95 ;  /* 0x0300805f43007988 */ /* 0x000fe80008000404 */
[----:B------:R-:W-:Y:S04]  /*1bd10*/  STS.U16 [R67+UR4+0x20480], R94 ;  /* 0x0204805e43007988 */ /* 0x000fe80008000404 */
[----:B------:R1:W-:Y:S04]  /*1bd20*/  STS.U16 [R67+UR4+0x30480], R68 ;  /* 0x0304804443007988 */ /* 0x0003e80008000404 */
[----:B------:R-:W-:Y:S04]  /*1bd30*/  STS.U16 [R67+UR4+0x20880], R66 ;  /* 0x0208804243007988 */ /* 0x000fe80008000404 */
[----:B0-----:R-:W4:Y:S04]  /*1bd40*/  LDL.LU R69, [R1+0x4f4] ;  /* 0x0004f40001457983 */ /* 0x001f280000300800 */
[----:B------:R-:W-:Y:S04]  /*1bd50*/  STS.U16 [R67+UR4+0x30880], R159 ;  /* 0x0308809f43007988 */ /* 0x000fe80008000404 */
[----:B------:R-:W4:Y:S04]  /*1bd60*/  LDL.LU R92, [R1+0x4f0] ;  /* 0x0004f000015c7983 */ /* 0x000f280000300800 */
[----:B------:R-:W-:Y:S04]  /*1bd70*/  STS.U16 [R67+UR4+0x20c80], R158 ;  /* 0x020c809e43007988 */ /* 0x000fe80008000404 */
[----:B------:R-:W4:Y:S04]  /*1bd80*/  LDL.LU R93, [R1+0x4cc] ;  /* 0x0004cc00015d7983 */ /* 0x000f280000300800 */
[----:B------:R0:W-:Y:S04]  /*1bd90*/  STS.U16 [R67+UR4+0x30c80], R98 ;  /* 0x030c806243007988 */ /* 0x0001e80008000404 */
[----:B-1----:R-:W4:Y:S04]  /*1bda0*/  LDL.LU R68, [R1+0x4c8] ;  /* 0x0004c80001447983 */ /* 0x002f280000300800 */
[----:B0-----:R-:W4:Y:S04]  /*1bdb0*/  LDL.LU R98, [R1+0x4a4] ;  /* 0x0004a40001627983 */ /* 0x001f280000300800 */
[----:B------:R-:W4:Y:S04]  /*1bdc0*/  LDL.LU R94, [R1+0x4a0] ;  /* 0x0004a000015e7983 */ /* 0x000f280000300800 */
[----:B------:R-:W4:Y:S04]  /*1bdd0*/  LDL.LU R95, [R1+0x484] ;  /* 0x00048400015f7983 */ /* 0x000f280000300800 */
[----:B------:R-:W4:Y:S04]  /*1bde0*/  LDL.LU R66, [R1+0x480] ;  /* 0x0004800001427983 */ /* 0x000f280000300800 */
[----:B------:R-:W4:Y:S04]  /*1bdf0*/  LDL.LU R159, [R1+0x73c] ;  /* 0x00073c00019f7983 */ /* 0x000f280000300800 */
[----:B------:R-:W4:Y:S04]  /*1be00*/  LDL.LU R158, [R1+0x738] ;  /* 0x00073800019e7983 */ /* 0x000f280000300800 */
[----:B------:R0:W-:Y:S04]  /*1be10*/  STS.U16 [R67+UR4+0x21080], R139 ;  /* 0x0210808b43007988 */ /* 0x0001e80008000404 */
[----:B------:R1:W-:Y:S04]  /*1be20*/  STS.U16 [R67+UR4+0x31080], R138 ;  /* 0x0310808a43007988 */ /* 0x0003e80008000404 */
[----:B------:R1:W-:Y:S04]  /*1be30*/  STS.U16 [R67+UR4+0x21480], R141 ;  /* 0x0214808d43007988 */ /* 0x0003e80008000404 */
[----:B0-----:R-:W4:Y:S04]  /*1be40*/  LDL.LU R139, [R1+0x704] ;  /* 0x00070400018b7983 */ /* 0x001f280000300800 */
[----:B-1----:R-:W4:Y:S04]  /*1be50*/  LDL.LU R138, [R1+0x700] ;  /* 0x00070000018a7983 */ /* 0x002f280000300800 */
[----:B------:R0:W-:Y:S04]  /*1be60*/  STS.U16 [R67+UR4+0x31480], R140 ;  /* 0x0314808c43007988 */ /* 0x0001e80008000404 */
[----:B------:R-:W4:Y:S04]  /*1be70*/  LDL.LU R141, [R1+0x6cc] ;  /* 0x0006cc00018d7983 */ /* 0x000f280000300800 */
        /* <DEDUP_REMOVED lines=14> */
[----:B-1----:R-:W4:Y:S04]  /*1bf60*/  LDL.LU R165, [R1+0x604] ;  /* 0x0006040001a57983 */ /* 0x002f280000300800 */
[----:B--2---:R0:W-:Y:S04]  /*1bf70*/  STS.U16 [R67+UR4+0x32480], R164 ;  /* 0x032480a443007988 */ /* 0x0041e80008000404 */
[----:B---3--:R1:W-:Y:S04]  /*1bf80*/  STS.U16 [R67+UR4+0x22880], R129 ;  /* 0x0228808143007988 */ /* 0x0083e80008000404 */
[----:B0-----:R-:W2:Y:S04]  /*1bf90*/  LDL.LU R164, [R1+0x600] ;  /* 0x0006000001a47983 */ /* 0x001ea80000300800 */
[----:B------:R0:W-:Y:S04]  /*1bfa0*/  STS.U16 [R67+UR4+0x32880], R128 ;  /* 0x0328808043007988 */ /* 0x0001e80008000404 */
[----:B-1----:R-:W3:Y:S04]  /*1bfb0*/  LDL.LU R129, [R1+0x5d4] ;  /* 0x0005d40001817983 */ /* 0x002ee80000300800 */
[----:B----4-:R1:W-:Y:S04]  /*1bfc0*/  STS.U16 [R67+UR4+0x22c80], R252 ;  /* 0x022c80fc43007988 */ /* 0x0103e80008000404 */
[----:B0-----:R-:W4:Y:S04]  /*1bfd0*/  LDL.LU R128, [R1+0x5d0] ;  /* 0x0005d00001807983 */ /* 0x001f280000300800 */
[----:B------:R0:W-:Y:S04]  /*1bfe0*/  STS.U16 [R67+UR4+0x32c80], R251 ;  /* 0x032c80fb43007988 */ /* 0x0001e80008000404 */
[----:B-1----:R-:W4:Y:S04]  /*1bff0*/  LDL.LU R252, [R1+0x5a4] ;  /* 0x0005a40001fc7983 */ /* 0x002f280000300800 */
[----:B0-----:R-:W4:Y:S04]  /*1c000*/  LDL.LU R251, [R1+0x5a0] ;  /* 0x0005a00001fb7983 */ /* 0x001f280000300800 */
[----:B------:R0:W-:Y:S04]  /*1c010*/  STS.U16 [R67+UR4+0x23080], R69 ;  /* 0x0230804543007988 */ /* 0x0001e80008000404 */
[----:B------:R1:W-:Y:S04]  /*1c020*/  STS.U16 [R67+UR4+0x33080], R92 ;  /* 0x0330805c43007988 */ /* 0x0003e80008000404 */
[----:B------:R-:W-:Y:S04]  /*1c030*/  STS.U16 [R67+UR4+0x23480], R93 ;  /* 0x0234805d43007988 */ /* 0x000fe80008000404 */
[----:B------:R-:W-:Y:S04]  /*1c040*/  STS.U16 [R67+UR4+0x33480], R68 ;  /* 0x0334804443007988 */ /* 0x000fe80008000404 */
[----:B------:R1:W-:Y:S04]  /*1c050*/  STS.U16 [R67+UR4+0x23880], R98 ;  /* 0x0238806243007988 */ /* 0x0003e80008000404 */
[----:B0-----:R-:W4:Y:S04]  /*1c060*/  LDL.LU R69, [R1+0xf34] ;  /* 0x000f340001457983 */ /* 0x001f280000300800 */
[----:B-1----:R-:W5:Y:S01]  /*1c070*/  LDL.LU R92, [R1+0xf30] ;  /* 0x000f3000015c7983 */ /* 0x002f620000300800 */
[----:B------:R-:W-:-:S03]  /*1c080*/  LOP3.LUT R98, R250, 0x20, RZ, 0x3c, !PT ;  /* 0x00000020fa627812 */ /* 0x000fc600078e3cff */
[----:B------:R-:W5:Y:S04]  /*1c090*/  LDL.LU R93, [R1+0xf2c] ;  /* 0x000f2c00015d7983 */ /* 0x000f680000300800 */
[----:B------:R0:W-:Y:S04]  /*1c0a0*/  STS.U16 [R67+UR4+0x33880], R94 ;  /* 0x0338805e43007988 */ /* 0x0001e80008000404 */
[----:B------:R-:W4:Y:S04]  /*1c0b0*/  LDL.LU R68, [R1+0xf28] ;  /* 0x000f280001447983 */ /* 0x000f280000300800 */
[----:B------:R1:W-:Y:S04]  /*1c0c0*/  STS.U16 [R67+UR4+0x23c80], R95 ;  /* 0x023c805f43007988 */ /* 0x0003e80008000404 */
[----:B0-----:R-:W5:Y:S04]  /*1c0d0*/  LDL.LU R94, [R1+0xf24] ;  /* 0x000f2400015e7983 */ /* 0x001f680000300800 */
[----:B------:R-:W-:Y:S04]  /*1c0e0*/  STS.U16 [R67+UR4+0x33c80], R66 ;  /* 0x033c804243007988 */ /* 0x000fe80008000404 */
[----:B-1----:R-:W5:Y:S04]  /*1c0f0*/  LDL.LU R95, [R1+0xf20] ;  /* 0x000f2000015f7983 */ /* 0x002f680000300800 */
[----:B------:R0:W-:Y:S04]  /*1c100*/  STS.U16 [R98+UR4+0x20100], R159 ;  /* 0x0201009f62007988 */ /* 0x0001e80008000404 */
[----:B------:R1:W-:Y:S04]  /*1c110*/  STS.U16 [R98+UR4+0x30100], R158 ;  /* 0x0301009e62007988 */ /* 0x0003e80008000404 */
[----:B0-----:R-:W4:Y:S04]  /*1c120*/  LDL.LU R159, [R1+0x574] ;  /* 0x00057400019f7983 */ /* 0x001f280000300800 */
[----:B------:R-:W4:Y:S04]  /*1c130*/  LDL.LU R66, [R1+0x570] ;  /* 0x0005700001427983 */ /* 0x000f280000300800 */
[----:B------:R-:W4:Y:S04]  /*1c140*/  LDL.LU R67, [R1+0x544] ;  /* 0x0005440001437983 */ /* 0x000f280000300800 */
[----:B-1----:R-:W4:Y:S04]  /*1c150*/  LDL.LU R158, [R1+0x540] ;  /* 0x00054000019e7983 */ /* 0x002f280000300800 */
        /* <DEDUP_REMOVED lines=10> */
[----:B0-----:R-:W4:Y:S04]  /*1c200*/  LDL.LU R161, [R1+0x734] ;  /* 0x0007340001a17983 */ /* 0x001f280000300800 */
[----:B------:R0:W-:Y:S04]  /*1c210*/  STS.U16 [R98+UR4+0x21900], R165 ;  /* 0x021900a562007988 */ /* 0x0001e80008000404 */
[----:B-1----:R-:W4:Y:S04]  /*1c220*/  LDL.LU R160, [R1+0x730] ;  /* 0x0007300001a07983 */ /* 0x002f280000300800 */
[----:B0-----:R-:W4:Y:S04]  /*1c230*/  LDL.LU R165, [R1+0x6fc] ;  /* 0x0006fc0001a57983 */ /* 0x001f280000300800 */
[----:B--2---:R0:W-:Y:S04]  /*1c240*/  STS.U16 [R98+UR4+0x31900], R164 ;  /* 0x031900a462007988 */ /* 0x0041e80008000404 */
[----:B---3--:R-:W-:Y:S04]  /*1c250*/  STS.U16 [R98+UR4+0x21d00], R129 ;  /* 0x021d008162007988 */ /* 0x008fe80008000404 */
[----:B0-----:R-:W2:Y:S04]  /*1c260*/  LDL.LU R164, [R1+0x6f8] ;  /* 0x0006f80001a47983 */ /* 0x001ea80000300800 */
[----:B----4-:R-:W-:Y:S04]  /*1c270*/  STS.U16 [R98+UR4+0x31d00], R128 ;  /* 0x031d008062007988 */ /* 0x010fe80008000404 */
[----:B------:R0:W-:Y:S04]  /*1c280*/  STS.U16 [R98+UR4+0x22100], R252 ;  /* 0x022100fc62007988 */ /* 0x0001e80008000404 */
[----:B------:R1:W-:Y:S04]  /*1c290*/  STS.U16 [R98+UR4+0x32100], R251 ;  /* 0x032100fb62007988 */ /* 0x0003e80008000404 */
[----:B0-----:R-:W3:Y:S04]  /*1c2a0*/  LDL.LU R252, [R1+0x6c4] ;  /* 0x0006c40001fc7983 */ /* 0x001ee80000300800 */
[----:B-1----:R-:W4:Y:S04]  /*1c2b0*/  LDL.LU R251, [R1+0x6c0] ;  /* 0x0006c00001fb7983 */ /* 0x002f280000300800 */
        /* <DEDUP_REMOVED lines=14> */
[----:B------:R0:W-:Y:S04]  /*1c3a0*/  STS.U16 [R98+UR4+0x32900], R158 ;  /* 0x0329009e62007988 */ /* 0x0001e80008000404 */
[----:B-1----:R-:W5:Y:S04]  /*1c3b0*/  LDL.LU R66, [R1+0xf18] ;  /* 0x000f180001427983 */ /* 0x002f680000300800 */
[----:B------:R1:W-:Y:S04]  /*1c3c0*/  STS.U16 [R98+UR4+0x22d00], R68 ;  /* 0x022d004462007988 */ /* 0x0003e80008000404 */
[----:B------:R-:W5:Y:S04]  /*1c3d0*/  LDL.LU R67, [R1+0xf14] ;  /* 0x000f140001437983 */ /* 0x000f680000300800 */
[----:B------:R1:W-:Y:S04]  /*1c3e0*/  STS.U16 [R98+UR4+0x32d00], R69 ;  /* 0x032d004562007988 */ /* 0x0003e80008000404 */
[----:B0-----:R-:W4:Y:S04]  /*1c3f0*/  LDL.LU R158, [R1+0xf10] ;  /* 0x000f1000019e7983 */ /* 0x001f280000300800 */
[----:B------:R0:W-:Y:S04]  /*1c400*/  STS.U16 [R98+UR4+0x23100], R96 ;  /* 0x0231006062007988 */ /* 0x0001e80008000404 */
[----:B-1----:R-:W5:Y:S04]  /*1c410*/  LDL.LU R68, [R1+0xf0c] ;  /* 0x000f0c0001447983 */ /* 0x002f680000300800 */
[----:B------:R1:W-:Y:S04]  /*1c420*/  STS.U16 [R98+UR4+0x33100], R97 ;  /* 0x0331006162007988 */ /* 0x0003e80008000404 */
[----:B------:R-:W5:Y:S04]  /*1c430*/  LDL.LU R69, [R1+0xf08] ;  /* 0x000f080001457983 */ /* 0x000f680000300800 */
[----:B------:R1:W-:Y:S04]  /*1c440*/  STS.U16 [R98+UR4+0x23500], R104 ;  /* 0x0235006862007988 */ /* 0x0003e80008000404 */
[----:B0-----:R-:W5:Y:S04]  /*1c450*/  LDL.LU R96, [R1+0xf04] ;  /* 0x000f040001607983 */ /* 0x001f680000300800 */
[----:B------:R0:W-:Y:S04]  /*1c460*/  STS.U16 [R98+UR4+0x33500], R105 ;  /* 0x0335006962007988 */ /* 0x0001e80008000404 */
[----:B-1----:R-:W5:Y:S04]  /*1c470*/  LDL.LU R97, [R1+0xf00] ;  /* 0x000f000001617983 */ /* 0x002f680000300800 */
[----:B------:R1:W-:Y:S04]  /*1c480*/  STS.U16 [R98+UR4+0x23900], R103 ;  /* 0x0239006762007988 */ /* 0x0003e80008000404 */
[----:B------:R-:W5:Y:S04]  /*1c490*/  LDL.LU R104, [R1+0xefc] ;  /* 0x000efc0001687983 */ /* 0x000f680000300800 */
[----:B0-----:R-:W5:Y:S01]  /*1c4a0*/  LDL.LU R105, [R1+0xef8] ;  /* 0x000ef80001697983 */ /* 0x001f620000300800 */
[----:B-1----:R-:W-:-:S03]  /*1c4b0*/  LOP3.LUT R103, R250, 0x30, RZ, 0x3c, !PT ;  /* 0x00000030fa677812 */ /* 0x002fc600078e3cff */
[----:B------:R0:W-:Y:S04]  /*1c4c0*/  STS.U16 [R98+UR4+0x33900], R106 ;  /* 0x0339006a62007988 */ /* 0x0001e80008000404 */
[----:B------:R1:W-:Y:S04]  /*1c4d0*/  STS.U16 [R98+UR4+0x23d00], R107 ;  /* 0x023d006b62007988 */ /* 0x0003e80008000404 */
[----:B------:R1:W-:Y:S04]  /*1c4e0*/  STS.U16 [R98+UR4+0x33d00], R99 ;  /* 0x033d006362007988 */ /* 0x0003e80008000404 */
[----:B0-----:R-:W5:Y:S04]  /*1c4f0*/  LDL.LU R106, [R1+0xef4] ;  /* 0x000ef400016a7983 */ /* 0x001f680000300800 */
[----:B-1----:R-:W5:Y:S04]  /*1c500*/  LDL.LU R107, [R1+0xef0] ;  /* 0x000ef000016b7983 */ /* 0x002f680000300800 */
[----:B------:R-:W5:Y:S04]  /*1c510*/  LDL.LU R98, [R1+0xeec] ;  /* 0x000eec0001627983 */ /* 0x000f680000300800 */
[----:B------:R-:W5:Y:S04]  /*1c520*/  LDL.LU R99, [R1+0xee8] ;  /* 0x000ee80001637983 */ /* 0x000f680000300800 */
[----:B------:R0:W-:Y:S04]  /*1c530*/  STS.U16 [R103+UR4+0x20180], R161 ;  /* 0x020180a167007988 */ /* 0x0001e80008000404 */
[----:B------:R1:W-:Y:S04]  /*1c540*/  STS.U16 [R103+UR4+0x30180], R160 ;  /* 0x030180a067007988 */ /* 0x0003e80008000404 */
[----:B------:R1:W-:Y:S04]  /*1c550*/  STS.U16 [R103+UR4+0x20580], R165 ;  /* 0x020580a567007988 */ /* 0x0003e80008000404 */
[----:B0-----:R-:W4:Y:S04]  /*1c560*/  LDL.LU R161, [R1+0xee4] ;  /* 0x000ee40001a17983 */ /* 0x001f280000300800 */
[----:B-1----:R-:W4:Y:S04]  /*1c570*/  LDL.LU R160, [R1+0xee0] ;  /* 0x000ee00001a07983 */ /* 0x002f280000300800 */
[----:B------:R-:W4:Y:S04]  /*1c580*/  LDL.LU R165, [R1+0xedc] ;  /* 0x000edc0001a57983 */ /* 0x000f280000300800 */
[----:B--2---:R0:W-:Y:S04]  /*1c590*/  STS.U16 [R103+UR4+0x30580], R164 ;  /* 0x030580a467007988 */ /* 0x0041e80008000404 */
[----:B0-----:R-:W2:Y:S04]  /*1c5a0*/  LDL.LU R164, [R1+0xed8] ;  /* 0x000ed80001a47983 */ /* 0x001ea80000300800 */
[----:B---3--:R0:W-:Y:S04]  /*1c5b0*/  STS.U16 [R103+UR4+0x20980], R252 ;  /* 0x020980fc67007988 */ /* 0x0081e80008000404 */
[----:B----4-:R1:W-:Y:S04]  /*1c5c0*/  STS.U16 [R103+UR4+0x30980], R251 ;  /* 0x030980fb67007988 */ /* 0x0103e80008000404 */
[----:B0-----:R-:W3:Y:S04]  /*1c5d0*/  LDL.LU R252, [R1+0xed4] ;  /* 0x000ed40001fc7983 */ /* 0x001ee80000300800 */
        /* <DEDUP_REMOVED lines=17> */
[----:B------:R-:W2:Y:S04]  /*1c6f0*/  LDL.LU R143, [R1+0x684] ;  /* 0x00068400018f7983 */ /* 0x000ea80000300800 */
[----:B------:R-:W2:Y:S04]  /*1c700*/  LDL.LU R142, [R1+0x680] ;  /* 0x00068000018e7983 */ /* 0x000ea80000300800 */
[----:B------:R-:W2:Y:S04]  /*1c710*/  LDL.LU R145, [R1+0x654] ;  /* 0x0006540001917983 */ /* 0x000ea80000300800 */
[----:B------:R-:W2:Y:S04]  /*1c720*/  LDL.LU R144, [R1+0x650] ;  /* 0x0006500001907983 */ /* 0x000ea80000300800 */
[----:B----4-:R0:W-:Y:S04]  /*1c730*/  STS.U16 [R103+UR4+0x22180], R251 ;  /* 0x022180fb67007988 */ /* 0x0101e80008000404 */
[----:B---3--:R1:W-:Y:S04]  /*1c740*/  STS.U16 [R103+UR4+0x32180], R252 ;  /* 0x032180fc67007988 */ /* 0x0083e80008000404 */
[----:B--2---:R2:W-:Y:S04]  /*1c750*/  STS.U16 [R103+UR4+0x22580], R164 ;  /* 0x022580a467007988 */ /* 0x0045e80008000404 */
[----:B0-----:R-:W3:Y:S04]  /*1c760*/  LDL.LU R251, [R1+0x624] ;  /* 0x0006240001fb7983 */ /* 0x001ee80000300800 */
[----:B-1----:R-:W4:Y:S04]  /*1c770*/  LDL.LU R252, [R1+0x620] ;  /* 0x0006200001fc7983 */ /* 0x002f280000300800 */
[----:B------:R0:W-:Y:S04]  /*1c780*/  STS.U16 [R103+UR4+0x32580], R165 ;  /* 0x032580a567007988 */ /* 0x0001e80008000404 */
[----:B--2---:R-:W2:Y:S04]  /*1c790*/  LDL.LU R164, [R1+0x5f4] ;  /* 0x0005f40001a47983 */ /* 0x004ea80000300800 */
[----:B0-----:R-:W2:Y:S04]  /*1c7a0*/  LDL.LU R165, [R1+0x5f0] ;  /* 0x0005f00001a57983 */ /* 0x001ea80000300800 */
[----:B------:R0:W-:Y:S04]  /*1c7b0*/  STS.U16 [R103+UR4+0x22980], R158 ;  /* 0x0229809e67007988 */ /* 0x0001e80008000404 */
[----:B------:R1:W-:Y:S04]  /*1c7c0*/  STS.U16 [R103+UR4+0x32980], R159 ;  /* 0x0329809f67007988 */ /* 0x0003e80008000404 */
[----:B------:R1:W-:Y:S04]  /*1c7d0*/  STS.U16 [R103+UR4+0x22d80], R73 ;  /* 0x022d804967007988 */ /* 0x0003e80008000404 */
[----:B0-----:R-:W2:Y:S04]  /*1c7e0*/  LDL.LU R158, [R1+0xecc] ;  /* 0x000ecc00019e7983 */ /* 0x001ea80000300800 */
        /* <DEDUP_REMOVED lines=10> */
[----:B------:R0:W-:Y:S04]  /*1c890*/  STS.U16 [R103+UR4+0x23980], R75 ;  /* 0x0239804b67007988 */ /* 0x0001e80008000404 */
[----:B-1----:R-:W2:Y:S04]  /*1c8a0*/  LDL.LU R131, [R1+0x5c4] ;  /* 0x0005c40001837983 */ /* 0x002ea80000300800 */
[----:B------:R1:W-:Y:S04]  /*1c8b0*/  STS.U16 [R103+UR4+0x33980], R157 ;  /* 0x0339809d67007988 */ /* 0x0003e80008000404 */
[----:B0-----:R-:W2:Y:S01]  /*1c8c0*/  LDL.LU R130, [R1+0x5c0] ;  /* 0x0005c00001827983 */ /* 0x001ea20000300800 */
[----:B------:R-:W-:-:S03]  /*1c8d0*/  LOP3.LUT R75, R250, 0x40, RZ, 0x3c, !PT ;  /* 0x00000040fa4b7812 */ /* 0x000fc600078e3cff */
[----:B------:R0:W-:Y:S04]  /*1c8e0*/  STS.U16 [R103+UR4+0x23d80], R156 ;  /* 0x023d809c67007988 */ /* 0x0001e80008000404 */
[----:B-1----:R-:W2:Y:S04]  /*1c8f0*/  LDL.LU R157, [R1+0x594] ;  /* 0x00059400019d7983 */ /* 0x002ea80000300800 */
[----:B0-----:R-:W2:Y:S04]  /*1c900*/  LDL.LU R156, [R1+0x590] ;  /* 0x00059000019c7983 */ /* 0x001ea80000300800 */
[----:B------:R0:W-:Y:S04]  /*1c910*/  STS.U16 [R103+UR4+0x33d80], R102 ;  /* 0x033d806667007988 */ /* 0x0001e80008000404 */
[----:B------:R1:W-:Y:S04]  /*1c920*/  STS.U16 [R75+UR4+0x20200], R129 ;  /* 0x020200814b007988 */ /* 0x0003e80008000404 */
[----:B------:R0:W-:Y:S04]  /*1c930*/  STS.U16 [R75+UR4+0x30200], R128 ;  /* 0x030200804b007988 */ /* 0x0001e80008000404 */
[----:B------:R-:W-:Y:S04]  /*1c940*/  STS.U16 [R75+UR4+0x20600], R139 ;  /* 0x0206008b4b007988 */ /* 0x000fe80008000404 */
[----:B------:R-:W-:Y:S04]  /*1c950*/  STS.U16 [R75+UR4+0x30600], R138 ;  /* 0x0306008a4b007988 */ /* 0x000fe80008000404 */
[----:B------:R-:W-:Y:S04]  /*1c960*/  STS.U16 [R75+UR4+0x20a00], R141 ;  /* 0x020a008d4b007988 */ /* 0x000fe80008000404 */
[----:B------:R-:W-:Y:S04]  /*1c970*/  STS.U16 [R75+UR4+0x30a00], R140 ;  /* 0x030a008c4b007988 */ /* 0x000fe80008000404 */
[----:B------:R-:W-:Y:S04]  /*1c980*/  STS.U16 [R75+UR4+0x20e00], R143 ;  /* 0x020e008f4b007988 */ /* 0x000fe80008000404 */
[----:B0-----:R-:W2:Y:S04]  /*1c990*/  LDL.LU R103, [R1+0xeb4] ;  /* 0x000eb40001677983 */ /* 0x001ea80000300800 */
[----:B------:R-:W-:Y:S04]  /*1c9a0*/  STS.U16 [R75+UR4+0x30e00], R142 ;  /* 0x030e008e4b007988 */ /* 0x000fe80008000404 */
[----:B------:R-:W2:Y:S04]  /*1c9b0*/  LDL.LU R102, [R1+0xeb0] ;  /* 0x000eb00001667983 */ /* 0x000ea80000300800 */
[----:B------:R-:W-:Y:S04]  /*1c9c0*/  STS.U16 [R75+UR4+0x21200], R145 ;  /* 0x021200914b007988 */ /* 0x000fe80008000404 */
[----:B-1----:R-:W2:Y:S04]  /*1c9d0*/  LDL.LU R129, [R1+0xeac] ;  /* 0x000eac0001817983 */ /* 0x002ea80000300800 */
[----:B------:R-:W-:Y:S04]  /*1c9e0*/  STS.U16 [R75+UR4+0x31200], R144 ;  /* 0x031200904b007988 */ /* 0x000fe80008000404 */
[----:B------:R-:W2:Y:S04]  /*1c9f0*/  LDL.LU R128, [R1+0xea8] ;  /* 0x000ea80001807983 */ /* 0x000ea80000300800 */
[----:B---3--:R0:W-:Y:S04]  /*1ca00*/  STS.U16 [R75+UR4+0x21600], R251 ;  /* 0x021600fb4b007988 */ /* 0x0081e80008000404 */
[----:B----4-:R1:W-:Y:S04]  /*1ca10*/  STS.U16 [R75+UR4+0x31600], R252 ;  /* 0x031600fc4b007988 */ /* 0x0103e80008000404 */
[----:B0-----:R-:W3:Y:S04]  /*1ca20*/  LDL.LU R251, [R1+0x724] ;  /* 0x0007240001fb7983 */ /* 0x001ee80000300800 */
[----:B--2---:R0:W-:Y:S04]  /*1ca30*/  STS.U16 [R75+UR4+0x21a00], R164 ;  /* 0x021a00a44b007988 */ /* 0x0041e80008000404 */
[----:B-1----:R-:W2:Y:S04]  /*1ca40*/  LDL.LU R252, [R1+0x720] ;  /* 0x0007200001fc7983 */ /* 0x002ea80000300800 */
[----:B------:R1:W-:Y:S04]  /*1ca50*/  STS.U16 [R75+UR4+0x31a00], R165 ;  /* 0x031a00a54b007988 */ /* 0x0003e80008000404 */
[----:B0-----:R-:W4:Y:S04]  /*1ca60*/  LDL.LU R164, [R1+0x6ec] ;  /* 0x0006ec0001a47983 */ /* 0x001f280000300800 */
        /* <DEDUP_REMOVED lines=11> */
[----:B0-----:R-:W4:Y:S04]  /*1cb20*/  LDL.LU R131, [R1+0xea4] ;  /* 0x000ea40001837983 */ /* 0x001f280000300800 */
[----:B------:R0:W-:Y:S04]  /*1cb30*/  STS.U16 [R75+UR4+0x22200], R157 ;  /* 0x0222009d4b007988 */ /* 0x0001e80008000404 */
[----:B-1----:R-:W4:Y:S04]  /*1cb40*/  LDL.LU R130, [R1+0xea0] ;  /* 0x000ea00001827983 */ /* 0x002f280000300800 */
[----:B------:R1:W-:Y:S04]  /*1cb50*/  STS.U16 [R75+UR4+0x32200], R156 ;  /* 0x0322009c4b007988 */ /* 0x0003e80008000404 */
[----:B------:R1:W-:Y:S04]  /*1cb60*/  STS.U16 [R75+UR4+0x22600], R159 ;  /* 0x0226009f4b007988 */ /* 0x0003e80008000404 */
[----:B0-----:R-:W4:Y:S04]  /*1cb70*/  LDL.LU R157, [R1+0xe9c] ;  /* 0x000e9c00019d7983 */ /* 0x001f280000300800 */
[----:B------:R0:W-:Y:S04]  /*1cb80*/  STS.U16 [R75+UR4+0x32600], R158 ;  /* 0x0326009e4b007988 */ /* 0x0001e80008000404 */
        /* <DEDUP_REMOVED lines=19> */
[----:B------:R-:W4:Y:S01]  /*1ccc0*/  LDL.LU R42, [R1+0xe70] ;  /* 0x000e7000012a7983 */ /* 0x000f220000300800 */
[----:B0-----:R-:W-:-:S03]  /*1ccd0*/  LOP3.LUT R109, R250, 0x50, RZ, 0x3c, !PT ;  /* 0x00000050fa6d7812 */ /* 0x001fc600078e3cff */
[----:B------:R0:W-:Y:S04]  /*1cce0*/  STS.U16 [R75+UR4+0x33a00], R45 ;  /* 0x033a002d4b007988 */ /* 0x0001e80008000404 */
[----:B------:R1:W-:Y:S04]  /*1ccf0*/  STS.U16 [R75+UR4+0x23e00], R44 ;  /* 0x023e002c4b007988 */ /* 0x0003e80008000404 */
[----:B------:R1:W-:Y:S04]  /*1cd00*/  STS.U16 [R75+UR4+0x33e00], R74 ;  /* 0x033e004a4b007988 */ /* 0x0003e80008000404 */
[----:B0-----:R-:W4:Y:S04]  /*1cd10*/  LDL.LU R45, [R1+0xe6c] ;  /* 0x000e6c00012d7983 */ /* 0x001f280000300800 */
[----:B-1----:R-:W4:Y:S04]  /*1cd20*/  LDL.LU R44, [R1+0xe68] ;  /* 0x000e6800012c7983 */ /* 0x002f280000300800 */
[----:B------:R-:W4:Y:S04]  /*1cd30*/  LDL.LU R75, [R1+0xe64] ;  /* 0x000e6400014b7983 */ /* 0x000f280000300800 */
[----:B------:R-:W4:Y:S04]  /*1cd40*/  LDL.LU R74, [R1+0xe60] ;  /* 0x000e6000014a7983 */ /* 0x000f280000300800 */
[----:B---3--:R0:W-:Y:S04]  /*1cd50*/  STS.U16 [R109+UR4+0x20280], R251 ;  /* 0x020280fb6d007988 */ /* 0x0081e80008000404 */
[----:B--2---:R1:W-:Y:S04]  /*1cd60*/  STS.U16 [R109+UR4+0x30280], R252 ;  /* 0x030280fc6d007988 */ /* 0x0043e80008000404 */
[----:B0-----:R-:W2:Y:S04]  /*1cd70*/  LDL.LU R251, [R1+0xe5c] ;  /* 0x000e5c0001fb7983 */ /* 0x001ea80000300800 */
[----:B----4-:R0:W-:Y:S04]  /*1cd80*/  STS.U16 [R109+UR4+0x20680], R164 ;  /* 0x020680a46d007988 */ /* 0x0101e80008000404 */
[----:B-1----:R-:W3:Y:S04]  /*1cd90*/  LDL.LU R252, [R1+0xe58] ;  /* 0x000e580001fc7983 */ /* 0x002ee80000300800 */
[----:B------:R1:W-:Y:S04]  /*1cda0*/  STS.U16 [R109+UR4+0x30680], R165 ;  /* 0x030680a56d007988 */ /* 0x0003e80008000404 */
[----:B0-----:R-:W4:Y:S04]  /*1cdb0*/  LDL.LU R164, [R1+0xe54] ;  /* 0x000e540001a47983 */ /* 0x001f280000300800 */
[----:B-1----:R-:W2:Y:S04]  /*1cdc0*/  LDL.LU R165, [R1+0xe50] ;  /* 0x000e500001a57983 */ /* 0x002ea80000300800 */
        /* <DEDUP_REMOVED lines=8> */
[----:B--2---:R0:W-:Y:S04]  /*1ce50*/  STS.U16 [R109+UR4+0x21a80], R165 ;  /* 0x021a80a56d007988 */ /* 0x0041e80008000404 */
[----:B----4-:R1:W-:Y:S04]  /*1ce60*/  STS.U16 [R109+UR4+0x31a80], R164 ;  /* 0x031a80a46d007988 */ /* 0x0103e80008000404 */
[----:B---3--:R2:W-:Y:S04]  /*1ce70*/  STS.U16 [R109+UR4+0x21e80], R252 ;  /* 0x021e80fc6d007988 */ /* 0x0085e80008000404 */
[----:B0-----:R-:W3:Y:S04]  /*1ce80*/  LDL.LU R165, [R1+0xe4c] ;  /* 0x000e4c0001a57983 */ /* 0x001ee80000300800 */
[----:B-1----:R-:W4:Y:S04]  /*1ce90*/  LDL.LU R164, [R1+0xe48] ;  /* 0x000e480001a47983 */ /* 0x002f280000300800 */
[----:B--2---:R-:W2:Y:S04]  /*1cea0*/  LDL.LU R252, [R1+0xe44] ;  /* 0x000e440001fc7983 */ /* 0x004ea80000300800 */
[----:B------:R0:W-:Y:S04]  /*1ceb0*/  STS.U16 [R109+UR4+0x31e80], R251 ;  /* 0x031e80fb6d007988 */ /* 0x0001e80008000404 */
[----:B------:R1:W-:Y:S04]  /*1cec0*/  STS.U16 [R109+UR4+0x22280], R163 ;  /* 0x022280a36d007988 */ /* 0x0003e80008000404 */
[----:B------:R1:W-:Y:S04]  /*1ced0*/  STS.U16 [R109+UR4+0x32280], R162 ;  /* 0x032280a26d007988 */ /* 0x0003e80008000404 */
[----:B0-----:R-:W2:Y:S04]  /*1cee0*/  LDL.LU R251, [R1+0xe40] ;  /* 0x000e400001fb7983 */ /* 0x001ea80000300800 */
[----:B-1----:R-:W2:Y:S04]  /*1cef0*/  LDL.LU R163, [R1+0xe3c] ;  /* 0x000e3c0001a37983 */ /* 0x002ea80000300800 */
[----:B------:R-:W2:Y:S04]  /*1cf00*/  LDL.LU R162, [R1+0xe38] ;  /* 0x000e380001a27983 */ /* 0x000ea80000300800 */
[----:B------:R0:W-:Y:S04]  /*1cf10*/  STS.U16 [R109+UR4+0x22680], R160 ;  /* 0x022680a06d007988 */ /* 0x0001e80008000404 */
[----:B------:R1:W-:Y:S04]  /*1cf20*/  STS.U16 [R109+UR4+0x32680], R161 ;  /* 0x032680a16d007988 */ /* 0x0003e80008000404 */
[----:B0-----:R-:W2:Y:S04]  /*1cf30*/  LDL.LU R160, [R1+0xe34] ;  /* 0x000e340001a07983 */ /* 0x001ea80000300800 */
[----:B-1----:R-:W2:Y:S04]  /*1cf40*/  LDL.LU R161, [R1+0xe30] ;  /* 0x000e300001a17983 */ /* 0x002ea80000300800 */
[----:B------:R-:W-:Y:S04]  /*1cf50*/  STS.U16 [R109+UR4+0x22a80], R147 ;  /* 0x022a80936d007988 */ /* 0x000fe80008000404 */
[----:B------:R-:W-:Y:S04]  /*1cf60*/  STS.U16 [R109+UR4+0x32a80], R146 ;  /* 0x032a80926d007988 */ /* 0x000fe80008000404 */
[----:B------:R-:W-:Y:S04]  /*1cf70*/  STS.U16 [R109+UR4+0x22e80], R137 ;  /* 0x022e80896d007988 */ /* 0x000fe80008000404 */
[----:B------:R0:W-:Y:S04]  /*1cf80*/  STS.U16 [R109+UR4+0x32e80], R112 ;  /* 0x032e80706d007988 */ /* 0x0001e80008000404 */
[----:B------:R1:W-:Y:S04]  /*1cf90*/  STS.U16 [R109+UR4+0x23280], R113 ;  /* 0x023280716d007988 */ /* 0x0003e80008000404 */
[----:B------:R-:W-:Y:S04]  /*1cfa0*/  STS.U16 [R109+UR4+0x33280], R136 ;  /* 0x033280886d007988 */ /* 0x000fe80008000404 */
[----:B0-----:R-:W3:Y:S04]  /*1cfb0*/  LDL R112, [R1+0x7f4] ;  /* 0x0007f40001707983 */ /* 0x001ee80000100800 */
[----:B-1----:R-:W4:Y:S04]  /*1cfc0*/  LDL R113, [R1+0x7f0] ;  /* 0x0007f00001717983 */ /* 0x002f280000100800 */
[----:B------:R-:W-:Y:S04]  /*1cfd0*/  STS.U16 [R109+UR4+0x23680], R135 ;  /* 0x023680876d007988 */ /* 0x000fe80008000404 */
[----:B------:R-:W-:Y:S04]  /*1cfe0*/  STS.U16 [R109+UR4+0x33680], R134 ;  /* 0x033680866d007988 */ /* 0x000fe80008000404 */
[----:B------:R-:W-:Y:S04]  /*1cff0*/  STS.U16 [R109+UR4+0x23a80], R132 ;  /* 0x023a80846d007988 */ /* 0x000fe80008000404 */
[----:B------:R0:W-:Y:S04]  /*1d000*/  STS.U16 [R109+UR4+0x33a80], R111 ;  /* 0x033a806f6d007988 */ /* 0x0001e80008000404 */
[----:B------:R1:W-:Y:S04]  /*1d010*/  STS.U16 [R109+UR4+0x23e80], R110 ;  /* 0x023e806e6d007988 */ /* 0x0003e80008000404 */
[----:B0-----:R-:W4:Y:S04]  /*1d020*/  LDL R111, [R1+0x810] ;  /* 0x00081000016f7983 */ /* 0x001f280000100800 */
[----:B-1----:R-:W4:Y:S04]  /*1d030*/  LDL R110, [R1+0x814] ;  /* 0x00081400016e7983 */ /* 0x002f280000100800 */
[----:B------:R0:W-:Y:S04]  /*1d040*/  STS.U16 [R109+UR4+0x33e80], R108 ;  /* 0x033e806c6d007988 */ /* 0x0001e80008000404 */
[----:B0-----:R-:W4:Y:S04]  /*1d050*/  LDL R109, [R1+0x830] ;  /* 0x00083000016d7983 */ /* 0x001f280000100800 */
[----:B------:R-:W4:Y:S01]  /*1d060*/  LDL R108, [R1+0x834] ;  /* 0x00083400016c7983 */ /* 0x000f220000100800 */
[----:B------:R-:W-:-:S02]  /*1d070*/  LOP3.LUT R132, R250, 0x60, RZ, 0x3c, !PT ;  /* 0x00000060fa847812 */ /* 0x000fc400078e3cff */
[----:B------:R-:W-:Y:S02]  /*1d080*/  PRMT R72, RZ, 0x7610, R72 ;  /* 0x00007610ff487816 */ /* 0x000fe40000000048 */
[----:B------:R-:W-:Y:S02]  /*1d090*/  PRMT R73, RZ, 0x7610, R73 ;  /* 0x00007610ff497816 */ /* 0x000fe40000000049 */
[----:B------:R-:W-:Y:S01]  /*1d0a0*/  PRMT R100, RZ, 0x7610, R100 ;  /* 0x00007610ff647816 */ /* 0x000fe20000000064 */
[----:B--2---:R0:W-:Y:S04]  /*1d0b0*/  STS.U16 [R132+UR4+0x20300], R161 ;  /* 0x020300a184007988 */ /* 0x0041e80008000404 */
[----:B------:R1:W-:Y:S04]  /*1d0c0*/  STS.U16 [R132+UR4+0x30300], R160 ;  /* 0x030300a084007988 */ /* 0x0003e80008000404 */
[----:B------:R-:W-:Y:S04]  /*1d0d0*/  STS.U16 [R132+UR4+0x20700], R162 ;  /* 0x020700a284007988 */ /* 0x000fe80008000404 */
[----:B0-----:R-:W2:Y:S04]  /*1d0e0*/  LDL.LU R161, [R1+0xe2c] ;  /* 0x000e2c0001a17983 */ /* 0x001ea80000300800 */
[----:B------:R-:W-:Y:S04]  /*1d0f0*/  STS.U16 [R132+UR4+0x30700], R163 ;  /* 0x030700a384007988 */ /* 0x000fe80008000404 */
[----:B-1----:R-:W2:Y:S04]  /*1d100*/  LDL.LU R160, [R1+0xe28] ;  /* 0x000e280001a07983 */ /* 0x002ea80000300800 */
[----:B------:R0:W-:Y:S04]  /*1d110*/  STS.U16 [R132+UR4+0x20b00], R251 ;  /* 0x020b00fb84007988 */ /* 0x0001e80008000404 */
[----:B------:R1:W-:Y:S01]  /*1d120*/  STS.U16 [R132+UR4+0x30b00], R252 ;  /* 0x030b00fc84007988 */ /* 0x0003e20008000404 */
[----:B---3--:R-:W-:-:S03]  /*1d130*/  @!P0 IMAD.MOV.U32 R134, RZ, RZ, R112 ;  /* 0x000000ffff868224 */ /* 0x008fc600078e0070 */
[----:B----4-:R3:W-:Y:S01]  /*1d140*/  STS.U16 [R132+UR4+0x20f00], R164 ;  /* 0x020f00a484007988 */ /* 0x0107e20008000404 */
[----:B------:R-:W-:-:S03]  /*1d150*/  @!P0 IMAD.MOV.U32 R135, RZ, RZ, R113 ;  /* 0x000000ffff878224 */ /* 0x000fc600078e0071 */
[----:B0-----:R-:W4:Y:S04]  /*1d160*/  LDL.LU R251, [R1+0xe24] ;  /* 0x000e240001fb7983 */ /* 0x001f280000300800 */
[----:B-1----:R-:W2:Y:S04]  /*1d170*/  LDL.LU R252, [R1+0xe20] ;  /* 0x000e200001fc7983 */ /* 0x002ea80000300800 */
[----:B---3--:R-:W3:Y:S04]  /*1d180*/  LDL.LU R164, [R1+0xe1c] ;  /* 0x000e1c0001a47983 */ /* 0x008ee80000300800 */
[----:B------:R0:W-:Y:S04]  /*1d190*/  STS.U16 [R132+UR4+0x30f00], R165 ;  /* 0x030f00a584007988 */ /* 0x0001e80008000404 */
[----:B------:R1:W2:Y:S04]  /*1d1a0*/  @!P0 LDG.E.U16 R72, desc[UR6][R134.64] ;  /* 0x0000000686488981 */ /* 0x0002a8000c1e1500 */
[----:B0-----:R-:W2:Y:S04]  /*1d1b0*/  LDL.LU R165, [R1+0xe18] ;  /* 0x000e180001a57983 */ /* 0x001ea80000300800 */
[----:B------:R-:W2:Y:S04]  /*1d1c0*/  LDL R113, [R1+0x850] ;  /* 0x0008500001717983 */ /* 0x000ea80000100800 */
[----:B------:R-:W2:Y:S01]  /*1d1d0*/  LDL R112, [R1+0x854] ;  /* 0x0008540001707983 */ /* 0x000ea20000100800 */
[----:B-1----:R-:W-:-:S02]  /*1d1e0*/  @!P0 IMAD.MOV.U32 R134, RZ, RZ, R110 ;  /* 0x000000ffff868224 */ /* 0x002fc400078e006e */
[----:B------:R-:W-:Y:S01]  /*1d1f0*/  @!P0 IMAD.MOV.U32 R135, RZ, RZ, R111 ;  /* 0x000000ffff878224 */ /* 0x000fe200078e006f */
[----:B------:R-:W3:Y:S04]  /*1d200*/  LDL R110, [R1+0x874] ;  /* 0x00087400016e7983 */ /* 0x000ee80000100800 */
[----:B------:R-:W3:Y:S04]  /*1d210*/  LDL R111, [R1+0x870] ;  /* 0x00087000016f7983 */ /* 0x000ee80000100800 */
[----:B------:R-:W4:Y:S04]  /*1d220*/  @!P0 LDG.E.U16 R73, desc[UR6][R134.64] ;  /* 0x0000000686498981 */ /* 0x000f28000c1e1500 */
[----:B------:R-:W4:Y:S01]  /*1d230*/  @!P0 LDG.E.U16 R100, desc[UR6][R108.64] ;  /* 0x000000066c648981 */ /* 0x000f22000c1e1500 */
[----:B------:R-:W-:-:S02]  /*1d240*/  PRMT R101, RZ, 0x7610, R101 ;  /* 0x00007610ff657816 */ /* 0x000fc40000000065 */
[----:B------:R-:W-:Y:S01]  /*1d250*/  PRMT R159, RZ, 0x7610, R159 ;  /* 0x00007610ff9f7816 */ /* 0x000fe2000000009f */
[----:B------:R-:W4:Y:S04]  /*1d260*/  LDL R137, [R1+0x890] ;  /* 0x0008900001897983 */ /* 0x000f280000100800 */
[----:B------:R-:W4:Y:S04]  /*1d270*/  LDL R135, [R1+0x8b0] ;  /* 0x0008b00001877983 */ /* 0x000f280000100800 */
[----:B------:R-:W4:Y:S04]  /*1d280*/  LDL R134, [R1+0x8b4] ;  /* 0x0008b40001867983 */ /* 0x000f280000100800 */
[----:B------:R-:W4:Y:S04]  /*1d290*/  LDL R109, [R1+0x8d0] ;  /* 0x0008d000016d7983 */ /* 0x000f280000100800 */
[----:B------:R-:W4:Y:S01]  /*1d2a0*/  LDL R108, [R1+0x8d4] ;  /* 0x0008d400016c7983 */ /* 0x000f220000100800 */
[----:B------:R-:W-:-:S02]  /*1d2b0*/  PRMT R103, RZ, 0x7610, R103 ;  /* 0x00007610ff677816 */ /* 0x000fc40000000067 */
[----:B------:R-:W-:Y:S01]  /*1d2c0*/  PRMT R128, RZ, 0x7610, R128 ;  /* 0x00007610ff807816 */ /* 0x000fe20000000080 */
[----:B------:R-:W4:Y:S01]  /*1d2d0*/  LDL R136, [R1+0x894] ;  /* 0x0008940001887983 */ /* 0x000f220000100800 */
[----:B------:R-:W-:Y:S02]  /*1d2e0*/  PRMT R129, RZ, 0x7610, R129 ;  /* 0x00007610ff817816 */ /* 0x000fe40000000081 */
[----:B------:R-:W-:Y:S01]  /*1d2f0*/  PRMT R130, RZ, 0x7610, R130 ;  /* 0x00007610ff827816 */ /* 0x000fe20000000082 */
[----:B------:R-:W4:Y:S01]  /*1d300*/  LDL R163, [R1+0x848] ;  /* 0x0008480001a37983 */ /* 0x000f220000100800 */
[----:B------:R-:W-:Y:S02]  /*1d310*/  PRMT R131, RZ, 0x7610, R131 ;  /* 0x00007610ff837816 */ /* 0x000fe40000000083 */
[----:B------:R-:W-:Y:S01]  /*1d320*/  PRMT R156, RZ, 0x7610, R156 ;  /* 0x00007610ff9c7816 */ /* 0x000fe2000000009c */
[----:B------:R-:W4:Y:S04]  /*1d330*/  LDL R162, [R1+0x84c] ;  /* 0x00084c0001a27983 */ /* 0x000f280000100800 */
[----:B--2---:R-:W2:Y:S04]  /*1d340*/  @!P0 LDG.E.U16 R101, desc[UR6][R112.64] ;  /* 0x0000000670658981 */ /* 0x004ea8000c1e1500 */
[----:B---3--:R-:W3:Y:S04]  /*1d350*/  @!P0 LDG.E.U16 R159, desc[UR6][R110.64] ;  /* 0x000000066e9f8981 */ /* 0x008ee8000c1e1500 */
[----:B------:R-:W2:Y:S04]  /*1d360*/  LDL R113, [R1+0x7f8] ;  /* 0x0007f80001717983 */ /* 0x000ea80000100800 */
[----:B------:R-:W3:Y:S04]  /*1d370*/  LDL R112, [R1+0x7fc] ;  /* 0x0007fc0001707983 */ /* 0x000ee80000100800 */
[----:B------:R-:W3:Y:S04]  /*1d380*/  LDL R111, [R1+0x818] ;  /* 0x00081800016f7983 */ /* 0x000ee80000100800 */
[----:B------:R-:W3:Y:S04]  /*1d390*/  LDL R110, [R1+0x81c] ;  /* 0x00081c00016e7983 */ /* 0x000ee80000100800 */
[----:B----4-:R0:W4:Y:S02]  /*1d3a0*/  @!P0 LDG.E.U16 R103, desc[UR6][R134.64] ;  /* 0x0000000686678981 */ /* 0x010124000c1e1500 */
[----:B0-----:R-:W-:-:S02]  /*1d3b0*/  @!P0 IMAD.MOV.U32 R134, RZ, RZ, R108 ;  /* 0x000000ffff868224 */ /* 0x001fc400078e006c */
[----:B------:R-:W-:Y:S01]  /*1d3c0*/  @!P0 IMAD.MOV.U32 R135, RZ, RZ, R109 ;  /* 0x000000ffff878224 */ /* 0x000fe200078e006d */
[----:B------:R-:W4:Y:S04]  /*1d3d0*/  LDL R108, [R1+0x83c] ;  /* 0x00083c00016c7983 */ /* 0x000f280000100800 */
[----:B------:R-:W4:Y:S04]  /*1d3e0*/  LDL R109, [R1+0x838] ;  /* 0x00083800016d7983 */ /* 0x000f280000100800 */
[----:B------:R2:W4:Y:S02]  /*1d3f0*/  @!P0 LDG.E.U16 R128, desc[UR6][R134.64] ;  /* 0x0000000686808981 */ /* 0x000524000c1e1500 */
[----:B--2---:R-:W-:-:S02]  /*1d400*/  @!P0 IMAD.MOV.U32 R135, RZ, RZ, R113 ;  /* 0x000000ffff878224 */ /* 0x004fc400078e0071 */
[----:B------:R-:W2:Y:S01]  /*1d410*/  LDL R113, [R1+0x858] ;  /* 0x0008580001717983 */ /* 0x000ea20000100800 */
[----:B---3--:R-:W-:-:S03]  /*1d420*/  @!P0 IMAD.MOV.U32 R134, RZ, RZ, R112 ;  /* 0x000000ffff868224 */ /* 0x008fc600078e0070 */
[----:B------:R-:W2:Y:S04]  /*1d430*/  LDL R112, [R1+0x85c] ;  /* 0x00085c0001707983 */ /* 0x000ea80000100800 */
[----:B------:R-:W3:Y:S04]  /*1d440*/  @!P0 LDG.E.U16 R129, desc[UR6][R134.64] ;  /* 0x0000000686818981 */ /* 0x000ee8000c1e1500 */
[----:B------:R-:W3:Y:S04]  /*1d450*/  @!P0 LDG.E.U16 R130, desc[UR6][R110.64] ;  /* 0x000000066e828981 */ /* 0x000ee8000c1e1500 */
[----:B------:R-:W3:Y:S04]  /*1d460*/  LDL R135, [R1+0x898] ;  /* 0x0008980001877983 */ /* 0x000ee80000100800 */
[----:B------:R-:W3:Y:S04]  /*1d470*/  LDL R134, [R1+0x89c] ;  /* 0x00089c0001867983 */ /* 0x000ee80000100800 */
[----:B------:R-:W3:Y:S04]  /*1d480*/  LDL R111, [R1+0x8b8] ;  /* 0x0008b800016f7983 */ /* 0x000ee80000100800 */
[----:B------:R-:W3:Y:S04]  /*1d490*/  LDL R110, [R1+0x8bc] ;  /* 0x0008bc00016e7983 */ /* 0x000ee80000100800 */
[----:B----4-:R-:W4:Y:S04]  /*1d4a0*/  @!P0 LDG.E.U16 R131, desc[UR6][R108.64] ;  /* 0x000000066c838981 */ /* 0x010f28000c1e1500 */
[----:B------:R-:W4:Y:S04]  /*1d4b0*/  LDL R109, [R1+0x7e4] ;  /* 0x0007e400016d7983 */ /* 0x000f280000100800 */
[----:B------:R-:W4:Y:S01]  /*1d4c0*/  LDL R108, [R1+0x8d8] ;  /* 0x0008d800016c7983 */ /* 0x000f220000100800 */
[----:B------:R-:W-:-:S02]  /*1d4d0*/  PRMT R157, RZ, 0x7610, R157 ;  /* 0x00007610ff9d7816 */ /* 0x000fc4000000009d */
[----:B------:R-:W-:Y:S01]  /*1d4e0*/  PRMT R158, RZ, 0x7610, R158 ;  /* 0x00007610ff9e7816 */ /* 0x000fe2000000009e */
[----:B--2---:R-:W2:Y:S04]  /*1d4f0*/  @!P0 LDG.E.U16 R156, desc[UR6][R112.64] ;  /* 0x00000006709c8981 */ /* 0x004ea8000c1e1500 */
[----:B------:R-:W2:Y:S04]  /*1d500*/  LDL R113, [R1+0x800] ;  /* 0x0008000001717983 */ /* 0x000ea80000100800 */
[----:B------:R-:W2:Y:S04]  /*1d510*/  LDL R112, [R1+0x804] ;  /* 0x0008040001707983 */ /* 0x000ea80000100800 */
[----:B---3--:R0:W3:Y:S02]  /*1d520*/  @!P0 LDG.E.U16 R157, desc[UR6][R134.64] ;  /* 0x00000006869d8981 */ /* 0x0080e4000c1e1500 */
[----:B0-----:R-:W-:-:S02]  /*1d530*/  @!P0 IMAD.MOV.U32 R134, RZ, RZ, R110 ;  /* 0x000000ffff868224 */ /* 0x001fc400078e006e */
[----:B------:R-:W-:Y:S01]  /*1d540*/  @!P0 IMAD.MOV.U32 R135, RZ, RZ, R111 ;  /* 0x000000ffff878224 */ /* 0x000fe200078e006f */
[----:B------:R-:W3:Y:S04]  /*1d550*/  LDL R110, [R1+0x824] ;  /* 0x00082400016e7983 */ /* 0x000ee80000100800 */
[----:B------:R-:W3:Y:S04]  /*1d560*/  LDL R111, [R1+0x820] ;  /* 0x00082000016f7983 */ /* 0x000ee80000100800 */
[----:B------:R4:W3:Y:S02]  /*1d570*/  @!P0 LDG.E.U16 R158, desc[UR6][R134.64] ;  /* 0x00000006869e8981 */ /* 0x0008e4000c1e1500 */
[----:B----4-:R-:W-:-:S02]  /*1d580*/  @!P0 IMAD.MOV.U32 R134, RZ, RZ, R108 ;  /* 0x000000ffff868224 */ /* 0x010fc400078e006c */
[----:B------:R-:W-:Y:S01]  /*1d590*/  @!P0 IMAD.MOV.U32 R135, RZ, RZ, R109 ;  /* 0x000000ffff878224 */ /* 0x000fe200078e006d */
[----:B------:R-:W4:Y:S04]  /*1d5a0*/  LDL R108, [R1+0x844] ;  /* 0x00084400016c7983 */ /* 0x000f280000100800 */
[----:B------:R-:W4:Y:S01]  /*1d5b0*/  LDL R109, [R1+0x840] ;  /* 0x00084000016d7983 */ /* 0x000f220000100800 */
[----:B------:R-:W-:Y:S02]  /*1d5c0*/  PRMT R11, RZ, 0x7610, R11 ;  /* 0x00007610ff0b7816 */ /* 0x000fe4000000000b */
[----:B------:R-:W-:Y:S02]  /*1d5d0*/  PRMT R102, RZ, 0x7610, R102 ;  /* 0x00007610ff667816 */ /* 0x000fe40000000066 */
[----:B------:R-:W-:-:S04]  /*1d5e0*/  PRMT R164, RZ, 0x7610, R164 ;  /* 0x00007610ffa47816 */ /* 0x000fc800000000a4 */
[----:B------:R-:W4:Y:S04]  /*1d5f0*/  @!P0 LDG.E.U16 R102, desc[UR6][R136.64] ;  /* 0x0000000688668981 */ /* 0x000f28000c1e1500 */
[----:B------:R-:W4:Y:S04]  /*1d600*/  LDL R137, [R1+0x878] ;  /* 0x0008780001897983 */ /* 0x000f280000100800 */
[----:B------:R-:W4:Y:S04]  /*1d610*/  LDL R136, [R1+0x87c] ;  /* 0x00087c0001887983 */ /* 0x000f280000100800 */
[----:B--2---:R-:W2:Y:S04]  /*1d620*/  @!P0 LDG.E.U16 R11, desc[UR6][R112.64] ;  /* 0x00000006700b8981 */ /* 0x004ea8000c1e1500 */
[----:B------:R-:W2:Y:S04]  /*1d630*/  LDL R113, [R1+0x8a0] ;  /* 0x0008a00001717983 */ /* 0x000ea80000100800 */
[----:B------:R-:W2:Y:S01]  /*1d640*/  LDL R112, [R1+0x8a4] ;  /* 0x0008a40001707983 */ /* 0x000ea20000100800 */
[----:B---3--:R-:W-:-:S03]  /*1d650*/  @!P0 IMAD.MOV.U32 R138, RZ, RZ, R110 ;  /* 0x000000ffff8a8224 */ /* 0x008fc600078e006e */
[----:B------:R-:W3:Y:S01]  /*1d660*/  LDL R110, [R1+0x8c4] ;  /* 0x0008c400016e7983 */ /* 0x000ee20000100800 */
[----:B------:R-:W-:-:S03]  /*1d670*/  @!P0 IMAD.MOV.U32 R139, RZ, RZ, R111 ;  /* 0x000000ffff8b8224 */ /* 0x000fc600078e006f */
[----:B------:R-:W3:Y:S04]  /*1d680*/  LDL R111, [R1+0x8c0] ;  /* 0x0008c000016f7983 */ /* 0x000ee80000100800 */
[----:B------:R4:W3:Y:S02]  /*1d690*/  @!P0 LDG.E.U16 R164, desc[UR6][R138.64] ;  /* 0x000000068aa48981 */ /* 0x0008e4000c1e1500 */
[----:B----4-:R-:W-:Y:S02]  /*1d6a0*/  @!P0 IMAD.MOV.U32 R138, RZ, RZ, R108 ;  /* 0x000000ffff8a8224 */ /* 0x010fe400078e006c */
[----:B------:R-:W4:Y:S01]  /*1d6b0*/  LDL R108, [R1+0x8dc] ;  /* 0x0008dc00016c7983 */ /* 0x000f220000100800 */
[----:B------:R-:W-:-:S03]  /*1d6c0*/  @!P0 IMAD.MOV.U32 R139, RZ, RZ, R109 ;  /* 0x000000ffff8b8224 */ /* 0x000fc600078e006d */
[----:B------:R-:W4:Y:S01]  /*1d6d0*/  LDL R109, [R1+0x7e8] ;  /* 0x0007e800016d7983 */ /* 0x000f220000100800 */
[----:B------:R-:W-:Y:S02]  /*1d6e0*/  PRMT R42, RZ, 0x7610, R42 ;  /* 0x00007610ff2a7816 */ /* 0x000fe4000000002a */
[----:B------:R-:W-:Y:S02]  /*1d6f0*/  PRMT R44, RZ, 0x7610, R44 ;  /* 0x00007610ff2c7816 */ /* 0x000fe4000000002c */
[----:B------:R-:W-:Y:S02]  /*1d700*/  PRMT R10, RZ, 0x7610, R10 ;  /* 0x00007610ff0a7816 */ /* 0x000fe4000000000a */
[----:B------:R-:W-:-:S04]  /*1d710*/  PRMT R43, RZ, 0x7610, R43 ;  /* 0x00007610ff2b7816 */ /* 0x000fc8000000002b */
[----:B------:R-:W4:Y:S04]  /*1d720*/  @!P0 LDG.E.U16 R10, desc[UR6][R134.64] ;  /* 0x00000006860a8981 */ /* 0x000f28000c1e1500 */
[----:B------:R-:W4:Y:S04]  /*1d730*/  @!P0 LDG.E.U16 R44, desc[UR6][R136.64] ;  /* 0x00000006882c8981 */ /* 0x000f28000c1e1500 */
[----:B------:R-:W4:Y:S04]  /*1d740*/  LDL R135, [R1+0x880] ;  /* 0x0008800001877983 */ /* 0x000f280000100800 */
[----:B------:R-:W4:Y:S04]  /*1d750*/  LDL R134, [R1+0x884] ;  /* 0x0008840001867983 */ /* 0x000f280000100800 */
[----:B------:R-:W4:Y:S04]  /*1d760*/  LDL R137, [R1+0x860] ;  /* 0x0008600001897983 */ /* 0x000f280000100800 */
[----:B------:R-:W4:Y:S04]  /*1d770*/  LDL R136, [R1+0x864] ;  /* 0x0008640001887983 */ /* 0x000f280000100800 */
[----:B--2---:R3:W2:Y:S02]  /*1d780*/  @!P0 LDG.E.U16 R42, desc[UR6][R112.64] ;  /* 0x00000006702a8981 */ /* 0x0046a4000c1e1500 */
[----:B---3--:R-:W-:-:S02]  /*1d790*/  @!P0 IMAD.MOV.U32 R112, RZ, RZ, R110 ;  /* 0x000000ffff708224 */ /* 0x008fc400078e006e */
[----:B------:R-:W-:Y:S01]  /*1d7a0*/  @!P0 IMAD.MOV.U32 R113, RZ, RZ, R111 ;  /* 0x000000ffff718224 */ /* 0x000fe200078e006f */
[----:B------:R-:W3:Y:S04]  /*1d7b0*/  LDL R110, [R1+0x80c] ;  /* 0x00080c00016e7983 */ /* 0x000ee80000100800 */
[----:B------:R-:W2:Y:S04]  /*1d7c0*/  LDL R111, [R1+0x808] ;  /* 0x00080800016f7983 */ /* 0x000ea80000100800 */
[----:B------:R4:W2:Y:S02]  /*1d7d0*/  @!P0 LDG.E.U16 R43, desc[UR6][R112.64] ;  /* 0x00000006702b8981 */ /* 0x0008a4000c1e1500 */
[----:B----4-:R-:W-:-:S02]  /*1d7e0*/  @!P0 IMAD.MOV.U32 R112, RZ, RZ, R108 ;  /* 0x000000ffff708224 */ /* 0x010fc400078e006c */
[----:B------:R-:W-:Y:S01]  /*1d7f0*/  @!P0 IMAD.MOV.U32 R113, RZ, RZ, R109 ;  /* 0x000000ffff718224 */ /* 0x000fe200078e006d */
[----:B------:R-:W4:Y:S04]  /*1d800*/  LDL R108, [R1+0x82c] ;  /* 0x00082c00016c7983 */ /* 0x000f280000100800 */
[----:B------:R-:W4:Y:S01]  /*1d810*/  LDL R109, [R1+0x828] ;  /* 0x00082800016d7983 */ /* 0x000f220000100800 */
[----:B------:R-:W-:Y:S02]  /*1d820*/  PRMT R45, RZ, 0x7610, R45 ;  /* 0x00007610ff2d7816 */ /* 0x000fe4000000002d */
[----:B------:R-:W-:Y:S01]  /*1d830*/  PRMT R12, RZ, 0x7610, R12 ;  /* 0x00007610ff0c7816 */ /* 0x000fe2000000000c */
[----:B------:R-:W4:Y:S01]  /*1d840*/  LDL.LU R141, [R1+0x920] ;  /* 0x00092000018d7983 */ /* 0x000f220000300800 */
[----:B------:R-:W-:-:S02]  /*1d850*/  PRMT R13, RZ, 0x7610, R13 ;  /* 0x00007610ff0d7816 */ /* 0x000fc4000000000d */
[----:B------:R-:W-:Y:S01]  /*1d860*/  PRMT R252, RZ, 0x7610, R252 ;  /* 0x00007610fffc7816 */ /* 0x000fe200000000fc */
[----:B------:R3:W4:Y:S01]  /*1d870*/  @!P0 LDG.E.U16 R45, desc[UR6][R112.64] ;  /* 0x00000006702d8981 */ /* 0x000722000c1e1500 */
[----:B------:R-:W-:Y:S02]  /*1d880*/  PRMT R74, RZ, 0x7610, R74 ;  /* 0x00007610ff4a7816 */ /* 0x000fe4000000004a */
[----:B------:R-:W-:Y:S01]  /*1d890*/  PRMT R75, RZ, 0x7610, R75 ;  /* 0x00007610ff4b7816 */ /* 0x000fe2000000004b */
[----:B------:R-:W4:Y:S01]  /*1d8a0*/  LDL.LU R140, [R1+0x91c] ;  /* 0x00091c00018c7983 */ /* 0x000f220000300800 */
[----:B------:R-:W-:-:S03]  /*1d8b0*/  PRMT R160, RZ, 0x7610, R160 ;  /* 0x00007610ffa07816 */ /* 0x000fc600000000a0 */
[----:B------:R-:W4:Y:S04]  /*1d8c0*/  LDL.LU R143, [R1+0x910] ;  /* 0x00091000018f7983 */ /* 0x000f280000300800 */
[----:B------:R-:W4:Y:S04]  /*1d8d0*/  LDL.LU R142, [R1+0x90c] ;  /* 0x00090c00018e7983 */ /* 0x000f280000300800 */
[----:B------:R-:W4:Y:S04]  /*1d8e0*/  LDL.LU R145, [R1+0x900] ;  /* 0x0009000001917983 */ /* 0x000f280000300800 */
[----:B------:R-:W4:Y:S04]  /*1d8f0*/  LDL.LU R144, [R1+0x8fc] ;  /* 0x0008fc0001907983 */ /* 0x000f280000300800 */
[----:B------:R-:W4:Y:S04]  /*1d900*/  LDL.LU R147, [R1+0x8f0] ;  /* 0x0008f00001937983 */ /* 0x000f280000300800 */
[----:B------:R-:W4:Y:S04]  /*1d910*/  @!P0 LDG.E.U16 R12, desc[UR6][R138.64] ;  /* 0x000000068a0c8981 */ /* 0x000f28000c1e1500 */
[----:B------:R-:W4:Y:S04]  /*1d920*/  @!P0 LDG.E.U16 R13, desc[UR6][R136.64] ;  /* 0x00000006880d8981 */ /* 0x000f28000c1e1500 */
[----:B------:R-:W4:Y:S04]  /*1d930*/  @!P0 LDG.E.U16 R252, desc[UR6][R134.64] ;  /* 0x0000000686fc8981 */ /* 0x000f28000c1e1500 */
[----:B------:R-:W4:Y:S04]  /*1d940*/  LDL.LU R146, [R1+0x8ec] ;  /* 0x0008ec0001927983 */ /* 0x000f280000300800 */
[----:B------:R-:W4:Y:S04]  /*1d950*/  LDL R139, [R1+0x8a8] ;  /* 0x0008a800018b7983 */ /* 0x000f280000100800 */
[----:B------:R-:W4:Y:S04]  /*1d960*/  LDL R138, [R1+0x8ac] ;  /* 0x0008ac00018a7983 */ /* 0x000f280000100800 */
[----:B------:R-:W4:Y:S04]  /*1d970*/  LDL R137, [R1+0x8c8] ;  /* 0x0008c80001897983 */ /* 0x000f280000100800 */
[----:B------:R-:W4:Y:S04]  /*1d980*/  LDL R136, [R1+0x8cc] ;  /* 0x0008cc0001887983 */ /* 0x000f280000100800 */
[----:B------:R-:W4:Y:S04]  /*1d990*/  LDL R135, [R1+0x7e0] ;  /* 0x0007e00001877983 */ /* 0x000f280000100800 */
[----:B------:R-:W4:Y:S04]  /*1d9a0*/  LDL R134, [R1+0x7ec] ;  /* 0x0007ec0001867983 */ /* 0x000f280000100800 */
[----:B------:R0:W4:Y:S01]  /*1d9b0*/  @!P0 LDG.E.U16 R160, desc[UR6][R162.64] ;  /* 0x00000006a2a08981 */ /* 0x000122000c1e1500 */
[----:B---3--:R-:W-:-:S03]  /*1d9c0*/  @!P0 IMAD.MOV.U32 R112, RZ, RZ, R110 ;  /* 0x000000ffff708224 */ /* 0x008fc600078e006e */
[----:B------:R-:W3:Y:S01]  /*1d9d0*/  LDL R110, [R1+0x86c] ;  /* 0x00086c00016e7983 */ /* 0x000ee20000100800 */
[----:B--2---:R-:W-:-:S03]  /*1d9e0*/  @!P0 IMAD.MOV.U32 R113, RZ, RZ, R111 ;  /* 0x000000ffff718224 */ /* 0x004fc600078e006f */
[----:B------:R-:W3:Y:S04]  /*1d9f0*/  LDL R111, [R1+0x868] ;  /* 0x00086800016f7983 */ /* 0x000ee80000100800 */
[----:B------:R-:W2:Y:S04]  /*1da00*/  @!P0 LDG.E.U16 R74, desc[UR6][R112.64] ;  /* 0x00000006704a8981 */ /* 0x000ea8000c1e1500 */
[----:B------:R-:W2:Y:S04]  /*1da10*/  LDL R113, [R1+0x888] ;  /* 0x0008880001717983 */ /* 0x000ea80000100800 */
[----:B------:R-:W2:Y:S04]  /*1da20*/  LDL R112, [R1+0x88c] ;  /* 0x00088c0001707983 */ /* 0x000ea80000100800 */
[----:B----4-:R-:W4:Y:S04]  /*1da30*/  @!P0 LDG.E.U16 R75, desc[UR6][R108.64] ;  /* 0x000000066c4b8981 */ /* 0x010f28000c1e1500 */
[----:B------:R1:W5:Y:S04]  /*1da40*/  LDL.LU.64 R108, [R1+0xe10] ;  /* 0x000e1000016c7983 */ /* 0x0003680000300a00 */
[----:B------:R-:W0:Y:S01]  /*1da50*/  LDL.LU.64 R162, [R1+0xe08] ;  /* 0x000e080001a27983 */ /* 0x000e220000300a00 */
[----:B------:R-:W-:-:S02]  /*1da60*/  PRMT R161, RZ, 0x7610, R161 ;  /* 0x00007610ffa17816 */ /* 0x000fc400000000a1 */
[----:B------:R-:W-:Y:S02]  /*1da70*/  PRMT R165, RZ, 0x7610, R165 ;  /* 0x00007610ffa57816 */ /* 0x000fe400000000a5 */
[----:B------:R-:W-:Y:S01]  /*1da80*/  PRMT R251, RZ, 0x7610, R251 ;  /* 0x00007610fffb7816 */ /* 0x000fe200000000fb */
[----:B------:R-:W-:Y:S04]  /*1da90*/  STS.U16 [R132+UR4+0x21300], R141 ;  /* 0x0213008d84007988 */ /* 0x000fe80008000404 */
[----:B------:R0:W-:Y:S04]  /*1daa0*/  STS.U16 [R132+UR4+0x31300], R140 ;  /* 0x0313008c84007988 */ /* 0x0001e80008000404 */
[----:B------:R-:W-:Y:S04]  /*1dab0*/  STS.U16 [R132+UR4+0x21700], R143 ;  /* 0x0217008f84007988 */ /* 0x000fe80008000404 */
[----:B------:R0:W-:Y:S04]  /*1dac0*/  STS.U16 [R132+UR4+0x31700], R142 ;  /* 0x0317008e84007988 */ /* 0x0001e80008000404 */
[----:B------:R-:W-:Y:S04]  /*1dad0*/  STS.U16 [R132+UR4+0x21b00], R145 ;  /* 0x021b009184007988 */ /* 0x000fe80008000404 */
[----:B------:R0:W-:Y:S04]  /*1dae0*/  STS.U16 [R132+UR4+0x31b00], R144 ;  /* 0x031b009084007988 */ /* 0x0001e80008000404 */
[----:B------:R-:W-:Y:S04]  /*1daf0*/  STS.U16 [R132+UR4+0x21f00], R147 ;  /* 0x021f009384007988 */ /* 0x000fe80008000404 */
[----:B------:R0:W-:Y:S04]  /*1db00*/  STS.U16 [R132+UR4+0x31f00], R146 ;  /* 0x031f009284007988 */ /* 0x0001e80008000404 */
[----:B------:R-:W4:Y:S04]  /*1db10*/  @!P0 LDG.E.U16 R251, desc[UR6][R136.64] ;  /* 0x0000000688fb8981 */ /* 0x000f28000c1e1500 */
[----:B------:R-:W4:Y:S04]  /*1db20*/  @!P0 LDG.E.U16 R165, desc[UR6][R134.64] ;  /* 0x0000000686a58981 */ /* 0x000f28000c1e1500 */
[----:B---3--:R-:W3:Y:S04]  /*1db30*/  @!P0 LDG.E.U16 R161, desc[UR6][R110.64] ;  /* 0x000000066ea18981 */ /* 0x008ee8000c1e1500 */
[----:B------:R1:W5:Y:S01]  /*1db40*/  LDL.LU.64 R110, [R1+0xe00] ;  /* 0x000e0000016e7983 */ /* 0x0003620000300a00 */
[----:B0-----:R-:W-:-:S02]  /*1db50*/  PRMT R162, RZ, 0x7610, R162 ;  /* 0x00007610ffa27816 */ /* 0x001fc400000000a2 */
[----:B------:R-:W-:-:S04]  /*1db60*/  PRMT R163, RZ, 0x7610, R163 ;  /* 0x00007610ffa37816 */ /* 0x000fc800000000a3 */
[----:B--2---:R-:W2:Y:S04]  /*1db70*/  @!P0 LDG.E.U16 R162, desc[UR6][R112.64] ;  /* 0x0000000670a28981 */ /* 0x004ea8000c1e1500 */
[----:B------:R-:W2:Y:S04]  /*1db80*/  @!P0 LDG.E.U16 R163, desc[UR6][R138.64] ;  /* 0x000000068aa38981 */ /* 0x000ea8000c1e1500 */
[----:B------:R1:W5:Y:S04]  /*1db90*/  LDL.LU.64 R112, [R1+0xdf8] ;  /* 0x000df80001707983 */ /* 0x0003680000300a00 */
        /* <DEDUP_REMOVED lines=17> */
[----:B0-----:R0:W5:Y:S04]  /*1dcb0*/  LDL.LU R114, [R1+0xdf0] ;  /* 0x000df00001727983 */ /* 0x0011680000300800 */
[----:B------:R0:W-:Y:S04]  /*1dcc0*/  STS.U16 [R132+UR4+0x32700], R117 ;  /* 0x0327007584007988 */ /* 0x0001e80008000404 */
[----:B-1----:R1:W5:Y:S04]  /*1dcd0*/  LDL.LU R115, [R1+0xdec] ;  /* 0x000dec0001737983 */ /* 0x0023680000300800 */
[----:B------:R0:W-:Y:S04]  /*1dce0*/  STS.U16 [R132+UR4+0x22b00], R118 ;  /* 0x022b007684007988 */ /* 0x0001e80008000404 */
[----:B------:R1:W5:Y:S04]  /*1dcf0*/  LDL.LU R116, [R1+0xde8] ;  /* 0x000de80001747983 */ /* 0x0003680000300800 */
[----:B------:R1:W-:Y:S04]  /*1dd00*/  STS.U16 [R132+UR4+0x32b00], R119 ;  /* 0x032b007784007988 */ /* 0x0003e80008000404 */
[----:B0-----:R0:W5:Y:S04]  /*1dd10*/  LDL.LU R117, [R1+0xde4] ;  /* 0x000de40001757983 */ /* 0x0011680000300800 */
[----:B------:R0:W-:Y:S04]  /*1dd20*/  STS.U16 [R132+UR4+0x22f00], R120 ;  /* 0x022f007884007988 */ /* 0x0001e80008000404 */
[----:B------:R0:W5:Y:S04]  /*1dd30*/  LDL.LU R118, [R1+0xde0] ;  /* 0x000de00001767983 */ /* 0x0001680000300800 */
[----:B------:R0:W-:Y:S04]  /*1dd40*/  STS.U16 [R132+UR4+0x32f00], R121 ;  /* 0x032f007984007988 */ /* 0x0001e80008000404 */
[----:B-1----:R1:W5:Y:S04]  /*1dd50*/  LDL.LU R119, [R1+0xddc] ;  /* 0x000ddc0001777983 */ /* 0x0023680000300800 */
        /* <DEDUP_REMOVED lines=10> */
[----:B-1----:R1:W5:Y:S01]  /*1de00*/  LDL.LU R125, [R1+0xdc4] ;  /* 0x000dc400017d7983 */ /* 0x0023620000300800 */
[----:B0-----:R-:W-:-:S03]  /*1de10*/  LOP3.LUT R71, R250, 0x70, RZ, 0x3c, !PT ;  /* 0x00000070fa477812 */ /* 0x001fc600078e3cff */
[----:B------:R0:W-:Y:S04]  /*1de20*/  STS.U16 [R132+UR4+0x33b00], R126 ;  /* 0x033b007e84007988 */ /* 0x0001e80008000404 */
[----:B------:R1:W-:Y:S04]  /*1de30*/  STS.U16 [R132+UR4+0x23f00], R127 ;  /* 0x023f007f84007988 */ /* 0x0003e80008000404 */
[----:B------:R1:W-:Y:S04]  /*1de40*/  STS.U16 [R132+UR4+0x33f00], R133 ;  /* 0x033f008584007988 */ /* 0x0003e80008000404 */
[----:B0-----:R0:W5:Y:S04]  /*1de50*/  LDL.LU R126, [R1+0xdc0] ;  /* 0x000dc000017e7983 */ /* 0x0011680000300800 */
[----:B-1----:R0:W5:Y:S04]  /*1de60*/  LDL.LU R127, [R1+0xdbc] ;  /* 0x000dbc00017f7983 */ /* 0x0021680000300800 */
[----:B------:R0:W5:Y:S04]  /*1de70*/  LDL.LU R132, [R1+0xdb8] ;  /* 0x000db80001847983 */ /* 0x0001680000300800 */
[----:B------:R0:W5:Y:S04]  /*1de80*/  LDL.LU R133, [R1+0xdb4] ;  /* 0x000db40001857983 */ /* 0x0001680000300800 */
[----:B--2---:R1:W-:Y:S04]  /*1de90*/  STS.U16 [R71+UR4+0x20380], R134 ;  /* 0x0203808647007988 */ /* 0x0043e80008000404 */
[----:B---3--:R2:W-:Y:S04]  /*1dea0*/  STS.U16 [R71+UR4+0x30380], R135 ;  /* 0x0303808747007988 */ /* 0x0085e80008000404 */
[----:B----4-:R3:W-:Y:S04]  /*1deb0*/  STS.U16 [R71+UR4+0x20780], R136 ;  /* 0x0207808847007988 */ /* 0x0107e80008000404 */
[----:B-1----:R0:W5:Y:S04]  /*1dec0*/  LDL.LU R134, [R1+0xdb0] ;  /* 0x000db00001867983 */ /* 0x0021680000300800 */
[----:B--2---:R0:W5:Y:S04]  /*1ded0*/  LDL.LU R135, [R1+0xdac] ;  /* 0x000dac0001877983 */ /* 0x0041680000300800 */
[----:B---3--:R0:W5:Y:S04]  /*1dee0*/  LDL.LU R136, [R1+0xda8] ;  /* 0x000da80001887983 */ /* 0x0081680000300800 */
[----:B------:R1:W-:Y:S04]  /*1def0*/  STS.U16 [R71+UR4+0x30780], R137 ;  /* 0x0307808947007988 */ /* 0x0003e80008000404 */
[----:B------:R2:W-:Y:S04]  /*1df00*/  STS.U16 [R71+UR4+0x20b80], R138 ;  /* 0x020b808a47007988 */ /* 0x0005e80008000404 */
[----:B------:R3:W-:Y:S04]  /*1df10*/  STS.U16 [R71+UR4+0x30b80], R139 ;  /* 0x030b808b47007988 */ /* 0x0007e80008000404 */
        /* <DEDUP_REMOVED lines=53> */
[----:B-1----:R0:W5:Y:S04]  /*1e270*/  LDL.LU R70, [R1+0xd38] ;  /* 0x000d380001467983 */ /* 0x0021680000300800 */
[----:B--2---:R0:W5:Y:S04]  /*1e280*/  LDL.LU R71, [R1+0xd34] ;  /* 0x000d340001477983 */ /* 0x0041680000300800 */
[----:B------:R-:W2:Y:S04]  /*1e290*/  LDL.LU R0, [R1+0xd30] ;  /* 0x000d300001007983 */ /* 0x000ea80000300800 */
[----:B--2---:R1:W-:Y:S04]  /*1e2a0*/  STS.U16 [R0+UR4+0x45000], R159 ;  /* 0x0450009f00007988 */ /* 0x0043e80008000404 */
[----:B------:R2:W-:Y:S04]  /*1e2b0*/  STS.U16 [R0+UR4+0x44000], R72 ;  /* 0x0440004800007988 */ /* 0x0005e80008000404 */
[----:B------:R3:W-:Y:S01]  /*1e2c0*/  STS.U16 [R0+UR4+0x44400], R73 ;  /* 0x0444004900007988 */ /* 0x0007e20008000404 */
[----:B-1----:R-:W-:-:S03]  /*1e2d0*/  LOP3.LUT R159, R0, 0x20, RZ, 0x3c, !PT ;  /* 0x00000020009f7812 */ /* 0x002fc600078e3cff */
[----:B------:R1:W-:Y:S04]  /*1e2e0*/  STS.U16 [R0+UR4+0x44800], R100 ;  /* 0x0448006400007988 */ /* 0x0003e80008000404 */
[----:B--2---:R0:W5:Y:S04]  /*1e2f0*/  LDL.LU R72, [R1+0xd2c] ;  /* 0x000d2c0001487983 */ /* 0x0041680000300800 */
[----:B---3--:R0:W5:Y:S04]  /*1e300*/  LDL.LU R73, [R1+0xd28] ;  /* 0x000d280001497983 */ /* 0x0081680000300800 */
[----:B-1----:R0:W5:Y:S04]  /*1e310*/  LDL.LU R100, [R1+0xd24] ;  /* 0x000d240001647983 */ /* 0x0021680000300800 */
[----:B------:R1:W-:Y:S04]  /*1e320*/  STS.U16 [R0+UR4+0x44c00], R101 ;  /* 0x044c006500007988 */ /* 0x0003e80008000404 */
[----:B------:R2:W-:Y:S04]  /*1e330*/  STS.U16 [R0+UR4+0x45400], R102 ;  /* 0x0454006600007988 */ /* 0x0005e80008000404 */
[----:B------:R3:W-:Y:S04]  /*1e340*/  STS.U16 [R0+UR4+0x45800], R103 ;  /* 0x0458006700007988 */ /* 0x0007e80008000404 */
[----:B-1----:R0:W5:Y:S04]  /*1e350*/  LDL.LU R101, [R1+0xd20] ;  /* 0x000d200001657983 */ /* 0x0021680000300800 */
[----:B------:R1:W-:Y:S04]  /*1e360*/  STS.U16 [R0+UR4+0x45c00], R128 ;  /* 0x045c008000007988 */ /* 0x0003e80008000404 */
[----:B--2---:R0:W5:Y:S04]  /*1e370*/  LDL.LU R102, [R1+0xd1c] ;  /* 0x000d1c0001667983 */ /* 0x0041680000300800 */
[----:B------:R2:W-:Y:S04]  /*1e380*/  STS.U16 [R159+UR4+0x44100], R129 ;  /* 0x044100819f007988 */ /* 0x0005e80008000404 */
[----:B---3--:R0:W5:Y:S04]  /*1e390*/  LDL.LU R103, [R1+0xd18] ;  /* 0x000d180001677983 */ /* 0x0081680000300800 */
        /* <DEDUP_REMOVED lines=8> */
[----:B--2---:R0:W5:Y:S01]  /*1e420*/  LDL.LU R156, [R1+0xd04] ;  /* 0x000d0400019c7983 */ /* 0x0041620000300800 */
[----:B---3--:R-:W-:-:S03]  /*1e430*/  LOP3.LUT R44, R0, 0x40, RZ, 0x3c, !PT ;  /* 0x00000040002c7812 */ /* 0x008fc600078e3cff */
[----:B------:R1:W-:Y:S04]  /*1e440*/  STS.U16 [R159+UR4+0x45500], R157 ;  /* 0x0455009d9f007988 */ /* 0x0003e80008000404 */
[----:B------:R2:W-:Y:S04]  /*1e450*/  STS.U16 [R159+UR4+0x45900], R158 ;  /* 0x0459009e9f007988 */ /* 0x0005e80008000404 */
[----:B------:R3:W-:Y:S04]  /*1e460*/  STS.U16 [R159+UR4+0x45d00], R10 ;  /* 0x045d000a9f007988 */ /* 0x0007e80008000404 */
[----:B-1----:R0:W5:Y:S04]  /*1e470*/  LDL.LU R157, [R1+0xd00] ;  /* 0x000d0000019d7983 */ /* 0x0021680000300800 */
[----:B--2---:R0:W5:Y:S04]  /*1e480*/  LDL.LU R158, [R1+0xcfc] ;  /* 0x000cfc00019e7983 */ /* 0x0041680000300800 */
[----:B---3--:R0:W5:Y:S04]  /*1e490*/  LDL.LU R159, [R1+0xcf8] ;  /* 0x000cf800019f7983 */ /* 0x0081680000300800 */
[----:B------:R0:W5:Y:S04]  /*1e4a0*/  LDL.LU R10, [R1+0xcf4] ;  /* 0x000cf400010a7983 */ /* 0x0001680000300800 */
[----:B------:R1:W-:Y:S04]  /*1e4b0*/  STS.U16 [R44+UR4+0x44200], R11 ;  /* 0x0442000b2c007988 */ /* 0x0003e80008000404 */
[----:B------:R2:W-:Y:S04]  /*1e4c0*/  STS.U16 [R44+UR4+0x44600], R164 ;  /* 0x044600a42c007988 */ /* 0x0005e80008000404 */
[----:B-1----:R0:W5:Y:S04]  /*1e4d0*/  LDL.LU R11, [R1+0xcf0] ;  /* 0x000cf000010b7983 */ /* 0x0021680000300800 */
[----:B--2---:R-:W2:Y:S04]  /*1e4e0*/  LDL R164, [R1+0x8e0] ;  /* 0x0008e00001a47983 */ /* 0x004ea80000100800 */
[----:B------:R1:W-:Y:S04]  /*1e4f0*/  STS.U16 [R44+UR4+0x44a00], R12 ;  /* 0x044a000c2c007988 */ /* 0x0003e80008000404 */
[----:B------:R3:W-:Y:S04]  /*1e500*/  STS.U16 [R44+UR4+0x44e00], R13 ;  /* 0x044e000d2c007988 */ /* 0x0007e80008000404 */
[----:B------:R4:W-:Y:S04]  /*1e510*/  STS.U16 [R44+UR4+0x45200], R252 ;  /* 0x045200fc2c007988 */ /* 0x0009e80008000404 */
[----:B-1----:R0:W5:Y:S04]  /*1e520*/  LDL.LU R12, [R1+0xcec] ;  /* 0x000cec00010c7983 */ /* 0x0021680000300800 */
[----:B---3--:R0:W5:Y:S01]  /*1e530*/  LDL.LU R13, [R1+0xce8] ;  /* 0x000ce800010d7983 */ /* 0x0081620000300800 */
[----:B----4-:R-:W-:-:S03]  /*1e540*/  LOP3.LUT R252, R0, 0x60, RZ, 0x3c, !PT ;  /* 0x0000006000fc7812 */ /* 0x010fc600078e3cff */
[----:B------:R1:W-:Y:S04]  /*1e550*/  STS.U16 [R44+UR4+0x45600], R42 ;  /* 0x0456002a2c007988 */ /* 0x0003e80008000404 */
[----:B------:R3:W-:Y:S04]  /*1e560*/  STS.U16 [R44+UR4+0x45a00], R43 ;  /* 0x045a002b2c007988 */ /* 0x0007e80008000404 */
[----:B------:R4:W-:Y:S04]  /*1e570*/  STS.U16 [R44+UR4+0x45e00], R45 ;  /* 0x045e002d2c007988 */ /* 0x0009e80008000404 */
[----:B-1----:R0:W5:Y:S04]  /*1e580*/  LDL.LU R42, [R1+0xce4] ;  /* 0x000ce400012a7983 */ /* 0x0021680000300800 */
[----:B---3--:R0:W5:Y:S04]  /*1e590*/  LDL.LU R43, [R1+0xce0] ;  /* 0x000ce000012b7983 */ /* 0x0081680000300800 */
[----:B----4-:R0:W5:Y:S04]  /*1e5a0*/  LDL.LU R44, [R1+0xcdc] ;  /* 0x000cdc00012c7983 */ /* 0x0101680000300800 */
[----:B------:R0:W5:Y:S04]  /*1e5b0*/  LDL.LU R45, [R1+0xcd8] ;  /* 0x000cd800012d7983 */ /* 0x0001680000300800 */
[----:B------:R1:W-:Y:S04]  /*1e5c0*/  STS.U16 [R252+UR4+0x44300], R74 ;  /* 0x0443004afc007988 */ /* 0x0003e80008000404 */
[----:B------:R3:W-:Y:S04]  /*1e5d0*/  STS.U16 [R252+UR4+0x44700], R75 ;  /* 0x0447004bfc007988 */ /* 0x0007e80008000404 */
[----:B------:R4:W-:Y:S04]  /*1e5e0*/  STS.U16 [R252+UR4+0x44b00], R160 ;  /* 0x044b00a0fc007988 */ /* 0x0009e80008000404 */
[----:B-1----:R0:W5:Y:S04]  /*1e5f0*/  LDL.LU R74, [R1+0xcd4] ;  /* 0x000cd400014a7983 */ /* 0x0021680000300800 */
[----:B---3--:R0:W5:Y:S04]  /*1e600*/  LDL.LU R75, [R1+0xcd0] ;  /* 0x000cd000014b7983 */ /* 0x0081680000300800 */
[----:B----4-:R0:W5:Y:S04]  /*1e610*/  LDL.LU R160, [R1+0xccc] ;  /* 0x000ccc0001a07983 */ /* 0x0101680000300800 */
[----:B------:R1:W-:Y:S04]  /*1e620*/  STS.U16 [R252+UR4+0x44f00], R161 ;  /* 0x044f00a1fc007988 */ /* 0x0003e80008000404 */
[----:B------:R3:W-:Y:S04]  /*1e630*/  STS.U16 [R252+UR4+0x45300], R162 ;  /* 0x045300a2fc007988 */ /* 0x0007e80008000404 */
[----:B------:R4:W-:Y:S04]  /*1e640*/  STS.U16 [R252+UR4+0x45700], R163 ;  /* 0x045700a3fc007988 */ /* 0x0009e80008000404 */
[----:B-1----:R0:W5:Y:S04]  /*1e650*/  LDL.LU R161, [R1+0xcc8] ;  /* 0x000cc80001a17983 */ /* 0x0021680000300800 */
[----:B---3--:R0:W5:Y:S04]  /*1e660*/  LDL.LU R162, [R1+0xcc4] ;  /* 0x000cc40001a27983 */ /* 0x0081680000300800 */
[----:B----4-:R0:W5:Y:S04]  /*1e670*/  LDL.LU R163, [R1+0xcc0] ;  /* 0x000cc00001a37983 */ /* 0x0101680000300800 */
[----:B------:R1:W-:Y:S04]  /*1e680*/  STS.U16 [R252+UR4+0x45b00], R251 ;  /* 0x045b00fbfc007988 */ /* 0x0003e80008000404 */
[----:B------:R3:W-:Y:S01]  /*1e690*/  STS.U16 [R252+UR4+0x45f00], R165 ;  /* 0x045f00a5fc007988 */ /* 0x0007e20008000404 */
[----:B------:R4:W-:Y:S06]  /*1e6a0*/  MEMBAR.ALL.CTA ;  /* 0x0000000000007992 */ /* 0x0009ec0000008000 */
[----:B----4-:R-:W4:Y:S04]  /*1e6b0*/  FENCE.VIEW.ASYNC.S ;  /* 0x00000000000073c6 */ /* 0x010f280000000000 */
[----:B-1----:R0:W5:Y:S04]  /*1e6c0*/  LDL.LU R251, [R1+0xcbc] ;  /* 0x000cbc0001fb7983 */ /* 0x0021680000300800 */
[----:B---3--:R0:W5:Y:S04]  /*1e6d0*/  LDL.LU R252, [R1+0xcb8] ;  /* 0x000cb80001fc7983 */ /* 0x0081680000300800 */
[----:B------:R0:W5:Y:S01]  /*1e6e0*/  LDL.LU R165, [R1+0xcb4] ;  /* 0x000cb40001a57983 */ /* 0x0001620000300800 */
[----:B--2---:R-:W-:-:S05]  /*1e6f0*/  LEA R164, R164, UR4, 0x3 ;  /* 0x00000004a4a47c11 */ /* 0x004fca000f8e18ff */
[----:B------:R-:W-:-:S05]  /*1e700*/  VIADD R164, R164, 0x48000 ;  /* 0x00048000a4a47836 */ /* 0x000fca0000000000 */
[----:B------:R-:W-:Y:S02]  /*1e710*/  R2UR UR76, R164 ;  /* 0x00000000a44c72ca */ /* 0x000fe400000e0000 */
[----:B------:R0:W5:Y:S01]  /*1e720*/  LDL.LU R164, [R1+0xcb0] ;  /* 0x000cb00001a47983 */ /* 0x0001620000300800 */
[----:B----4-:R-:W-:Y:S06]  /*1e730*/  BAR.SYNC.DEFER_BLOCKING 0x0 ;  /* 0x0000000000007b1d */ /* 0x010fec0000010000 */
[----:B------:R-:W-:Y:S06]  /*1e740*/  @P1 BRA `(.L_x_9) ;  /* 0x0000000400681947 */ /* 0x000fec0003800000 */
[----:B------:R1:W-:Y:S04]  /*1e750*/  STL.64 [R1+0xcc0], R4 ;  /* 0x000cc00401007387 */ /* 0x0003e80000100a00 */
[----:B-1----:R-:W2:Y:S01]  /*1e760*/  LDL R4, [R1+0xc7c] ;  /* 0x000c7c0001047983 */ /* 0x002ea20000100800 */
[----:B------:R-:W-:Y:S01]  /*1e770*/  ELECT P0, URZ, PT ;  /* 0x0000000000ff782f */ /* 0x000fe20003800000 */
[----:B------:R-:W-:Y:S01]  /*1e780*/  UMOV UR74, 0x0 ;  /* 0x00000000004a7882 */ /* 0x000fe20000000000 */
[----:B------:R-:W-:Y:S01]  /*1e790*/  UMOV UR75, 0x8108010 ;  /* 0x08108010004b7882 */ /* 0x000fe20000000000 */
[----:B------:R-:W-:Y:S01]  /*1e7a0*/  UIADD3 UR77, UPT, UPT, UR5, 0x40, URZ ;  /* 0x00000040054d7890 */ /* 0x000fe2000fffe0ff */
[----:B------:R1:W-:Y:S04]  /*1e7b0*/  STL.64 [R1+0xcb8], R2 ;  /* 0x000cb80201007387 */ /* 0x0003e80000100a00 */
[----:B------:R3:W-:Y:S05]  /*1e7c0*/  STL [R1+0xcb0], R0 ;  /* 0x000cb00001007387 */ /* 0x0007ea0000100800 */
[----:B------:R-:W-:-:S05]  /*1e7d0*/  @P0 IMAD.MOV.U32 R5, RZ, RZ, 0x40004040 ;  /* 0x40004040ff050424 */ /* 0x000fca00078e00ff */
[----:B------:R-:W-:Y:S01]  /*1e7e0*/  @P0 R2UR UR73, R5 ;  /* 0x00000000054902ca */ /* 0x000fe200000e0000 */
[----:B-1----:R-:W-:Y:S02]  /*1e7f0*/  IMAD.U32 R2, RZ, RZ, UR76 ;  /* 0x0000004cff027e24 */ /* 0x002fe4000f8e00ff */
[----:B------:R-:W-:-:S05]  /*1e800*/  IMAD.MOV.U32 R3, RZ, RZ, RZ ;  /* 0x000000ffff037224 */ /* 0x000fca00078e00ff */
[----:B---3--:R-:W-:Y:S02]  /*1e810*/  @P0 MOV R0, R2 ;  /* 0x0000000200000202 */ /* 0x008fe40000000f00 */
[----:B--2---:R-:W-:-:S13]  /*1e820*/  R2UR UR72, R4 ;  /* 0x00000000044872ca */ /* 0x004fda00000e0000 */
[----:B------:R-:W-:-:S05]  /*1e830*/  IMAD.U32 R4, RZ, RZ, UR72 ;  /* 0x00000048ff047e24 */ /* 0x000fca000f8e00ff */
[----:B------:R-:W-:Y:S02]  /*1e840*/  @P0 R2UR UR72, R4 ;  /* 0x00000000044802ca */ /* 0x000fe400000e0000 */
[----:B------:R1:W5:Y:S04]  /*1e850*/  LDL.LU.64 R4, [R1+0xcc0] ;  /* 0x000cc00001047983 */ /* 0x0003680000300a00 */
[----:B------:R1:W5:Y:S07]  /*1e860*/  LDL.LU.64 R2, [R1+0xcb8] ;  /* 0x000cb80001027983 */ /* 0x00036e0000300a00 */
[----:B------:R2:W-:Y:S02]  /*1e870*/  UTCHMMA gdesc[UR72], gdesc[UR12], tmem[UR5], tmem[UR74], idesc[UR75], UPT ;  /* 0x00ff4a0c480075ea */ /* 0x0005e4000b800005 */
[----:B--2---:R-:W-:Y:S01]  /*1e880*/  UMOV UR72, 0x0 ;  /* 0x0000000000487882 */ /* 0x004fe20000000000 */
[----:B------:R-:W-:-:S02]  /*1e890*/  UMOV UR73, 0x8108010 ;  /* 0x0810801000497882 */ /* 0x000fc40000000000 */
[----:B------:R2:W-:Y:S02]  /*1e8a0*/  UTCHMMA gdesc[UR8], gdesc[UR10], tmem[UR5], tmem[UR72], idesc[UR73], UPT ;  /* 0x00ff480a080075ea */ /* 0x0005e4000b800005 */
[----:B--2---:R-:W-:-:S09]  /*1e8b0*/  UIADD3.64 UR72, UPT, UPT, UR8, 0x80, URZ ;  /* 0x0000008008487897 */ /* 0x004fd2000fffe0ff */
[----:B------:R2:W-:Y:S02]  /*1e8c0*/  UTCHMMA gdesc[UR72], gdesc[UR14], tmem[UR5], tmem[UR74], idesc[UR75], UPT ;  /* 0x00ff4a0e480075ea */ /* 0x0005e4000b800005 */
[----:B--2---:R-:W-:Y:S01]  /*1e8d0*/  UIADD3.64 UR74, UPT, UPT, UR8, 0x100, URZ ;  /* 0x00000100084a7897 */ /* 0x004fe2000fffe0ff */
[----:B------:R-:W-:Y:S01]  /*1e8e0*/  UMOV UR72, 0x0 ;  /* 0x0000000000487882 */ /* 0x000fe20000000000 */
[----:B------:R-:W-:-:S07]  /*1e8f0*/  UMOV UR73, 0x8108010 ;  /* 0x0810801000497882 */ /* 0x000fce0000000000 */
        /* <DEDUP_REMOVED lines=21> */
[----:B--2---:R-:W-:Y:S01]  /*1ea50*/  UMOV UR72, 0x0 ;  /* 0x0000000000487882 */ /* 0x004fe20000000000 */
[----:B------:R-:W-:Y:S02]  /*1ea60*/  UMOV UR73, 0x8108010 ;  /* 0x0810801000497882 */ /* 0x000fe40000000000 */
[----:B------:R-:W-:Y:S01]  /*1ea70*/  UTCHMMA gdesc[UR26], gdesc[UR10], tmem[UR77], tmem[UR72], idesc[UR73], UPT ;  /* 0x00ff480a1a0075ea */ /* 0x000fe2000b80004d */
[----:B------:R2:W-:Y:S01]  /*1ea80*/  UTCHMMA gdesc[UR28], gdesc[UR14], tmem[UR77], tmem[UR72], idesc[UR73], UPT ;  /* 0x00ff480e1c0075ea */ /* 0x0005e2000b80004d */
[----:B------:R-:W-:Y:S01]  /*1ea90*/  UTCHMMA gdesc[UR30], gdesc[UR16], tmem[UR77], tmem[UR74], idesc[UR75], UPT ;  /* 0x00ff4a101e0075ea */ /* 0x000fe2000b80004d */
[----:B--2---:R-:W-:-:S09]  /*1eaa0*/  UIADD3 UR72, UPT, UPT, UR5, 0x40, URZ ;  /* 0x0000004005487890 */ /* 0x004fd2000fffe0ff */
[----:B------:R2:W-:Y:S02]  /*1eab0*/  UTCHMMA gdesc[UR32], gdesc[UR18], tmem[UR72], tmem[UR74], idesc[UR75], UPT ;  /* 0x00ff4a12200075ea */ /* 0x0005e4000b800048 */
[----:B--2---:R-:W-:Y:S02]  /*1eac0*/  UMOV UR72, 0x0 ;  /* 0x0000000000487882 */ /* 0x004fe40000000000 */
[----:B------:R-:W-:Y:S01]  /*1ead0*/  UTCHMMA gdesc[UR34], gdesc[UR20], tmem[UR77], tmem[UR72], idesc[UR73], UPT ;  /* 0x00ff4814220075ea */ /* 0x000fe2000b80004d */
[----:B------:R-:W-:Y:S01]  /*1eae0*/  UTCHMMA gdesc[UR36], gdesc[UR22], tmem[UR77], tmem[UR72], idesc[UR73], UPT ;  /* 0x00ff4816240075ea */ /* 0x000fe2000b80004d */
[----:B------:R2:W-:Y:S02]  /*1eaf0*/  UTCHMMA gdesc[UR38], gdesc[UR24], tmem[UR77], tmem[UR74], idesc[UR75], UPT ;  /* 0x00ff4a18260075ea */ /* 0x0005e4000b80004d */
[----:B--2---:R-:W-:-:S09]  /*1eb00*/  UIADD3 UR77, UPT, UPT, UR5, 0x80, URZ ;  /* 0x00000080054d7890 */ /* 0x004fd2000fffe0ff */
[----:B------:R2:W-:Y:S02]  /*1eb10*/  UTCHMMA gdesc[UR40], gdesc[UR12], tmem[UR77], tmem[UR74], idesc[UR75], UPT ;  /* 0x00ff4a0c280075ea */ /* 0x0005e4000b80004d */
[----:B--2---:R-:W-:-:S09]  /*1eb20*/  UIADD3 UR74, UPT, UPT, UR5, 0x80, URZ ;  /* 0x00000080054a7890 */ /* 0x004fd2000fffe0ff */
[----:B------:R2:W-:Y:S01]  /*1eb30*/  UTCHMMA gdesc[UR42], gdesc[UR10], tmem[UR74], tmem[UR72], idesc[UR73], UPT ;  /* 0x00ff480a2a0075ea */ /* 0x0005e2000b80004a */
[----:B------:R-:W-:Y:S01]  /*1eb40*/  UTCHMMA gdesc[UR44], gdesc[UR14], tmem[UR77], tmem[UR72], idesc[UR73], UPT ;  /* 0x00ff480e2c0075ea */ /* 0x000fe2000b80004d */
[----:B--2---:R-:W-:Y:S02]  /*1eb50*/  UMOV UR74, 0x0 ;  /* 0x00000000004a7882 */ /* 0x004fe40000000000 */
[----:B------:R-:W-:Y:S01]  /*1eb60*/  UTCHMMA gdesc[UR46], gdesc[UR16], tmem[UR77], tmem[UR74], idesc[UR75], UPT ;  /* 0x00ff4a102e0075ea */ /* 0x000fe2000b80004d */
[----:B------:R2:W-:Y:S01]  /*1eb70*/  UTCHMMA gdesc[UR48], gdesc[UR18], tmem[UR77], tmem[UR74], idesc[UR75], UPT ;  /* 0x00ff4a12300075ea */ /* 0x0005e2000b80004d */
[----:B------:R-:W-:Y:S01]  /*1eb80*/  UTCHMMA gdesc[UR50], gdesc[UR20], tmem[UR77], tmem[UR72], idesc[UR73], UPT ;  /* 0x00ff4814320075ea */ /* 0x000fe2000b80004d */
[----:B--2---:R-:W-:-:S09]  /*1eb90*/  UIADD3 UR74, UPT, UPT, UR5, 0x80, URZ ;  /* 0x00000080054a7890 */ /* 0x004fd2000fffe0ff */
[----:B------:R2:W-:Y:S02]  /*1eba0*/  UTCHMMA gdesc[UR52], gdesc[UR22], tmem[UR74], tmem[UR72], idesc[UR73], UPT ;  /* 0x00ff4816340075ea */ /* 0x0005e4000b80004a */
[----:B--2---:R-:W-:Y:S02]  /*1ebb0*/  UMOV UR74, 0x0 ;  /* 0x00000000004a7882 */ /* 0x004fe40000000000 */
[----:B------:R2:W-:Y:S02]  /*1ebc0*/  UTCHMMA gdesc[UR54], gdesc[UR24], tmem[UR77], tmem[UR74], idesc[UR75], UPT ;  /* 0x00ff4a18360075ea */ /* 0x0005e4000b80004d */
[----:B--2---:R-:W-:-:S09]  /*1ebd0*/  UIADD3 UR77, UPT, UPT, UR5, 0xc0, URZ ;  /* 0x000000c0054d7890 */ /* 0x004fd2000fffe0ff */
[----:B------:R-:W-:Y:S01]  /*1ebe0*/  UTCHMMA gdesc[UR56], gdesc[UR12], tmem[UR77], tmem[UR74], idesc[UR75], UPT ;  /* 0x00ff4a0c380075ea */ /* 0x000fe2000b80004d */
[----:B------:R-:W-:Y:S01]  /*1ebf0*/  UTCHMMA gdesc[UR58], gdesc[UR10], tmem[UR77], tmem[UR72], idesc[UR73], UPT ;  /* 0x00ff480a3a0075ea */ /* 0x000fe2000b80004d */
[----:B------:R2:W-:Y:S02]  /*1ec00*/  UTCHMMA gdesc[UR60], gdesc[UR14], tmem[UR77], tmem[UR72], idesc[UR73], UPT ;  /* 0x00ff480e3c0075ea */ /* 0x0005e4000b80004d */
[----:B--2---:R-:W-:-:S09]  /*1ec10*/  UIADD3 UR72, UPT, UPT, UR5, 0xc0, URZ ;  /* 0x000000c005487890 */ /* 0x004fd2000fffe0ff */
[----:B------:R2:W-:Y:S01]  /*1ec20*/  UTCHMMA gdesc[UR62], gdesc[UR16], tmem[UR72], tmem[UR74], idesc[UR75], UPT ;  /* 0x00ff4a103e0075ea */ /* 0x0005e2000b800048 */
[----:B------:R3:W-:Y:S01]  /*1ec30*/  UTCHMMA gdesc[UR64], gdesc[UR18], tmem[UR77], tmem[UR74], idesc[UR75], UPT ;  /* 0x00ff4a12400075ea */ /* 0x0007e2000b80004d */
[----:B--2---:R-:W-:Y:S01]  /*1ec40*/  UMOV UR72, 0x0 ;  /* 0x0000000000487882 */ /* 0x004fe20000000000 */
[----:B---3--:R-:W-:-:S09]  /*1ec50*/  UIADD3 UR74, UPT, UPT, UR5, 0xc0, URZ ;  /* 0x000000c0054a7890 */ /* 0x008fd2000fffe0ff */
[----:B------:R2:W-:Y:S01]  /*1ec60*/  UTCHMMA gdesc[UR66], gdesc[UR20], tmem[UR74], tmem[UR72], idesc[UR73], UPT ;  /* 0x00ff4814420075ea */ /* 0x0005e2000b80004a */
[----:B------:R3:W-:Y:S01]  /*1ec70*/  UTCHMMA gdesc[UR68], gdesc[UR22], tmem[UR77], tmem[UR72], idesc[UR73], UPT ;  /* 0x00ff4816440075ea */ /* 0x0007e2000b80004d */
[----:B--2---:R-:W-:Y:S01]  /*1ec80*/  UMOV UR74, 0x0 ;  /* 0x00000000004a7882 */ /* 0x004fe20000000000 */
[----:B---3--:R-:W-:-:S09]  /*1ec90*/  UIADD3 UR73, UPT, UPT, UR5, 0xc0, URZ ;  /* 0x000000c005497890 */ /* 0x008fd2000fffe0ff */
[----:B------:R2:W-:Y:S02]  /*1eca0*/  UTCHMMA gdesc[UR70], gdesc[UR24], tmem[UR73], tmem[UR74], idesc[UR75], UPT ;  /* 0x00ff4a18460075ea */ /* 0x0005e4000b800049 */
[----:B--2---:R-:W-:Y:S02]  /*1ecb0*/  @P0 R2UR UR75, R0 ;  /* 0x00000000004b02ca */ /* 0x004fe400000e0000 */
[----:B------:R1:W5:Y:S11]  /*1ecc0*/  LDL.LU R0, [R1+0xcb0] ;  /* 0x000cb00001007983 */ /* 0x0003760000300800 */
[----:B------:R1:W-:Y:S01]  /*1ecd0*/  UTCBAR [UR75], URZ ;  /* 0x000000ff4b0073e9 */ /* 0x0003e200080000ff */
[----:B------:R-:W-:Y:S01]  /*1ece0*/  NOP ;  /* 0x0000000000007918 */ /* 0x000fe20000000000 */
.L_x_9:
[----:B-----5:R2:W-:Y:S04]  /*1ecf0*/  STL [R1+0xcc0], R5 ;  /* 0x000cc00501007387 */ /* 0x0205e80000100800 */
[----:B--2---:R-:W2:Y:S04]  /*1ed00*/  LDL R5, [R1+0xc98] ;  /* 0x000c980001057983 */ /* 0x004ea80000100800 */
[----:B------:R3:W-:Y:S04]  /*1ed10*/  STL [R1+0xcbc], R4 ;  /* 0x000cbc0401007387 */ /* 0x0007e80000100800 */
[----:B---3--:R-:W2:Y:S04]  /*1ed20*/  LDL R4, [R1+0x430] ;  /* 0x0004300001047983 */ /* 0x008ea80000100800 */
[----:B------:R3:W-:Y:S04]  /*1ed30*/  STL [R1+0xcb8], R3 ;  /* 0x000cb80301007387 */ /* 0x0007e80000100800 */
[----:B---3--:R-:W3:Y:S04]  /*1ed40*/  LDL.LU R3, [R1+0x8e8] ;  /* 0x0008e80001037983 */ /* 0x008ee80000300800 */
[----:B------:R4:W-:Y:S04]  /*1ed50*/  STL [R1+0xcb4], R2 ;  /* 0x000cb40201007387 */ /* 0x0009e80000100800 */
[----:B----4-:R-:W4:Y:S04]  /*1ed60*/  LDL.LU R2, [R1+0x8e0] ;  /* 0x0008e00001027983 */ /* 0x010f280000300800 */
[----:B------:R0:W-:Y:S01]  /*1ed70*/  STL [R1+0xcb0], R0 ;  /* 0x000cb00001007387 */ /* 0x0001e20000100800 */
[----:B--2---:R-:W-:-:S03]  /*1ed80*/  ISETP.NE.U32.AND P3, PT, R4, R5, PT ;  /* 0x000000050400720c */ /* 0x004fc60003f65070 */
[----:B------:R2:W5:Y:S04]  /*1ed90*/  LDL.LU R5, [R1+0xcc0] ;  /* 0x000cc00001057983 */ /* 0x0005680000300800 */
[----:B------:R2:W5:Y:S04]  /*1eda0*/  LDL.LU R4, [R1+0xcbc] ;  /* 0x000cbc0001047983 */ /* 0x0005680000300800 */
[----:B---3--:R3:W-:Y:S01]  /*1edb0*/  STL [R1+0x42c], R3 ;  /* 0x00042c0301007387 */ /* 0x0087e20000100800 */
[----:B----4-:R-:W-:-:S05]  /*1edc0*/  VIADD R2, R2, 0x1 ;  /* 0x0000000102027836 */ /* 0x010fca0000000000 */
[----:B------:R-:W-:-:S04]  /*1edd0*/  ISETP.GT.AND P0, PT, R2, 0x1, PT ;  /* 0x000000010200780c */ /* 0x000fc80003f04270 */
[----:B0-----:R-:W-:Y:S02]  /*1ede0*/  SEL R0, RZ, 0x1, !P0 ;  /* 0x00000001ff007807 */ /* 0x001fe40004000000 */
[----:B------:R-:W-:Y:S02]  /*1edf0*/  SEL R2, R2, RZ, !P0 ;  /* 0x000000ff02027207 */ /* 0x000fe40004000000 */
[----:B------:R-:W-:Y:S02]  /*1ee00*/  LOP3.LUT R0, R3, R0, RZ, 0x3c, !PT ;  /* 0x0000000003007212 */ /* 0x000fe400078e3cff */
[----:B---3--:R2:W5:Y:S04]  /*1ee10*/  LDL.LU R3, [R1+0xcb8] ;  /* 0x000cb80001037983 */ /* 0x0085680000300800 */
[----:B------:R0:W-:Y:S04]  /*1ee20*/  STL [R1+0x8e0], R2 ;  /* 0x0008e00201007387 */ /* 0x0001e80000100800 */
[----:B0-----:R2:W5:Y:S04]  /*1ee30*/  LDL.LU R2, [R1+0xcb4] ;  /* 0x000cb40001027983 */ /* 0x0015680000300800 */
[----:B------:R0:W-:Y:S04]  /*1ee40*/  STL [R1+0x8e8], R0 ;  /* 0x0008e80001007387 */ /* 0x0001e80000100800 */
[----:B0-----:R2:W5:Y:S01]  /*1ee50*/  LDL.LU R0, [R1+0xcb0] ;  /* 0x000cb00001007983 */ /* 0x0015620000300800 */
[----:B------:R-:W-:Y:S05]  /*1ee60*/  @P3 BRA `(.L_x_10) ;  /* 0xfffffed400703947 */ /* 0x000fea000383ffff */
.L_x_7:
[----:B-----5:R-:W3:Y:S02]  /*1ee70*/  LDC R0, c[0x0][0x3a0] ;  /* 0x0000e800ff007b82 */ /* 0x020ee40000000800 */
[----:B---3--:R-:W-:-:S05]  /*1ee80*/  VIADD R0, R0, 0x7f ;  /* 0x0000007f00007836 */ /* 0x008fca0000000000 */
[----:B------:R-:W-:-:S13]  /*1ee90*/  ISETP.GE.AND P0, PT, R0, 0x80, PT ;  /* 0x000000800000780c */ /* 0x000fda0003f06270 */
[----:B------:R-:W-:Y:S05]  /*1eea0*/  @!P0 BRA `(.L_x_11) ;  /* 0x0000000000108947 */ /* 0x000fea0003800000 */
[----:B------:R-:W3:Y:S02]  /*1eeb0*/  LDL.LU R252, [R1+0x42c] ;  /* 0x00042c0001fc7983 */ /* 0x000ee40000300800 */
[----:B---3--:R-:W-:-:S04]  /*1eec0*/  IMAD.U32 R0, R252, -0x80000000, RZ ;  /* 0x80000000fc007824 */ /* 0x008fc800078e00ff */
[----:B------:R-:W3:Y:S02]  /*1eed0*/  SYNCS.PHASECHK.TRANS64.TRYWAIT P0, [UR76], R0 ;  /* 0x00000000ff0075a7 */ /* 0x000ee4000800114c */
[----:B---3--:R-:W-:Y:S05]  /*1eee0*/  @!P0 BRA `(.L_x_12) ;  /* 0x0000003000f88947 */ /* 0x008fea0003800000 */
.L_x_11:
[----:B------:R-:W3:Y:S04]  /*1eef0*/  LDL.LU R2, [R1+0xcac] ;  /* 0x000cac0001027983 */ /* 0x000ee80000300800 */
[----:B------:R-:W4:Y:S01]  /*1ef00*/  LDL.LU R134, [R1+0x434] ;  /* 0x0004340001867983 */ /* 0x000f220000300800 */
[----:B------:R-:W-:Y:S06]  /*1ef10*/  BAR.SYNC.DEFER_BLOCKING 0x0 ;  /* 0x0000000000007b1d */ /* 0x000fec0000010000 */
[----:B------:R-:W5:Y:S01]  /*1ef20*/  S2R R3, SR_TID.X ;  /* 0x0000000000037919 */ /* 0x000f620000002100 */
[----:B--2---:R-:W2:Y:S01]  /*1ef30*/  LDL.LU R133, [R1+0x438] ;  /* 0x0004380001857983 */ /* 0x004ea20000300800 */
[----:B------:R-:W0:Y:S02]  /*1ef40*/  @!P2 SYNCS.CCTL.IV [UR4+0x48000] ;  /* 0x04800000ff00a9b1 */ /* 0x000e240008000004 */
[----:B0-----:R-:W-:Y:S06]  /*1ef50*/  BAR.SYNC.DEFER_BLOCKING 0x0 ;  /* 0x0000000000007b1d */ /* 0x001fec0000010000 */
[----:B------:R-:W0:Y:S01]  /*1ef60*/  S2R R135, SR_TID.X ;  /* 0x0000000000877919 */ /* 0x000e220000002100 */
[----:B-----5:R-:W-:-:S04]  /*1ef70*/  LOP3.LUT R132, R3, 0x80, RZ, 0xc0, !PT ;  /* 0x0000008003847812 */ /* 0x020fc800078ec0ff */
[----:B------:R-:W-:Y:S01]  /*1ef80*/  LEA R132, R132, UR4, 0x5 ;  /* 0x0000000484847c11 */ /* 0x000fe2000f8e28ff */
[----:B------:R-:W5:Y:S01]  /*1ef90*/  @!P2 SYNCS.CCTL.IV [UR4+0x48008] ;  /* 0x04800800ff00a9b1 */ /* 0x000f620008000004 */
[----:B0-----:R-:W-:Y:S02]  /*1efa0*/  LOP3.LUT R135, R135, 0xff, RZ, 0xc0, !PT ;  /* 0x000000ff87877812 */ /* 0x001fe400078ec0ff */
[----:B---3--:R-:W-:Y:S02]  /*1efb0*/  R2UR UR8, R2 ;  /* 0x00000000020872ca */ /* 0x008fe400000e0000 */
[----:B------:R-:W-:-:S05]  /*1efc0*/  LOP3.LUT R2, R3, 0x7f, RZ, 0xc0, !PT ;  /* 0x0000007f03027812 */ /* 0x000fca00078ec0ff */
[----:B------:R-:W-:Y:S02]  /*1efd0*/  IMAD R132, R2, 0x10, R132 ;  /* 0x0000001002847824 */ /* 0x000fe400078e0284 */
[----:B------:R-:W0:Y:S04]  /*1efe0*/  LDC.64 R2, c[0x0][0x398] ;  /* 0x0000e600ff027b82 */ /* 0x000e280000000a00 */
[----:B------:R-:W3:Y:S01]  /*1eff0*/  LDTM.x128 R4, tmem[UR8] ;  /* 0x00000008000479ee */ /* 0x000ee200083c0000 */
[----:B------:R-:W-:Y:S01]  /*1f000*/  NOP ;  /* 0x0000000000007918 */ /* 0x000fe20000000000 */
[----:B---3--:R-:W-:Y:S02]  /*1f010*/  F2FP.F16.F32.PACK_AB R68, R69, R68 ;  /* 0x000000444544723e */ /* 0x008fe400000000ff */
[----:B------:R-:W-:-:S02]  /*1f020*/  F2FP.F16.F32.PACK_AB R69, R71, R70 ;  /* 0x000000464745723e */ /* 0x000fc400000000ff */
[----:B------:R-:W-:Y:S02]  /*1f030*/  F2FP.F16.F32.PACK_AB R136, R5, R4 ;  /* 0x000000040588723e */ /* 0x000fe400000000ff */
[----:B------:R-:W-:Y:S02]  /*1f040*/  F2FP.F16.F32.PACK_AB R137, R7, R6 ;  /* 0x000000060789723e */ /* 0x000fe400000000ff */
[----:B------:R-:W-:Y:S02]  /*1f050*/  F2FP.F16.F32.PACK_AB R138, R9, R8 ;  /* 0x00000008098a723e */ /* 0x000fe400000000ff */
[----:B------:R-:W-:Y:S02]  /*1f060*/  F2FP.F16.F32.PACK_AB R139, R11, R10 ;  /* 0x0000000a0b8b723e */ /* 0x000fe400000000ff */
[----:B------:R-:W-:Y:S02]  /*1f070*/  F2FP.F16.F32.PACK_AB R70, R73, R72 ;  /* 0x000000484946723e */ /* 0x000fe400000000ff */
[----:B------:R-:W-:Y:S01]  /*1f080*/  F2FP.F16.F32.PACK_AB R71, R75, R74 ;  /* 0x0000004a4b47723e */ /* 0x000fe200000000ff */
[----:B-----5:R-:W-:Y:S04]  /*1f090*/  STS.128 [R132], R136 ;  /* 0x0000008884007388 */ /* 0x020fe80000000c00 */
[----:B------:R-:W-:Y:S01]  /*1f0a0*/  STS.128 [R132+0x800], R68 ;  /* 0x0008004484007388 */ /* 0x000fe20000000c00 */
[----:B------:R-:W-:-:S02]  /*1f0b0*/  F2FP.F16.F32.PACK_AB R10, R49, R48 ;  /* 0x00000030310a723e */ /* 0x000fc400000000ff */
[----:B------:R-:W-:Y:S01]  /*1f0c0*/  LEA R48, R135, UR4, 0x4 ;  /* 0x0000000487307c11 */ /* 0x000fe2000f8e20ff */
[----:B------:R-:W-:Y:S01]  /*1f0d0*/  BAR.SYNC.DEFER_BLOCKING 0x0 ;  /* 0x0000000000007b1d */ /* 0x000fe20000010000 */
[----:B------:R-:W-:Y:S02]  /*1f0e0*/  F2FP.F16.F32.PACK_AB R60, R61, R60 ;  /* 0x0000003c3d3c723e */ /* 0x000fe400000000ff */
[----:B------:R-:W-:Y:S02]  /*1f0f0*/  F2FP.F16.F32.PACK_AB R61, R63, R62 ;  /* 0x0000003e3f3d723e */ /* 0x000fe400000000ff */
[----:B------:R-:W-:Y:S02]  /*1f100*/  F2FP.F16.F32.PACK_AB R62, R65, R64 ;  /* 0x00000040413e723e */ /* 0x000fe400000000ff */
[----:B------:R-:W-:Y:S01]  /*1f110*/  F2FP.F16.F32.PACK_AB R63, R67, R66 ;  /* 0x00000042433f723e */ /* 0x000fe200000000ff */
[----:B------:R-:W3:Y:S04]  /*1f120*/  LDS.128 R68, [R48] ;  /* 0x0000000030447984 */ /* 0x000ee80000000c00 */
[----:B------:R-:W5:Y:S01]  /*1f130*/  LDS.128 R64, [R48+0x1000] ;  /* 0x0010000030407984 */ /* 0x000f620000000c00 */
[----:B------:R-:W-:-:S02]  /*1f140*/  F2FP.F16.F32.PACK_AB R12, R13, R12 ;  /* 0x0000000c0d0c723e */ /* 0x000fc400000000ff */
[----:B------:R-:W-:Y:S02]  /*1f150*/  F2FP.F16.F32.PACK_AB R76, R77, R76 ;  /* 0x0000004c4d4c723e */ /* 0x000fe400000000ff */
[----:B------:R-:W-:Y:S02]  /*1f160*/  F2FP.F16.F32.PACK_AB R13, R15, R14 ;  /* 0x0000000e0f0d723e */ /* 0x000fe400000000ff */
[----:B------:R-:W-:Y:S02]  /*1f170*/  F2FP.F16.F32.PACK_AB R77, R79, R78 ;  /* 0x0000004e4f4d723e */ /* 0x000fe400000000ff */
[----:B------:R-:W-:Y:S02]  /*1f180*/  F2FP.F16.F32.PACK_AB R14, R17, R16 ;  /* 0x00000010110e723e */ /* 0x000fe400000000ff */
[----:B------:R-:W-:Y:S01]  /*1f190*/  F2FP.F16.F32.PACK_AB R15, R19, R18 ;  /* 0x00000012130f723e */ /* 0x000fe200000000ff */
[----:B------:R-:W-:Y:S01]  /*1f1a0*/  BAR.SYNC.DEFER_BLOCKING 0x0 ;  /* 0x0000000000007b1d */ /* 0x000fe20000010000 */
[----:B------:R-:W-:-:S02]  /*1f1b0*/  F2FP.F16.F32.PACK_AB R78, R81, R80 ;  /* 0x00000050514e723e */ /* 0x000fc400000000ff */
[----:B------:R-:W-:-:S03]  /*1f1c0*/  F2FP.F16.F32.PACK_AB R79, R83, R82 ;  /* 0x00000052534f723e */ /* 0x000fc600000000ff */
[----:B------:R-:W3:Y:S04]  /*1f1d0*/  LDL.LU R80, [R1+0x43c] ;  /* 0x00043c0001507983 */ /* 0x000ee80000300800 */
[----:B------:R-:W-:Y:S04]  /*1f1e0*/  STS.128 [R132], R12 ;  /* 0x0000000c84007388 */ /* 0x000fe80000000c00 */
[----:B------:R-:W-:Y:S01]  /*1f1f0*/  STS.128 [R132+0x800], R76 ;  /* 0x0008004c84007388 */ /* 0x000fe20000000c00 */
[----:B------:R-:W-:Y:S02]  /*1f200*/  F2FP.F16.F32.PACK_AB R4, R53, R52 ;  /* 0x000000343504723e */ /* 0x000fe400000000ff */
[----:B------:R-:W-:Y:S01]  /*1f210*/  F2FP.F16.F32.PACK_AB R5, R55, R54 ;  /* 0x000000363705723e */ /* 0x000fe200000000ff */
[----:B------:R-:W-:Y:S01]  /*1f220*/  BAR.SYNC.DEFER_BLOCKING 0x0 ;  /* 0x0000000000007b1d */ /* 0x000fe20000010000 */
[----:B------:R-:W-:-:S02]  /*1f230*/  F2FP.F16.F32.PACK_AB R6, R57, R56 ;  /* 0x000000383906723e */ /* 0x000fc400000000ff */
[----:B------:R-:W-:Y:S02]  /*1f240*/  F2FP.F16.F32.PACK_AB R7, R59, R58 ;  /* 0x0000003a3b07723e */ /* 0x000fe400000000ff */
[----:B------:R-:W-:Y:S01]  /*1f250*/  F2FP.F16.F32.PACK_AB R20, R21, R20 ;  /* 0x000000141514723e */ /* 0x000fe200000000ff */
[----:B------:R-:W1:Y:S04]  /*1f260*/  LDS.128 R56, [R48] ;  /* 0x0000000030387984 */ /* 0x000e680000000c00 */
[----:B------:R-:W0:Y:S01]  /*1f270*/  LDS.128 R52, [R48+0x1000] ;  /* 0x0010000030347984 */ /* 0x000e220000000c00 */
[----:B------:R-:W-:Y:S02]  /*1f280*/  F2FP.F16.F32.PACK_AB R84, R85, R84 ;  /* 0x000000545554723e */ /* 0x000fe400000000ff */
[----:B------:R-:W-:-:S02]  /*1f290*/  F2FP.F16.F32.PACK_AB R21, R23, R22 ;  /* 0x000000161715723e */ /* 0x000fc400000000ff */
[----:B------:R-:W-:Y:S02]  /*1f2a0*/  F2FP.F16.F32.PACK_AB R85, R87, R86 ;  /* 0x000000565755723e */ /* 0x000fe400000000ff */
[----:B------:R-:W-:Y:S02]  /*1f2b0*/  F2FP.F16.F32.PACK_AB R22, R25, R24 ;  /* 0x000000181916723e */ /* 0x000fe400000000ff */
[----:B------:R-:W-:Y:S01]  /*1f2c0*/  F2FP.F16.F32.PACK_AB R23, R27, R26 ;  /* 0x0000001a1b17723e */ /* 0x000fe200000000ff */
[----:B------:R-:W-:Y:S01]  /*1f2d0*/  BAR.SYNC.DEFER_BLOCKING 0x0 ;  /* 0x0000000000007b1d */ /* 0x000fe20000010000 */
[----:B------:R-:W-:Y:S02]  /*1f2e0*/  F2FP.F16.F32.PACK_AB R86, R89, R88 ;  /* 0x000000585956723e */ /* 0x000fe400000000ff */
[----:B------:R-:W-:-:S03]  /*1f2f0*/  F2FP.F16.F32.PACK_AB R87, R91, R90 ;  /* 0x0000005a5b57723e */ /* 0x000fc600000000ff */
[----:B------:R-:W-:Y:S04]  /*1f300*/  STS.128 [R132], R20 ;  /* 0x0000001484007388 */ /* 0x000fe80000000c00 */
[----:B------:R-:W-:Y:S01]  /*1f310*/  STS.128 [R132+0x800], R84 ;  /* 0x0008005484007388 */ /* 0x000fe20000000c00 */
[----:B------:R-:W-:Y:S02]  /*1f320*/  F2FP.F16.F32.PACK_AB R16, R29, R28 ;  /* 0x0000001c1d10723e */ /* 0x000fe400000000ff */
[----:B------:R-:W-:Y:S01]  /*1f330*/  F2FP.F16.F32.PACK_AB R17, R31, R30 ;  /* 0x0000001e1f11723e */ /* 0x000fe200000000ff */
[----:B------:R-:W-:Y:S01]  /*1f340*/  BAR.SYNC.DEFER_BLOCKING 0x0 ;  /* 0x0000000000007b1d */ /* 0x000fe20000010000 */
[----:B------:R-:W-:Y:S02]  /*1f350*/  F2FP.F16.F32.PACK_AB R18, R33, R32 ;  /* 0x000000202112723e */ /* 0x000fe400000000ff */
[----:B------:R-:W-:-:S02]  /*1f360*/  F2FP.F16.F32.PACK_AB R19, R35, R34 ;  /* 0x000000222313723e */ /* 0x000fc400000000ff */
[----:B------:R-:W-:Y:S01]  /*1f370*/  F2FP.F16.F32.PACK_AB R92, R93, R92 ;  /* 0x0000005c5d5c723e */ /* 0x000fe200000000ff */
[----:B------:R-:W1:Y:S04]  /*1f380*/  LDS.128 R32, [R48] ;  /* 0x0000000030207984 */ /* 0x000e680000000c00 */
[----:B------:R-:W1:Y:S01]  /*1f390*/  LDS.128 R28, [R48+0x1000] ;  /* 0x00100000301c7984 */ /* 0x000e620000000c00 */
[----:B------:R-:W-:Y:S01]  /*1f3a0*/  BAR.SYNC.DEFER_BLOCKING 0x0 ;  /* 0x0000000000007b1d */ /* 0x000fe20000010000 */
[----:B------:R-:W-:Y:S02]  /*1f3b0*/  F2FP.F16.F32.PACK_AB R93, R95, R94 ;  /* 0x0000005e5f5d723e */ /* 0x000fe400000000ff */
[----:B------:R-:W-:Y:S02]  /*1f3c0*/  F2FP.F16.F32.PACK_AB R94, R97, R96 ;  /* 0x00000060615e723e */ /* 0x000fe400000000ff */
[----:B------:R-:W-:Y:S01]  /*1f3d0*/  F2FP.F16.F32.PACK_AB R95, R99, R98 ;  /* 0x00000062635f723e */ /* 0x000fe200000000ff */
[----:B------:R-:W-:Y:S04]  /*1f3e0*/  STS.128 [R132], R16 ;  /* 0x0000001084007388 */ /* 0x000fe80000000c00 */
[----:B------:R-:W-:Y:S01]  /*1f3f0*/  STS.128 [R132+0x800], R92 ;  /* 0x0008005c84007388 */ /* 0x000fe20000000c00 */
[----:B------:R-:W-:Y:S01]  /*1f400*/  BAR.SYNC.DEFER_BLOCKING 0x0 ;  /* 0x0000000000007b1d */ /* 0x000fe20000010000 */
[----:B----4-:R-:W-:-:S02]  /*1f410*/  VIADD R26, R134, 0x1 ;  /* 0x00000001861a7836 */ /* 0x010fc40000000000 */
[----:B------:R-:W-:-:S03]  /*1f420*/  VIADD R24, R134, 0x2 ;  /* 0x0000000286187836 */ /* 0x000fc60000000000 */
[-C--:B0-----:R-:W-:Y:S02]  /*1f430*/  ISETP.GE.AND P0, PT, R26, R3.reuse, PT ;  /* 0x000000031a00720c */ /* 0x081fe40003f06270 */
[----:B------:R-:W-:Y:S02]  /*1f440*/  ISETP.GE.AND P3, PT, R24, R3, PT ;  /* 0x000000031800720c */ /* 0x000fe40003f66270 */
[----:B------:R-:W0:Y:S04]  /*1f450*/  LDS.128 R24, [R48] ;  /* 0x0000000030187984 */ /* 0x000e280000000c00 */
[----:B------:R-:W4:Y:S01]  /*1f460*/  LDS.128 R20, [R48+0x1000] ;  /* 0x0010000030147984 */ /* 0x000f220000000c00 */
[----:B------:R-:W-:Y:S02]  /*1f470*/  F2FP.F16.F32.PACK_AB R36, R37, R36 ;  /* 0x000000242524723e */ /* 0x000fe400000000ff */
[----:B------:R-:W-:-:S02]  /*1f480*/  F2FP.F16.F32.PACK_AB R100, R101, R100 ;  /* 0x000000646564723e */ /* 0x000fc400000000ff */
[----:B------:R-:W-:Y:S02]  /*1f490*/  F2FP.F16.F32.PACK_AB R37, R39, R38 ;  /* 0x000000262725723e */ /* 0x000fe400000000ff */
[----:B------:R-:W-:Y:S02]  /*1f4a0*/  F2FP.F16.F32.PACK_AB R101, R103, R102 ;  /* 0x000000666765723e */ /* 0x000fe400000000ff */
[----:B------:R-:W-:Y:S02]  /*1f4b0*/  F2FP.F16.F32.PACK_AB R38, R41, R40 ;  /* 0x000000282926723e */ /* 0x000fe400000000ff */
[----:B------:R-:W-:Y:S01]  /*1f4c0*/  F2FP.F16.F32.PACK_AB R39, R43, R42 ;  /* 0x0000002a2b27723e */ /* 0x000fe200000000ff */
[----:B------:R-:W-:Y:S01]  /*1f4d0*/  BAR.SYNC.DEFER_BLOCKING 0x0 ;  /* 0x0000000000007b1d */ /* 0x000fe20000010000 */
[----:B------:R-:W-:Y:S02]  /*1f4e0*/  F2FP.F16.F32.PACK_AB R102, R105, R104 ;  /* 0x000000686966723e */ /* 0x000fe400000000ff */
[----:B------:R-:W-:-:S02]  /*1f4f0*/  F2FP.F16.F32.PACK_AB R103, R107, R106 ;  /* 0x0000006a6b67723e */ /* 0x000fc400000000ff */
[----:B------:R-:W-:-:S03]  /*1f500*/  F2FP.F16.F32.PACK_AB R108, R109, R108 ;  /* 0x0000006c6d6c723e */ /* 0x000fc600000000ff */
[----:B------:R-:W2:Y:S01]  /*1f510*/  LDC R40, c[0x0][0x3b4] ;  /* 0x0000ed00ff287b82 */ /* 0x000ea20000000800 */
[----:B------:R-:W-:Y:S04]  /*1f520*/  STS.128 [R132], R36 ;  /* 0x0000002484007388 */ /* 0x000fe80000000c00 */
[----:B------:R-:W-:Y:S03]  /*1f530*/  STS.128 [R132+0x800], R100 ;  /* 0x0008006484007388 */ /* 0x000fe60000000c00 */
[----:B------:R-:W-:Y:S01]  /*1f540*/  BAR.SYNC.DEFER_BLOCKING 0x0 ;  /* 0x0000000000007b1d */ /* 0x000fe20000010000 */
[----:B------:R-:W-:Y:S02]  /*1f550*/  F2FP.F16.F32.PACK_AB R109, R111, R110 ;  /* 0x0000006e6f6d723e */ /* 0x000fe400000000ff */
[----:B------:R-:W-:-:S03]  /*1f560*/  F2FP.F16.F32.PACK_AB R8, R45, R44 ;  /* 0x0000002c2d08723e */ /* 0x000fc600000000ff */
[----:B------:R-:W0:Y:S04]  /*1f570*/  LDS.128 R16, [R48] ;  /* 0x0000000030107984 */ /* 0x000e280000000c00 */
[----:B------:R-:W0:Y:S01]  /*1f580*/  LDS.128 R12, [R48+0x1000] ;  /* 0x00100000300c7984 */ /* 0x000e220000000c00 */
[----:B------:R-:W-:Y:S02]  /*1f590*/  F2FP.F16.F32.PACK_AB R9, R47, R46 ;  /* 0x0000002e2f09723e */ /* 0x000fe400000000ff */
[----:B------:R-:W-:Y:S01]  /*1f5a0*/  F2FP.F16.F32.PACK_AB R11, R51, R50 ;  /* 0x00000032330b723e */ /* 0x000fe200000000ff */
[----:B------:R-:W-:Y:S01]  /*1f5b0*/  BAR.SYNC.DEFER_BLOCKING 0x0 ;  /* 0x0000000000007b1d */ /* 0x000fe20000010000 */
[----:B------:R-:W-:Y:S02]  /*1f5c0*/  F2FP.F16.F32.PACK_AB R110, R113, R112 ;  /* 0x00000070716e723e */ /* 0x000fe400000000ff */
[----:B------:R-:W-:Y:S01]  /*1f5d0*/  F2FP.F16.F32.PACK_AB R111, R115, R114 ;  /* 0x00000072736f723e */ /* 0x000fe200000000ff */
[----:B--2---:R-:W-:Y:S01]  /*1f5e0*/  IMAD R45, R133, R40, RZ ;  /* 0x00000028852d7224 */ /* 0x004fe200078e02ff */
[----:B------:R-:W-:-:S03]  /*1f5f0*/  F2FP.F16.F32.PACK_AB R116, R117, R116 ;  /* 0x000000747574723e */ /* 0x000fc600000000ff */
[----:B------:R-:W2:Y:S01]  /*1f600*/  LDC.64 R50, c[0x0][0x390] ;  /* 0x0000e400ff327b82 */ /* 0x000ea20000000a00 */
[----:B------:R-:W-:Y:S04]  /*1f610*/  STS.128 [R132], R8 ;  /* 0x0000000884007388 */ /* 0x000fe80000000c00 */
[----:B------:R-:W-:Y:S03]  /*1f620*/  STS.128 [R132+0x800], R108 ;  /* 0x0008006c84007388 */ /* 0x000fe60000000c00 */
[----:B------:R-:W-:Y:S01]  /*1f630*/  BAR.SYNC.DEFER_BLOCKING 0x0 ;  /* 0x0000000000007b1d */ /* 0x000fe20000010000 */
[----:B------:R-:W-:Y:S01]  /*1f640*/  IMAD R49, R40, 0x100, R45 ;  /* 0x0000010028317824 */ /* 0x000fe200078e022d */
[----:B------:R-:W-:-:S02]  /*1f650*/  F2FP.F16.F32.PACK_AB R117, R119, R118 ;  /* 0x000000767775723e */ /* 0x000fc400000000ff */
[----:B------:R-:W-:Y:S02]  /*1f660*/  F2FP.F16.F32.PACK_AB R118, R121, R120 ;  /* 0x000000787976723e */ /* 0x000fe400000000ff */
[----:B------:R-:W0:Y:S04]  /*1f670*/  LDS.128 R40, [R48] ;  /* 0x0000000030287984 */ /* 0x000e280000000c00 */
[----:B------:R-:W0:Y:S01]  /*1f680*/  LDS.128 R36, [R48+0x1000] ;  /* 0x0010000030247984 */ /* 0x000e220000000c00 */
[----:B------:R-:W-:Y:S01]  /*1f690*/  BAR.SYNC.DEFER_BLOCKING 0x0 ;  /* 0x0000000000007b1d */ /* 0x000fe20000010000 */
[----:B------:R-:W-:-:S05]  /*1f6a0*/  F2FP.F16.F32.PACK_AB R119, R123, R122 ;  /* 0x0000007a7b77723e */ /* 0x000fca00000000ff */
[----:B------:R-:W-:Y:S04]  /*1f6b0*/  STS.128 [R132], R4 ;  /* 0x0000000484007388 */ /* 0x000fe80000000c00 */
[----:B------:R-:W-:Y:S01]  /*1f6c0*/  STS.128 [R132+0x800], R116 ;  /* 0x0008007484007388 */ /* 0x000fe20000000c00 */
[----:B------:R-:W-:Y:S01]  /*1f6d0*/  BAR.SYNC.DEFER_BLOCKING 0x0 ;  /* 0x0000000000007b1d */ /* 0x000fe20000010000 */
[----:B------:R-:W-:-:S05]  /*1f6e0*/  VIADD R0, R134, 0x3f ;  /* 0x0000003f86007836 */ /* 0x000fca0000000000 */
[-C--:B------:R-:W-:Y:S01]  /*1f6f0*/  ISETP.GE.AND P1, PT, R0, R3.reuse, PT ;  /* 0x000000030000720c */ /* 0x080fe20003f26270 */
[----:B------:R-:W-:Y:S01]  /*1f700*/  VIADD R0, R134, 0x3 ;  /* 0x0000000386007836 */ /* 0x000fe20000000000 */
[----:B------:R-:W0:Y:S04]  /*1f710*/  LDS.128 R8, [R48] ;  /* 0x0000000030087984 */ /* 0x000e280000000c00 */
[----:B------:R-:W0:Y:S01]  /*1f720*/  LDS.128 R4, [R48+0x1000] ;  /* 0x0010000030047984 */ /* 0x000e220000000c00 */
[----:B------:R-:W-:Y:S01]  /*1f730*/  BAR.SYNC.DEFER_BLOCKING 0x0 ;  /* 0x0000000000007b1d */ /* 0x000fe20000010000 */
[----:B------:R-:W-:Y:S02]  /*1f740*/  ISETP.GE.AND P2, PT, R0, R3, PT ;  /* 0x000000030000720c */ /* 0x000fe40003f46270 */
[----:B------:R-:W-:-:S05]  /*1f750*/  F2FP.F16.F32.PACK_AB R124, R125, R124 ;  /* 0x0000007c7d7c723e */ /* 0x000fca00000000ff */
[----:B------:R-:W0:Y:S01]  /*1f760*/  LDC R0, c[0x0][0x3b8] ;  /* 0x0000ee00ff007b82 */ /* 0x000e220000000800 */
[----:B------:R-:W-:Y:S02]  /*1f770*/  F2FP.F16.F32.PACK_AB R125, R127, R126 ;  /* 0x0000007e7f7d723e */ /* 0x000fe400000000ff */
[----:B------:R-:W-:Y:S02]  /*1f780*/  F2FP.F16.F32.PACK_AB R126, R129, R128 ;  /* 0x00000080817e723e */ /* 0x000fe400000000ff */
[----:B------:R-:W-:Y:S02]  /*1f790*/  F2FP.F16.F32.PACK_AB R127, R131, R130 ;  /* 0x00000082837f723e */ /* 0x000fe400000000ff */
[-C--:B--2---:R-:W-:Y:S02]  /*1f7a0*/  LEA R46, P4, R45, R50.reuse, 0x1 ;  /* 0x000000322d2e7211 */ /* 0x084fe400078808ff */
[----:B------:R-:W-:Y:S02]  /*1f7b0*/  LEA R44, P6, R49, R50, 0x1 ;  /* 0x00000032312c7211 */ /* 0x000fe400078c08ff */
[-C--:B------:R-:W-:Y:S01]  /*1f7c0*/  LEA.HI.X.SX32 R47, R45, R51.reuse, 0x1, P4 ;  /* 0x000000332d2f7211 */ /* 0x080fe200020f0eff */
[----:B------:R2:W-:Y:S04]  /*1f7d0*/  STS.128 [R132], R60 ;  /* 0x0000003c84007388 */ /* 0x0005e80000000c00 */
[----:B------:R-:W-:Y:S01]  /*1f7e0*/  STS.128 [R132+0x800], R124 ;  /* 0x0008007c84007388 */ /* 0x000fe20000000c00 */
[----:B------:R-:W-:Y:S01]  /*1f7f0*/  LEA.HI.X.SX32 R45, R49, R51, 0x1, P6 ;  /* 0x00000033312d7211 */ /* 0x000fe200030f0eff */
[----:B------:R-:W-:Y:S01]  /*1f800*/  BAR.SYNC.DEFER_BLOCKING 0x0 ;  /* 0x0000000000007b1d */ /* 0x000fe20000010000 */
[----:B------:R-:W-:-:S02]  /*1f810*/  ISETP.GE.AND P6, PT, R133, R2, PT ;  /* 0x000000028500720c */ /* 0x000fc40003fc6270 */
[CC--:B------:R-:W-:Y:S02]  /*1f820*/  ISETP.GE.AND P4, PT, R134.reuse, R3.reuse, PT ;  /* 0x000000038600720c */ /* 0x0c0fe40003f86270 */
[----:B------:R-:W-:Y:S02]  /*1f830*/  ISETP.LT.AND P6, PT, R134, R3, !P6 ;  /* 0x000000038600720c */ /* 0x000fe400077c1270 */
[----:B---3--:R-:W-:Y:S01]  /*1f840*/  ISETP.LT.AND P4, PT, R80, R2, !P4 ;  /* 0x000000025000720c */ /* 0x008fe20006781270 */
[----:B0-----:R-:W-:-:S04]  /*1f850*/  IMAD R49, R134, R0, RZ ;  /* 0x0000000086317224 */ /* 0x001fc800078e02ff */
[----:B------:R-:W-:-:S04]  /*1f860*/  IMAD.WIDE R50, R49, 0x2, R46 ;  /* 0x0000000231327825 */ /* 0x000fc800078e022e */
[----:B------:R-:W-:Y:S02]  /*1f870*/  IMAD.WIDE R72, R49, 0x2, R44 ;  /* 0x0000000231487825 */ /* 0x000fe400078e022c */
[----:B------:R0:W-:Y:S04]  /*1f880*/  @P6 STG.E.U16 desc[UR6][R50.64], R68 ;  /* 0x0000004432006986 */ /* 0x0001e8000c101506 */
[----:B-----5:R3:W-:Y:S01]  /*1f890*/  @P4 STG.E.U16 desc[UR6][R72.64], R64 ;  /* 0x0000004048004986 */ /* 0x0207e2000c101506 */
[-C--:B------:R-:W-:Y:S02]  /*1f8a0*/  ISETP.LT.AND P4, PT, R133, R2.reuse, !P0 ;  /* 0x000000028500720c */ /* 0x080fe40004781270 */
[-C--:B------:R-:W-:Y:S01]  /*1f8b0*/  ISETP.LT.AND P0, PT, R80, R2.reuse, !P0 ;  /* 0x000000025000720c */ /* 0x080fe20004701270 */
[----:B------:R-:W-:Y:S01]  /*1f8c0*/  IMAD.IADD R49, R49, 0x1, R0 ;  /* 0x0000000131317824 */ /* 0x000fe200078e0200 */
[----:B------:R-:W-:-:S02]  /*1f8d0*/  ISETP.LT.AND P6, PT, R133, R2, !P3 ;  /* 0x000000028500720c */ /* 0x000fc40005fc1270 */
[----:B------:R-:W-:Y:S01]  /*1f8e0*/  PRMT R74, R68, 0x7632, R74 ;  /* 0x00007632444a7816 */ /* 0x000fe2000000004a */
[C---:B------:R-:W-:Y:S02]  /*1f8f0*/  IMAD.IADD R75, R49.reuse, 0x1, R0 ;  /* 0x00000001314b7824 */ /* 0x040fe400078e0200 */
[C---:B--2---:R-:W-:Y:S01]  /*1f900*/  IMAD.WIDE R60, R49.reuse, 0x2, R46 ;  /* 0x00000002313c7825 */ /* 0x044fe200078e022e */
[-C--:B------:R-:W-:Y:S02]  /*1f910*/  ISETP.LT.AND P3, PT, R80, R2.reuse, !P3 ;  /* 0x000000025000720c */ /* 0x080fe40005f61270 */
[----:B------:R-:W-:Y:S01]  /*1f920*/  PRMT R76, R64, 0x7632, R76 ;  /* 0x00007632404c7816 */ /* 0x000fe2000000004c */
[----:B0-----:R-:W-:Y:S02]  /*1f930*/  VIADD R68, R134, 0x4 ;  /* 0x0000000486447836 */ /* 0x001fe40000000000 */
[----:B------:R-:W-:Y:S01]  /*1f940*/  IMAD.WIDE R50, R49, 0x2, R44 ;  /* 0x0000000231327825 */ /* 0x000fe200078e022c */
[----:B------:R-:W-:Y:S03]  /*1f950*/  @P4 STG.E.U16 desc[UR6][R60.64], R74 ;  /* 0x0000004a3c004986 */ /* 0x000fe6000c101506 */
[----:B------:R-:W-:Y:S01]  /*1f960*/  IMAD.WIDE R62, R75, 0x2, R46 ;  /* 0x000000024b3e7825 */ /* 0x000fe200078e022e */
[----:B------:R-:W-:Y:S01]  /*1f970*/  ISETP.GE.AND P4, PT, R68, R3, PT ;  /* 0x000000034400720c */ /* 0x000fe20003f86270 */
[----:B------:R0:W-:Y:S01]  /*1f980*/  @P0 STG.E.U16 desc[UR6][R50.64], R76 ;  /* 0x0000004c32000986 */ /* 0x0001e2000c101506 */
[-C--:B------:R-:W-:Y:S01]  /*1f990*/  ISETP.LT.AND P0, PT, R133, R2.reuse, !P2 ;  /* 0x000000028500720c */ /* 0x080fe20005701270 */
[----:B---3--:R-:W-:Y:S01]  /*1f9a0*/  IMAD.WIDE R72, R75, 0x2, R44 ;  /* 0x000000024b487825 */ /* 0x008fe200078e022c */
[CC--:B------:R-:W-:Y:S01]  /*1f9b0*/  ISETP.LT.AND P2, PT, R80.reuse, R2.reuse, !P2 ;  /* 0x000000025000720c */ /* 0x0c0fe20005741270 */
[----:B------:R-:W-:Y:S01]  /*1f9c0*/  @P6 STG.E.U16 desc[UR6][R62.64], R69 ;  /* 0x000000453e006986 */ /* 0x000fe2000c101506 */
[-C--:B------:R-:W-:Y:S01]  /*1f9d0*/  ISETP.LT.AND P6, PT, R133, R2.reuse, !P4 ;  /* 0x000000028500720c */ /* 0x080fe200067c1270 */
[----:B------:R-:W-:Y:S01]  /*1f9e0*/  IMAD.IADD R75, R75, 0x1, R0 ;  /* 0x000000014b4b7824 */ /* 0x000fe200078e0200 */
[----:B------:R-:W-:Y:S01]  /*1f9f0*/  ISETP.LT.AND P4, PT, R80, R2, !P4 ;  /* 0x000000025000720c */ /* 0x000fe20006781270 */
[----:B------:R2:W-:Y:S01]  /*1fa00*/  @P3 STG.E.U16 desc[UR6][R72.64], R65 ;  /* 0x0000004148003986 */ /* 0x0005e2000c101506 */
[----:B------:R-:W-:-:S02]  /*1fa10*/  VIADD R68, R134, 0x5 ;  /* 0x0000000586447836 */ /* 0x000fc40000000000 */
[----:B------:R-:W-:Y:S01]  /*1fa20*/  IMAD.IADD R49, R75, 0x1, R0 ;  /* 0x000000014b317824 */ /* 0x000fe200078e0200 */
[----:B------:R-:W-:Y:S01]  /*1fa30*/  PRMT R77, R65, 0x7632, R77 ;  /* 0x00007632414d7816 */ /* 0x000fe2000000004d */
[----:B0-----:R-:W-:Y:S01]  /*1fa40*/  IMAD.WIDE R50, R75, 0x2, R46 ;  /* 0x000000024b327825 */ /* 0x001fe200078e022e */
[----:B------:R-:W-:-:S03]  /*1fa50*/  ISETP.GE.AND P3, PT, R68, R3, PT ;  /* 0x000000034400720c */ /* 0x000fc60003f66270 */
[----:B------:R-:W-:Y:S01]  /*1fa60*/  IMAD.WIDE R60, R75, 0x2, R44 ;  /* 0x000000024b3c7825 */ /* 0x000fe200078e022c */
[----:B--2---:R-:W-:-:S03]  /*1fa70*/  PRMT R73, R69, 0x7632, R73 ;  /* 0x0000763245497816 */ /* 0x004fc60000000049 */
[----:B------:R-:W-:Y:S02]  /*1fa80*/  VIADD R64, R134, 0x6 ;  /* 0x0000000686407836 */ /* 0x000fe40000000000 */
[C---:B------:R-:W-:Y:S01]  /*1fa90*/  IMAD.WIDE R62, R49.reuse, 0x2, R46 ;  /* 0x00000002313e7825 */ /* 0x040fe200078e022e */
[----:B------:R0:W-:Y:S02]  /*1faa0*/  @P0 STG.E.U16 desc[UR6][R50.64], R73 ;  /* 0x0000004932000986 */ /* 0x0001e4000c101506 */
[----:B------:R-:W-:Y:S01]  /*1fab0*/  ISETP.GE.AND P0, PT, R64, R3, PT ;  /* 0x000000034000720c */ /* 0x000fe20003f06270 */
[----:B------:R-:W-:Y:S01]  /*1fac0*/  IMAD.WIDE R64, R49, 0x2, R44 ;  /* 0x0000000231407825 */ /* 0x000fe200078e022c */
[----:B------:R-:W-:Y:S04]  /*1fad0*/  @P2 STG.E.U16 desc[UR6][R60.64], R77 ;  /* 0x0000004d3c002986 */ /* 0x000fe8000c101506 */
[----:B------:R2:W-:Y:S01]  /*1fae0*/  @P6 STG.E.U16 desc[UR6][R62.64], R70 ;  /* 0x000000463e006986 */ /* 0x0005e2000c101506 */
[----:B------:R-:W-:-:S02]  /*1faf0*/  ISETP.LT.AND P6, PT, R133, R2, !P3 ;  /* 0x000000028500720c */ /* 0x000fc40005fc1270 */
[-C--:B------:R-:W-:Y:S01]  /*1fb00*/  ISETP.LT.AND P3, PT, R80, R2.reuse, !P3 ;  /* 0x000000025000720c */ /* 0x080fe20005f61270 */
[----:B------:R-:W-:Y:S01]  /*1fb10*/  IMAD.IADD R49, R49, 0x1, R0 ;  /* 0x0000000131317824 */ /* 0x000fe200078e0200 */
[----:B------:R3:W-:Y:S01]  /*1fb20*/  @P4 STG.E.U16 desc[UR6][R64.64], R66 ;  /* 0x0000004240004986 */ /* 0x0007e2000c101506 */
[----:B------:R-:W-:Y:S01]  /*1fb30*/  VIADD R68, R134, 0x7 ;  /* 0x0000000786447836 */ /* 0x000fe20000000000 */
[-C--:B------:R-:W-:Y:S01]  /*1fb40*/  ISETP.LT.AND P4, PT, R133, R2.reuse, !P0 ;  /* 0x000000028500720c */ /* 0x080fe20004781270 */
[C---:B0-----:R-:W-:Y:S01]  /*1fb50*/  IMAD.WIDE R50, R49.reuse, 0x2, R46 ;  /* 0x0000000231327825 */ /* 0x041fe200078e022e */
[----:B------:R-:W-:Y:S02]  /*1fb60*/  ISETP.LT.AND P0, PT, R80, R2, !P0 ;  /* 0x000000025000720c */ /* 0x000fe40004701270 */
[----:B--2---:R-:W-:Y:S01]  /*1fb70*/  PRMT R63, R70, 0x7632, R63 ;  /* 0x00007632463f7816 */ /* 0x004fe2000000003f */
[----:B------:R-:W-:Y:S01]  /*1fb80*/  IMAD.WIDE R60, R49, 0x2, R44 ;  /* 0x00000002313c7825 */ /* 0x000fe200078e022c */
[----:B------:R-:W-:-:S02]  /*1fb90*/  ISETP.GE.AND P2, PT, R68, R3, PT ;  /* 0x000000034400720c */ /* 0x000fc40003f46270 */
[----:B---3--:R-:W-:Y:S01]  /*1fba0*/  PRMT R65, R66, 0x7632, R65 ;  /* 0x0000763242417816 */ /* 0x008fe20000000041 */
[----:B------:R-:W-:Y:S01]  /*1fbb0*/  IMAD.IADD R49, R49, 0x1, R0 ;  /* 0x0000000131317824 */ /* 0x000fe200078e0200 */
[----:B------:R0:W-:Y:S01]  /*1fbc0*/  @P6 STG.E.U16 desc[UR6][R50.64], R63 ;  /* 0x0000003f32006986 */ /* 0x0001e2000c101506 */
[----:B------:R-:W-:-:S03]  /*1fbd0*/  VIADD R68, R134, 0x8 ;  /* 0x0000000886447836 */ /* 0x000fc60000000000 */
[----:B------:R2:W-:Y:S01]  /*1fbe0*/  @P3 STG.E.U16 desc[UR6][R60.64], R65 ;  /* 0x000000413c003986 */ /* 0x0005e2000c101506 */
[-C--:B------:R-:W-:Y:S02]  /*1fbf0*/  ISETP.LT.AND P3, PT, R133, R2.reuse, !P2 ;  /* 0x000000028500720c */ /* 0x080fe40005761270 */
[----:B------:R-:W-:Y:S02]  /*1fc00*/  ISETP.LT.AND P2, PT, R80, R2, !P2 ;  /* 0x000000025000720c */ /* 0x000fe40005741270 */
[----:B------:R-:W-:Y:S01]  /*1fc10*/  ISETP.GE.AND P6, PT, R68, R3, PT ;  /* 0x000000034400720c */ /* 0x000fe20003fc6270 */
[----:B0-----:R-:W-:-:S04]  /*1fc20*/  IMAD.WIDE R62, R49, 0x2, R46 ;  /* 0x00000002313e7825 */ /* 0x001fc800078e022e */
[C---:B--2---:R-:W-:Y:S01]  /*1fc30*/  IMAD.WIDE R64, R49.reuse, 0x2, R44 ;  /* 0x0000000231407825 */ /* 0x044fe200078e022c */
[----:B------:R0:W-:Y:S03]  /*1fc40*/  @P4 STG.E.U16 desc[UR6][R62.64], R71 ;  /* 0x000000473e004986 */ /* 0x0001e6000c101506 */
[----:B------:R-:W-:Y:S01]  /*1fc50*/  IMAD.IADD R49, R49, 0x1, R0 ;  /* 0x0000000131317824 */ /* 0x000fe200078e0200 */
[----:B------:R2:W-:Y:S01]  /*1fc60*/  @P0 STG.E.U16 desc[UR6][R64.64], R67 ;  /* 0x0000004340000986 */ /* 0x0005e2000c101506 */
[----:B------:R-:W-:Y:S01]  /*1fc70*/  VIADD R66, R134, 0x9 ;  /* 0x0000000986427836 */ /* 0x000fe20000000000 */
[-C--:B------:R-:W-:Y:S01]  /*1fc80*/  ISETP.LT.AND P0, PT, R133, R2.reuse, !P6 ;  /* 0x000000028500720c */ /* 0x080fe20007701270 */
[C---:B------:R-:W-:Y:S01]  /*1fc90*/  IMAD.WIDE R50, R49.reuse, 0x2, R46 ;  /* 0x0000000231327825 */ /* 0x040fe200078e022e */
[----:B------:R-:W-:Y:S02]  /*1fca0*/  ISETP.LT.AND P6, PT, R80, R2, !P6 ;  /* 0x000000025000720c */ /* 0x000fe400077c1270 */
[----:B------:R-:W-:Y:S01]  /*1fcb0*/  ISETP.GE.AND P4, PT, R66, R3, PT ;  /* 0x000000034200720c */ /* 0x000fe20003f86270 */
[----:B------:R-:W-:Y:S01]  /*1fcc0*/  IMAD.WIDE R60, R49, 0x2, R44 ;  /* 0x00000002313c7825 */ /* 0x000fe200078e022c */
[----:B0-----:R-:W-:-:S03]  /*1fcd0*/  PRMT R63, R71, 0x7632, R63 ;  /* 0x00007632473f7816 */ /* 0x001fc6000000003f */
[----:B------:R-:W-:Y:S01]  /*1fce0*/  IMAD.IADD R49, R49, 0x1, R0 ;  /* 0x0000000131317824 */ /* 0x000fe200078e0200 */
[----:B--2---:R-:W-:Y:S01]  /*1fcf0*/  PRMT R65, R67, 0x7632, R65 ;  /* 0x0000763243417816 */ /* 0x004fe20000000041 */
[----:B------:R-:W-:Y:S01]  /*1fd00*/  VIADD R66, R134, 0xa ;  /* 0x0000000a86427836 */ /* 0x000fe20000000000 */
[----:B------:R0:W-:Y:S01]  /*1fd10*/  @P3 STG.E.U16 desc[UR6][R50.64], R63 ;  /* 0x0000003f32003986 */ /* 0x0001e2000c101506 */
[----:B------:R-:W-:-:S03]  /*1fd20*/  ISETP.LT.AND P3, PT, R133, R2, !P4 ;  /* 0x000000028500720c */ /* 0x000fc60006761270 */
[----:B------:R2:W-:Y:S01]  /*1fd30*/  @P2 STG.E.U16 desc[UR6][R60.64], R65 ;  /* 0x000000413c002986 */ /* 0x0005e2000c101506 */
[----:B------:R-:W-:Y:S01]  /*1fd40*/  ISETP.GE.AND P2, PT, R66, R3, PT ;  /* 0x000000034200720c */ /* 0x000fe20003f46270 */
[C---:B------:R-:W-:Y:S02]  /*1fd50*/  IMAD.IADD R67, R49.reuse, 0x1, R0 ;  /* 0x0000000131437824 */ /* 0x040fe400078e0200 */
[----:B0-----:R-:W-:-:S04]  /*1fd60*/  IMAD.WIDE R62, R49, 0x2, R46 ;  /* 0x00000002313e7825 */ /* 0x001fc800078e022e */
[----:B--2---:R-:W-:Y:S01]  /*1fd70*/  IMAD.WIDE R64, R49, 0x2, R44 ;  /* 0x0000000231407825 */ /* 0x004fe200078e022c */
[----:B-1----:R0:W-:Y:S01]  /*1fd80*/  @P0 STG.E.U16 desc[UR6][R62.64], R56 ;  /* 0x000000383e000986 */ /* 0x0021e2000c101506 */
[----:B------:R-:W-:-:S03]  /*1fd90*/  ISETP.LT.AND P4, PT, R80, R2, !P4 ;  /* 0x000000025000720c */ /* 0x000fc60006781270 */
[----:B------:R-:W-:Y:S01]  /*1fda0*/  @P6 STG.E.U16 desc[UR6][R64.64], R52 ;  /* 0x0000003440006986 */ /* 0x000fe2000c101506 */
[-C--:B------:R-:W-:Y:S01]  /*1fdb0*/  ISETP.LT.AND P6, PT, R133, R2.reuse, !P2 ;  /* 0x000000028500720c */ /* 0x080fe200057c1270 */
[C---:B------:R-:W-:Y:S01]  /*1fdc0*/  IMAD.WIDE R50, R67.reuse, 0x2, R46 ;  /* 0x0000000243327825 */ /* 0x040fe200078e022e */
[----:B------:R-:W-:Y:S02]  /*1fdd0*/  PRMT R61, R56, 0x7632, R61 ;  /* 0x00007632383d7816 */ /* 0x000fe4000000003d */
[----:B------:R-:W-:Y:S01]  /*1fde0*/  ISETP.LT.AND P2, PT, R80, R2, !P2 ;  /* 0x000000025000720c */ /* 0x000fe20005741270 */
[----:B------:R-:W-:Y:S02]  /*1fdf0*/  VIADD R66, R134, 0xb ;  /* 0x0000000b86427836 */ /* 0x000fe40000000000 */
[----:B------:R-:W-:Y:S01]  /*1fe00*/  IMAD.IADD R49, R67, 0x1, R0 ;  /* 0x0000000143317824 */ /* 0x000fe200078e0200 */
[----:B------:R1:W-:Y:S02]  /*1fe10*/  @P3 STG.E.U16 desc[UR6][R50.64], R61 ;  /* 0x0000003d32003986 */ /* 0x0003e4000c101506 */
[----:B------:R-:W-:Y:S01]  /*1fe20*/  ISETP.GE.AND P0, PT, R66, R3, PT ;  /* 0x000000034200720c */ /* 0x000fe20003f06270 */
[----:B0-----:R-:W-:-:S04]  /*1fe30*/  IMAD.WIDE R62, R49, 0x2, R46 ;  /* 0x00000002313e7825 */ /* 0x001fc800078e022e */
[----:B------:R-:W-:Y:S01]  /*1fe40*/  VIADD R68, R134, 0xc ;  /* 0x0000000c86447836 */ /* 0x000fe20000000000 */
[----:B-1----:R-:W-:Y:S01]  /*1fe50*/  PRMT R51, R52, 0x7632, R51 ;  /* 0x0000763234337816 */ /* 0x002fe20000000033 */
[----:B------:R-:W-:-:S04]  /*1fe60*/  IMAD.WIDE R60, R67, 0x2, R44 ;  /* 0x00000002433c7825 */ /* 0x000fc800078e022c */
[----:B------:R-:W-:Y:S01]  /*1fe70*/  IMAD.WIDE R66, R49, 0x2, R44 ;  /* 0x0000000231427825 */ /* 0x000fe200078e022c */
[----:B------:R0:W-:Y:S04]  /*1fe80*/  @P4 STG.E.U16 desc[UR6][R60.64], R51 ;  /* 0x000000333c004986 */ /* 0x0001e8000c101506 */
[----:B------:R1:W-:Y:S01]  /*1fe90*/  @P6 STG.E.U16 desc[UR6][R62.64], R57 ;  /* 0x000000393e006986 */ /* 0x0003e2000c101506 */
[----:B------:R-:W-:-:S03]  /*1fea0*/  ISETP.GE.AND P3, PT, R68, R3, PT ;  /* 0x000000034400720c */ /* 0x000fc60003f66270 */
[----:B------:R2:W-:Y:S01]  /*1feb0*/  @P2 STG.E.U16 desc[UR6][R66.64], R53 ;  /* 0x0000003542002986 */ /* 0x0005e2000c101506 */
[-C--:B------:R-:W-:Y:S02]  /*1fec0*/  ISETP.LT.AND P2, PT, R133, R2.reuse, !P0 ;  /* 0x000000028500720c */ /* 0x080fe40004741270 */
[-C--:B------:R-:W-:Y:S01]  /*1fed0*/  ISETP.LT.AND P0, PT, R80, R2.reuse, !P0 ;  /* 0x000000025000720c */ /* 0x080fe20004701270 */
[----:B------:R-:W-:Y:S01]  /*1fee0*/  IMAD.IADD R49, R49, 0x1, R0 ;  /* 0x0000000131317824 */ /* 0x000fe200078e0200 */
[-C--:B------:R-:W-:Y:S01]  /*1fef0*/  ISETP.LT.AND P6, PT, R133, R2.reuse, !P3 ;  /* 0x000000028500720c */ /* 0x080fe20005fc1270 */
[----:B------:R-:W-:Y:S01]  /*1ff00*/  VIADD R56, R134, 0xd ;  /* 0x0000000d86387836 */ /* 0x000fe20000000000 */
[----:B------:R-:W-:Y:S01]  /*1ff10*/  ISETP.LT.AND P3, PT, R80, R2, !P3 ;  /* 0x000000025000720c */ /* 0x000fe20005f61270 */
[----:B0-----:R-:W-:Y:S01]  /*1ff20*/  IMAD.WIDE R50, R49, 0x2, R46 ;  /* 0x0000000231327825 */ /* 0x001fe200078e022e */
[----:B-1----:R-:W-:Y:S02]  /*1ff30*/  PRMT R63, R57, 0x7632, R63 ;  /* 0x00007632393f7816 */ /* 0x002fe4000000003f */
[----:B--2---:R-:W-:Y:S01]  /*1ff40*/  PRMT R67, R53, 0x7632, R67 ;  /* 0x0000763235437816 */ /* 0x004fe20000000043 */
[----:B------:R-:W-:Y:S01]  /*1ff50*/  IMAD.WIDE R52, R49, 0x2, R44 ;  /* 0x0000000231347825 */ /* 0x000fe200078e022c */
[----:B------:R-:W-:-:S03]  /*1ff60*/  ISETP.GE.AND P4, PT, R56, R3, PT ;  /* 0x000000033800720c */ /* 0x000fc60003f86270 */
[----:B------:R-:W-:Y:S01]  /*1ff70*/  IMAD.IADD R65, R49, 0x1, R0 ;  /* 0x0000000131417824 */ /* 0x000fe200078e0200 */
[----:B------:R0:W-:Y:S01]  /*1ff80*/  @P2 STG.E.U16 desc[UR6][R50.64], R63 ;  /* 0x0000003f32002986 */ /* 0x0001e2000c101506 */
[----:B------:R-:W-:Y:S02]  /*1ff90*/  VIADD R62, R134, 0xe ;  /* 0x0000000e863e7836 */ /* 0x000fe40000000000 */
[----:B------:R-:W-:Y:S01]  /*1ffa0*/  IMAD.WIDE R56, R65, 0x2, R46 ;  /* 0x0000000241387825 */ /* 0x000fe200078e022e */
[----:B------:R1:W-:Y:S01]  /*1ffb0*/  @P0 STG.E.U16 desc[UR6][R52.64], R67 ;  /* 0x0000004334000986 */ /* 0x0003e2000c101506 */
[-C--:B------:R-:W-:Y:S02]  /*1ffc0*/  ISETP.LT.AND P0, PT, R133, R2.reuse, !P4 ;  /* 0x000000028500720c */ /* 0x080fe40006701270 */
[C---:B------:R-:W-:Y:S01]  /*1ffd0*/  IMAD.WIDE R60, R65.reuse, 0x2, R44 ;  /* 0x00000002413c7825 */ /* 0x040fe200078e022c */
[----:B------:R-:W-:Y:S02]  /*1ffe0*/  ISETP.LT.AND P4, PT, R80, R2, !P4 ;  /* 0x000000025000720c */ /* 0x000fe40006781270 */
[----:B------:R-:W-:Y:S01]  /*1fff0*/  ISETP.GE.AND P2, PT, R62, R3, PT ;  /* 0x000000033e00720c */ /* 0x000fe20003f46270 */
[----:B------:R2:W-:Y:S01]  /*20000*/  @P6 STG.E.U16 desc[UR6][R56.64], R58 ;  /* 0x0000003a38006986 */ /* 0x0005e2000c101506 */
[----:B------:R-:W-:-:S02]  /*20010*/  IMAD.IADD R65, R65, 0x1, R0 ;  /* 0x0000000141417824 */ /* 0x000fc400078e0200 */
[----:B------:R-:W-:Y:S01]  /*20020*/  VIADD R64, R134, 0xf ;  /* 0x0000000f86407836 */ /* 0x000fe20000000000 */
[----:B------:R3:W-:Y:S01]  /*20030*/  @P3 STG.E.U16 desc[UR6][R60.64], R54 ;  /* 0x000000363c003986 */ /* 0x0007e2000c101506 */
[-C--:B------:R-:W-:Y:S01]  /*20040*/  ISETP.LT.AND P3, PT, R133, R2.reuse, !P2 ;  /* 0x000000028500720c */ /* 0x080fe20005761270 */
[----:B0-----:R-:W-:Y:S01]  /*20050*/  IMAD.WIDE R50, R65, 0x2, R46 ;  /* 0x0000000241327825 */ /* 0x001fe200078e022e */
[----:B------:R-:W-:-:S03]  /*20060*/  ISETP.LT.AND P2, PT, R80, R2, !P2 ;  /* 0x000000025000720c */ /* 0x000fc60005741270 */
[----:B-1----:R-:W-:Y:S01]  /*20070*/  IMAD.WIDE R52, R65, 0x2, R44 ;  /* 0x0000000241347825 */ /* 0x002fe200078e022c */
[----:B--2---:R-:W-:-:S03]  /*20080*/  PRMT R57, R58, 0x7632, R57 ;  /* 0x000076323a397816 */ /* 0x004fc60000000039 */
[----:B------:R-:W-:Y:S01]  /*20090*/  IMAD.IADD R49, R65, 0x1, R0 ;  /* 0x0000000141317824 */ /* 0x000fe200078e0200 */
[----:B---3--:R-:W-:Y:S02]  /*200a0*/  PRMT R61, R54, 0x7632, R61 ;  /* 0x00007632363d7816 */ /* 0x008fe4000000003d */
[----:B------:R-:W-:Y:S01]  /*200b0*/  ISETP.GE.AND P6, PT, R64, R3, PT ;  /* 0x000000034000720c */ /* 0x000fe20003fc6270 */
[----:B------:R-:W-:Y:S01]  /*200c0*/  VIADD R62, R134, 0x10 ;  /* 0x00000010863e7836 */ /* 0x000fe20000000000 */
[----:B------:R0:W-:Y:S04]  /*200d0*/  @P0 STG.E.U16 desc[UR6][R50.64], R57 ;  /* 0x0000003932000986 */ /* 0x0001e8000c101506 */
[----:B------:R1:W-:Y:S01]  /*200e0*/  @P4 STG.E.U16 desc[UR6][R52.64], R61 ;  /* 0x0000003d34004986 */ /* 0x0003e2000c101506 */
[----:B------:R-:W-:-:S02]  /*200f0*/  ISETP.LT.AND P4, PT, R133, R2, !P6 ;  /* 0x000000028500720c */ /* 0x000fc40007781270 */
[----:B------:R-:W-:Y:S01]  /*20100*/  ISETP.GE.AND P0, PT, R62, R3, PT ;  /* 0x000000033e00720c */ /* 0x000fe20003f06270 */
[----:B0-----:R-:W-:-:S04]  /*20110*/  IMAD.WIDE R56, R49, 0x2, R46 ;  /* 0x0000000231387825 */ /* 0x001fc800078e022e */
[C---:B-1----:R-:W-:Y:S01]  /*20120*/  IMAD.WIDE R60, R49.reuse, 0x2, R44 ;  /* 0x00000002313c7825 */ /* 0x042fe200078e022c */
[----:B------:R-:W-:Y:S03]  /*20130*/  @P3 STG.E.U16 desc[UR6][R56.64], R59 ;  /* 0x0000003b38003986 */ /* 0x000fe6000c101506 */
[----:B------:R-:W-:Y:S01]  /*20140*/  IMAD.IADD R49, R49, 0x1, R0 ;  /* 0x0000000131317824 */ /* 0x000fe200078e0200 */
[----:B------:R0:W-:Y:S01]  /*20150*/  @P2 STG.E.U16 desc[UR6][R60.64], R55 ;  /* 0x000000373c002986 */ /* 0x0001e2000c101506 */
[-C--:B------:R-:W-:Y:S02]  /*20160*/  ISETP.LT.AND P2, PT, R80, R2.reuse, !P6 ;  /* 0x000000025000720c */ /* 0x080fe40007741270 */
[----:B------:R-:W-:Y:S01]  /*20170*/  ISETP.LT.AND P6, PT, R133, R2, !P0 ;  /* 0x000000028500720c */ /* 0x000fe200047c1270 */
[----:B------:R-:W-:Y:S01]  /*20180*/  IMAD.WIDE R50, R49, 0x2, R46 ;  /* 0x0000000231327825 */ /* 0x000fe200078e022e */
[----:B------:R-:W-:-:S02]  /*20190*/  PRMT R53, R59, 0x7632, R53 ;  /* 0x000076323b357816 */ /* 0x000fc40000000035 */
[----:B------:R-:W-:Y:S01]  /*201a0*/  ISETP.LT.AND P0, PT, R80, R2, !P0 ;  /* 0x000000025000720c */ /* 0x000fe20004701270 */
[----:B------:R-:W-:Y:S02]  /*201b0*/  VIADD R54, R134, 0x11 ;  /* 0x0000001186367836 */ /* 0x000fe40000000000 */
[----:B------:R-:W-:Y:S01]  /*201c0*/  IMAD.IADD R63, R49, 0x1, R0 ;  /* 0x00000001313f7824 */ /* 0x000fe200078e0200 */
[----:B------:R1:W-:Y:S01]  /*201d0*/  @P4 STG.E.U16 desc[UR6][R50.64], R53 ;  /* 0x0000003532004986 */ /* 0x0003e2000c101506 */
[----:B0-----:R-:W-:Y:S02]  /*201e0*/  PRMT R61, R55, 0x7632, R61 ;  /* 0x00007632373d7816 */ /* 0x001fe4000000003d */
[----:B------:R-:W-:Y:S01]  /*201f0*/  ISETP.GE.AND P3, PT, R54, R3, PT ;  /* 0x000000033600720c */ /* 0x000fe20003f66270 */
[----:B------:R-:W-:-:S04]  /*20200*/  IMAD.WIDE R54, R63, 0x2, R46 ;  /* 0x000000023f367825 */ /* 0x000fc800078e022e */
[----:B------:R-:W-:-:S04]  /*20210*/  IMAD.WIDE R56, R63, 0x2, R44 ;  /* 0x000000023f387825 */ /* 0x000fc800078e022c */
[----:B-1----:R-:W-:-:S04]  /*20220*/  IMAD.WIDE R52, R49, 0x2, R44 ;  /* 0x0000000231347825 */ /* 0x002fc800078e022c */
[----:B------:R-:W-:Y:S01]  /*20230*/  VIADD R62, R134, 0x12 ;  /* 0x00000012863e7836 */ /* 0x000fe20000000000 */
[----:B------:R-:W-:Y:S04]  /*20240*/  @P2 STG.E.U16 desc[UR6][R52.64], R61 ;  /* 0x0000003d34002986 */ /* 0x000fe8000c101506 */
[----:B------:R0:W-:Y:S01]  /*20250*/  @P6 STG.E.U16 desc[UR6][R54.64], R32 ;  /* 0x0000002036006986 */ /* 0x0001e2000c101506 */
[----:B------:R-:W-:-:S03]  /*20260*/  ISETP.GE.AND P4, PT, R62, R3, PT ;  /* 0x000000033e00720c */ /* 0x000fc60003f86270 */
[----:B------:R1:W-:Y:S01]  /*20270*/  @P0 STG.E.U16 desc[UR6][R56.64], R28 ;  /* 0x0000001c38000986 */ /* 0x0003e2000c101506 */
[-C--:B------:R-:W-:Y:S01]  /*20280*/  ISETP.LT.AND P0, PT, R133, R2.reuse, !P3 ;  /* 0x000000028500720c */ /* 0x080fe20005f01270 */
[----:B------:R-:W-:Y:S01]  /*20290*/  VIADD R58, R134, 0x13 ;  /* 0x00000013863a7836 */ /* 0x000fe20000000000 */
[-C--:B------:R-:W-:Y:S01]  /*202a0*/  ISETP.LT.AND P3, PT, R80, R2.reuse, !P3 ;  /* 0x000000025000720c */ /* 0x080fe20005f61270 */
[--C-:B------:R-:W-:Y:S01]  /*202b0*/  IMAD.IADD R63, R63, 0x1, R0.reuse ;  /* 0x000000013f3f7824 */ /* 0x100fe200078e0200 */
[----:B------:R-:W-:Y:S02]  /*202c0*/  ISETP.LT.AND P6, PT, R133, R2, !P4 ;  /* 0x000000028500720c */ /* 0x000fe400067c1270 */
[----:B------:R-:W-:Y:S01]  /*202d0*/  ISETP.GE.AND P2, PT, R58, R3, PT ;  /* 0x000000033a00720c */ /* 0x000fe20003f46270 */
[C---:B------:R-:W-:Y:S01]  /*202e0*/  IMAD.IADD R49, R63.reuse, 0x1, R0 ;  /* 0x000000013f317824 */ /* 0x040fe200078e0200 */
[----:B------:R-:W-:Y:S01]  /*202f0*/  PRMT R58, R32, 0x7632, R58 ;  /* 0x00007632203a7816 */ /* 0x000fe2000000003a */
[----:B------:R-:W-:Y:S01]  /*20300*/  IMAD.WIDE R50, R63, 0x2, R46 ;  /* 0x000000023f327825 */ /* 0x000fe200078e022e */
[----:B------:R-:W-:-:S03]  /*20310*/  PRMT R59, R28, 0x7632, R59 ;  /* 0x000076321c3b7816 */ /* 0x000fc6000000003b */
[----:B0-----:R-:W-:Y:S01]  /*20320*/  VIADD R32, R134, 0x14 ;  /* 0x0000001486207836 */ /* 0x001fe20000000000 */
[-C--:B------:R-:W-:Y:S01]  /*20330*/  ISETP.LT.AND P4, PT, R80, R2.reuse, !P4 ;  /* 0x000000025000720c */ /* 0x080fe20006781270 */
[----:B------:R-:W-:Y:S01]  /*20340*/  IMAD.WIDE R52, R63, 0x2, R44 ;  /* 0x000000023f347825 */ /* 0x000fe200078e022c */
[----:B------:R0:W-:Y:S03]  /*20350*/  @P0 STG.E.U16 desc[UR6][R50.64], R58 ;  /* 0x0000003a32000986 */ /* 0x0001e6000c101506 */
[----:B------:R-:W-:Y:S01]  /*20360*/  IMAD.WIDE R54, R49, 0x2, R46 ;  /* 0x0000000231367825 */ /* 0x000fe200078e022e */
[----:B------:R-:W-:Y:S01]  /*20370*/  ISETP.GE.AND P0, PT, R32, R3, PT ;  /* 0x000000032000720c */ /* 0x000fe20003f06270 */
[----:B------:R2:W-:Y:S01]  /*20380*/  @P3 STG.E.U16 desc[UR6][R52.64], R59 ;  /* 0x0000003b34003986 */ /* 0x0005e2000c101506 */
[-C--:B------:R-:W-:Y:S01]  /*20390*/  ISETP.LT.AND P3, PT, R133, R2.reuse, !P2 ;  /* 0x000000028500720c */ /* 0x080fe20005761270 */
[----:B-1----:R-:W-:Y:S01]  /*203a0*/  IMAD.WIDE R56, R49, 0x2, R44 ;  /* 0x0000000231387825 */ /* 0x002fe200078e022c */
[-C--:B------:R-:W-:Y:S01]  /*203b0*/  ISETP.LT.AND P2, PT, R80, R2.reuse, !P2 ;  /* 0x000000025000720c */ /* 0x080fe20005741270 */
[----:B------:R1:W-:Y:S01]  /*203c0*/  @P6 STG.E.U16 desc[UR6][R54.64], R33 ;  /* 0x0000002136006986 */ /* 0x0003e2000c101506 */
[----:B------:R-:W-:Y:S01]  /*203d0*/  ISETP.LT.AND P6, PT, R133, R2, !P0 ;  /* 0x000000028500720c */ /* 0x000fe200047c1270 */
[----:B------:R-:W-:-:S02]  /*203e0*/  IMAD.IADD R49, R49, 0x1, R0 ;  /* 0x0000000131317824 */ /* 0x000fc400078e0200 */
[----:B0-----:R-:W-:Y:S01]  /*203f0*/  VIADD R50, R134, 0x15 ;  /* 0x0000001586327836 */ /* 0x001fe20000000000 */
[----:B------:R0:W-:Y:S01]  /*20400*/  @P4 STG.E.U16 desc[UR6][R56.64], R29 ;  /* 0x0000001d38004986 */ /* 0x0001e2000c101506 */
[----:B--2---:R-:W-:Y:S01]  /*20410*/  IMAD.IADD R59, R49, 0x1, R0 ;  /* 0x00000001313b7824 */ /* 0x004fe200078e0200 */
[----:B------:R-:W-:Y:S02]  /*20420*/  PRMT R53, R33, 0x7632, R53 ;  /* 0x0000763221357816 */ /* 0x000fe40000000035 */
[----:B------:R-:W-:Y:S01]  /*20430*/  ISETP.LT.AND P0, PT, R80, R2, !P0 ;  /* 0x000000025000720c */ /* 0x000fe20004701270 */
[----:B-1----:R-:W-:Y:S01]  /*20440*/  IMAD.WIDE R32, R49, 0x2, R46 ;  /* 0x0000000231207825 */ /* 0x002fe200078e022e */
[----:B------:R-:W-:Y:S02]  /*20450*/  PRMT R55, R29, 0x7632, R55 ;  /* 0x000076321d377816 */ /* 0x000fe40000000037 */
[----:B------:R-:W-:Y:S01]  /*20460*/  ISETP.GE.AND P4, PT, R50, R3, PT ;  /* 0x000000033200720c */ /* 0x000fe20003f86270 */
[----:B------:R-:W-:-:S04]  /*20470*/  IMAD.WIDE R50, R59, 0x2, R46 ;  /* 0x000000023b327825 */ /* 0x000fc800078e022e */
[----:B0-----:R-:W-:Y:S01]  /*20480*/  IMAD.WIDE R28, R49, 0x2, R44 ;  /* 0x00000002311c7825 */ /* 0x001fe200078e022c */
[----:B------:R0:W-:Y:S03]  /*20490*/  @P3 STG.E.U16 desc[UR6][R32.64], R53 ;  /* 0x0000003520003986 */ /* 0x0001e6000c101506 */
[----:B------:R-:W-:Y:S01]  /*204a0*/  VIADD R58, R134, 0x16 ;  /* 0x00000016863a7836 */ /* 0x000fe20000000000 */
[----:B------:R1:W-:Y:S04]  /*204b0*/  @P2 STG.E.U16 desc[UR6][R28.64], R55 ;  /* 0x000000371c002986 */ /* 0x0003e8000c101506 */
[----:B------:R2:W-:Y:S01]  /*204c0*/  @P6 STG.E.U16 desc[UR6][R50.64], R34 ;  /* 0x0000002232006986 */ /* 0x0005e2000c101506 */
[----:B------:R-:W-:-:S02]  /*204d0*/  ISETP.LT.AND P6, PT, R133, R2, !P4 ;  /* 0x000000028500720c */ /* 0x000fc400067c1270 */
[----:B------:R-:W-:Y:S01]  /*204e0*/  ISETP.LT.AND P4, PT, R80, R2, !P4 ;  /* 0x000000025000720c */ /* 0x000fe20006781270 */
[----:B0-----:R-:W-:Y:S01]  /*204f0*/  IMAD.WIDE R52, R59, 0x2, R44 ;  /* 0x000000023b347825 */ /* 0x001fe200078e022c */
[----:B------:R-:W-:-:S03]  /*20500*/  ISETP.GE.AND P3, PT, R58, R3, PT ;  /* 0x000000033a00720c */ /* 0x000fc60003f66270 */
[----:B------:R-:W-:Y:S01]  /*20510*/  IMAD.IADD R59, R59, 0x1, R0 ;  /* 0x000000013b3b7824 */ /* 0x000fe200078e0200 */
[----:B------:R0:W-:Y:S01]  /*20520*/  @P0 STG.E.U16 desc[UR6][R52.64], R30 ;  /* 0x0000001e34000986 */ /* 0x0001e2000c101506 */
[----:B------:R-:W-:Y:S01]  /*20530*/  VIADD R54, R134, 0x17 ;  /* 0x0000001786367836 */ /* 0x000fe20000000000 */
[-C--:B------:R-:W-:Y:S01]  /*20540*/  ISETP.LT.AND P0, PT, R133, R2.reuse, !P3 ;  /* 0x000000028500720c */ /* 0x080fe20005f01270 */
[C---:B-1----:R-:W-:Y:S01]  /*20550*/  IMAD.WIDE R28, R59.reuse, 0x2, R46 ;  /* 0x000000023b1c7825 */ /* 0x042fe200078e022e */
[----:B------:R-:W-:Y:S02]  /*20560*/  PRMT R49, R34, 0x7632, R49 ;  /* 0x0000763222317816 */ /* 0x000fe40000000031 */
[----:B------:R-:W-:Y:S01]  /*20570*/  ISETP.LT.AND P3, PT, R80, R2, !P3 ;  /* 0x000000025000720c */ /* 0x000fe20005f61270 */
[C---:B------:R-:W-:Y:S01]  /*20580*/  IMAD.WIDE R32, R59.reuse, 0x2, R44 ;  /* 0x000000023b207825 */ /* 0x040fe200078e022c */
[----:B--2---:R-:W-:Y:S02]  /*20590*/  PRMT R51, R30, 0x7632, R51 ;  /* 0x000076321e337816 */ /* 0x004fe40000000033 */
[----:B------:R-:W-:Y:S01]  /*205a0*/  ISETP.GE.AND P2, PT, R54, R3, PT ;  /* 0x000000033600720c */ /* 0x000fe20003f46270 */
[----:B------:R-:W-:Y:S01]  /*205b0*/  IMAD.IADD R59, R59, 0x1, R0 ;  /* 0x000000013b3b7824 */ /* 0x000fe200078e0200 */
[----:B------:R-:W-:Y:S01]  /*205c0*/  @P6 STG.E.U16 desc[UR6][R28.64], R49 ;  /* 0x000000311c006986 */ /* 0x000fe2000c101506 */
[----:B------:R-:W-:-:S03]  /*205d0*/  VIADD R54, R134, 0x18 ;  /* 0x0000001886367836 */ /* 0x000fc60000000000 */
[----:B------:R1:W-:Y:S01]  /*205e0*/  @P4 STG.E.U16 desc[UR6][R32.64], R51 ;  /* 0x0000003320004986 */ /* 0x0003e2000c101506 */
[-C--:B------:R-:W-:Y:S01]  /*205f0*/  ISETP.LT.AND P4, PT, R133, R2.reuse, !P2 ;  /* 0x000000028500720c */ /* 0x080fe20005781270 */
[C---:B0-----:R-:W-:Y:S01]  /*20600*/  IMAD.WIDE R52, R59.reuse, 0x2, R44 ;  /* 0x000000023b347825 */ /* 0x041fe200078e022c */
[----:B------:R-:W-:Y:S02]  /*20610*/  ISETP.LT.AND P2, PT, R80, R2, !P2 ;  /* 0x000000025000720c */ /* 0x000fe40005741270 */
[----:B------:R-:W-:Y:S01]  /*20620*/  ISETP.GE.AND P6, PT, R54, R3, PT ;  /* 0x000000033600720c */ /* 0x000fe20003fc6270 */
[----:B------:R-:W-:Y:S02]  /*20630*/  VIADD R30, R134, 0x19 ;  /* 0x00000019861e7836 */ /* 0x000fe40000000000 */
[----:B-1----:R-:W-:-:S04]  /*20640*/  IMAD.WIDE R50, R59, 0x2, R46 ;  /* 0x000000023b327825 */ /* 0x002fc800078e022e */
[----:B------:R-:W-:Y:S01]  /*20650*/  IMAD.IADD R59, R59, 0x1, R0 ;  /* 0x000000013b3b7824 */ /* 0x000fe200078e0200 */
[----:B------:R0:W-:Y:S01]  /*20660*/  @P0 STG.E.U16 desc[UR6][R50.64], R35 ;  /* 0x0000002332000986 */ /* 0x0001e2000c101506 */
[----:B------:R-:W-:-:S03]  /*20670*/  PRMT R54, R35, 0x7632, R54 ;  /* 0x0000763223367816 */ /* 0x000fc60000000036 */
[----:B------:R1:W-:Y:S01]  /*20680*/  @P3 STG.E.U16 desc[UR6][R52.64], R31 ;  /* 0x0000001f34003986 */ /* 0x0003e2000c101506 */
[-C--:B------:R-:W-:Y:S01]  /*20690*/  ISETP.LT.AND P3, PT, R133, R2.reuse, !P6 ;  /* 0x000000028500720c */ /* 0x080fe20007761270 */
[C---:B------:R-:W-:Y:S01]  /*206a0*/  IMAD.WIDE R28, R59.reuse, 0x2, R46 ;  /* 0x000000023b1c7825 */ /* 0x040fe200078e022e */
[----:B------:R-:W-:Y:S02]  /*206b0*/  ISETP.LT.AND P6, PT, R80, R2, !P6 ;  /* 0x000000025000720c */ /* 0x000fe400077c1270 */
[----:B------:R-:W-:Y:S01]  /*206c0*/  ISETP.GE.AND P0, PT, R30, R3, PT ;  /* 0x000000031e00720c */ /* 0x000fe20003f06270 */
[----:B------:R-:W-:Y:S01]  /*206d0*/  IMAD.WIDE R32, R59, 0x2, R44 ;  /* 0x000000023b207825 */ /* 0x000fe200078e022c */
[----:B0-----:R-:W-:-:S03]  /*206e0*/  PRMT R51, R31, 0x7632, R51 ;  /* 0x000076321f337816 */ /* 0x001fc60000000033 */
[----:B------:R-:W-:Y:S02]  /*206f0*/  VIADD R30, R134, 0x1a ;  /* 0x0000001a861e7836 */ /* 0x000fe40000000000 */
[----:B------:R-:W-:Y:S01]  /*20700*/  IMAD.IADD R59, R59, 0x1, R0 ;  /* 0x000000013b3b7824 */ /* 0x000fe200078e0200 */
[----:B------:R0:W-:Y:S01]  /*20710*/  @P4 STG.E.U16 desc[UR6][R28.64], R54 ;  /* 0x000000361c004986 */ /* 0x0001e2000c101506 */
[-C--:B------:R-:W-:Y:S02]  /*20720*/  ISETP.LT.AND P4, PT, R133, R2.reuse, !P0 ;  /* 0x000000028500720c */ /* 0x080fe40004781270 */
[C---:B------:R-:W-:Y:S01]  /*20730*/  IMAD.WIDE R34, R59.reuse, 0x2, R46 ;  /* 0x000000023b227825 */ /* 0x040fe200078e022e */
[----:B------:R2:W-:Y:S01]  /*20740*/  @P2 STG.E.U16 desc[UR6][R32.64], R51 ;  /* 0x0000003320002986 */ /* 0x0005e2000c101506 */
[----:B------:R-:W-:Y:S02]  /*20750*/  ISETP.GE.AND P2, PT, R30, R3, PT ;  /* 0x000000031e00720c */ /* 0x000fe40003f46270 */
[----:B-1----:R-:W-:Y:S01]  /*20760*/  IMAD.WIDE R30, R59, 0x2, R44 ;  /* 0x000000023b1e7825 */ /* 0x002fe200078e022c */
[----:B------:R1:W-:Y:S01]  /*20770*/  @P3 STG.E.U16 desc[UR6][R34.64], R24 ;  /* 0x0000001822003986 */ /* 0x0003e2000c101506 */
[----:B------:R-:W-:-:S02]  /*20780*/  ISETP.LT.AND P0, PT, R80, R2, !P0 ;  /* 0x000000025000720c */ /* 0x000fc40004701270 */
[----:B------:R-:W-:Y:S01]  /*20790*/  IMAD.IADD R49, R59, 0x1, R0 ;  /* 0x000000013b317824 */ /* 0x000fe200078e0200 */
[----:B----4-:R-:W-:Y:S01]  /*207a0*/  @P6 STG.E.U16 desc[UR6][R30.64], R20 ;  /* 0x000000141e006986 */ /* 0x010fe2000c101506 */
[-C--:B------:R-:W-:Y:S02]  /*207b0*/  ISETP.LT.AND P6, PT, R133, R2.reuse, !P2 ;  /* 0x000000028500720c */ /* 0x080fe400057c1270 */
[C---:B0-----:R-:W-:Y:S01]  /*207c0*/  IMAD.WIDE R28, R49.reuse, 0x2, R46 ;  /* 0x00000002311c7825 */ /* 0x041fe200078e022e */
[----:B--2---:R-:W-:Y:S02]  /*207d0*/  PRMT R33, R24, 0x7632, R33 ;  /* 0x0000763218217816 */ /* 0x004fe40000000021 */
[----:B------:R-:W-:Y:S01]  /*207e0*/  ISETP.LT.AND P2, PT, R80, R2, !P2 ;  /* 0x000000025000720c */ /* 0x000fe20005741270 */
[C---:B------:R-:W-:Y:S02]  /*207f0*/  VIADD R50, R134.reuse, 0x1b ;  /* 0x0000001b86327836 */ /* 0x040fe40000000000 */
[----:B------:R-:W-:Y:S01]  /*20800*/  IMAD.IADD R53, R49, 0x1, R0 ;  /* 0x0000000131357824 */ /* 0x000fe200078e0200 */
[----:B------:R0:W-:Y:S01]  /*20810*/  @P4 STG.E.U16 desc[UR6][R28.64], R33 ;  /* 0x000000211c004986 */ /* 0x0001e2000c101506 */
[----:B------:R-:W-:Y:S01]  /*20820*/  VIADD R52, R134, 0x1c ;  /* 0x0000001c86347836 */ /* 0x000fe20000000000 */
[----:B------:R-:W-:Y:S01]  /*20830*/  ISETP.GE.AND P3, PT, R50, R3, PT ;  /* 0x000000033200720c */ /* 0x000fe20003f66270 */
[----:B-1----:R-:W-:-:S04]  /*20840*/  IMAD.WIDE R34, R53, 0x2, R46 ;  /* 0x0000000235227825 */ /* 0x002fc800078e022e */
[----:B------:R-:W-:Y:S01]  /*20850*/  IMAD.WIDE R50, R53, 0x2, R44 ;  /* 0x0000000235327825 */ /* 0x000fe200078e022c */
[----:B0-----:R-:W-:-:S03]  /*20860*/  PRMT R29, R20, 0x7632, R29 ;  /* 0x00007632141d7816 */ /* 0x001fc6000000001d */
[----:B------:R-:W-:Y:S01]  /*20870*/  IMAD.WIDE R32, R49, 0x2, R44 ;  /* 0x0000000231207825 */ /* 0x000fe200078e022c */
[----:B------:R-:W-:-:S04]  /*20880*/  ISETP.GE.AND P4, PT, R52, R3, PT ;  /* 0x000000033400720c */ /* 0x000fc80003f86270 */
[----:B------:R0:W-:Y:S04]  /*20890*/  @P0 STG.E.U16 desc[UR6][R32.64], R29 ;  /* 0x0000001d20000986 */ /* 0x0001e8000c101506 */
[----:B------:R1:W-:Y:S01]  /*208a0*/  @P6 STG.E.U16 desc[UR6][R34.64], R25 ;  /* 0x0000001922006986 */ /* 0x0003e2000c101506 */
[----:B------:R-:W-:-:S03]  /*208b0*/  IMAD.IADD R53, R53, 0x1, R0 ;  /* 0x0000000135357824 */ /* 0x000fc600078e0200 */
[----:B------:R2:W-:Y:S01]  /*208c0*/  @P2 STG.E.U16 desc[UR6][R50.64], R21 ;  /* 0x0000001532002986 */ /* 0x0005e2000c101506 */
[CC--:B------:R-:W-:Y:S02]  /*208d0*/  ISETP.LT.AND P2, PT, R133.reuse, R2.reuse, !P3 ;  /* 0x000000028500720c */ /* 0x0c0fe40005f41270 */
[-C--:B------:R-:W-:Y:S02]  /*208e0*/  ISETP.LT.AND P3, PT, R80, R2.reuse, !P3 ;  /* 0x000000025000720c */ /* 0x080fe40005f61270 */
[-C--:B------:R-:W-:Y:S01]  /*208f0*/  ISETP.LT.AND P6, PT, R133, R2.reuse, !P4 ;  /* 0x000000028500720c */ /* 0x080fe200067c1270 */
[----:B------:R-:W-:Y:S01]  /*20900*/  VIADD R24, R134, 0x1d ;  /* 0x0000001d86187836 */ /* 0x000fe20000000000 */
[----:B------:R-:W-:Y:S01]  /*20910*/  ISETP.LT.AND P4, PT, R80, R2, !P4 ;  /* 0x000000025000720c */ /* 0x000fe20006781270 */
[----:B------:R-:W-:Y:S01]  /*20920*/  IMAD.IADD R49, R53, 0x1, R0 ;  /* 0x0000000135317824 */ /* 0x000fe200078e0200 */
[----:B0-----:R-:W-:Y:S01]  /*20930*/  PRMT R33, R25, 0x7632, R33 ;  /* 0x0000763219217816 */ /* 0x001fe20000000021 */
[----:B------:R-:W-:Y:S01]  /*20940*/  IMAD.WIDE R28, R53, 0x2, R46 ;  /* 0x00000002351c7825 */ /* 0x000fe200078e022e */
[----:B-1----:R-:W-:-:S02]  /*20950*/  PRMT R35, R21, 0x7632, R35 ;  /* 0x0000763215237816 */ /* 0x002fc40000000023 */
[----:B------:R-:W-:Y:S01]  /*20960*/  ISETP.GE.AND P0, PT, R24, R3, PT ;  /* 0x000000031800720c */ /* 0x000fe20003f06270 */
[----:B--2---:R-:W-:Y:S01]  /*20970*/  IMAD.WIDE R20, R53, 0x2, R44 ;  /* 0x0000000235147825 */ /* 0x004fe200078e022c */
[----:B------:R0:W-:Y:S03]  /*20980*/  @P2 STG.E.U16 desc[UR6][R28.64], R33 ;  /* 0x000000211c002986 */ /* 0x0001e6000c101506 */
[C---:B------:R-:W-:Y:S01]  /*20990*/  IMAD.WIDE R24, R49.reuse, 0x2, R46 ;  /* 0x0000000231187825 */ /* 0x040fe200078e022e */
[----:B------:R1:W-:Y:S03]  /*209a0*/  @P3 STG.E.U16 desc[UR6][R20.64], R35 ;  /* 0x0000002314003986 */ /* 0x0003e6000c101506 */
[----:B------:R-:W-:Y:S01]  /*209b0*/  IMAD.WIDE R30, R49, 0x2, R44 ;  /* 0x00000002311e7825 */ /* 0x000fe200078e022c */
[----:B------:R-:W-:Y:S03]  /*209c0*/  @P6 STG.E.U16 desc[UR6][R24.64], R26 ;  /* 0x0000001a18006986 */ /* 0x000fe6000c101506 */
[----:B------:R-:W-:Y:S01]  /*209d0*/  VIADD R32, R134, 0x1e ;  /* 0x0000001e86207836 */ /* 0x000fe20000000000 */
[----:B------:R2:W-:Y:S01]  /*209e0*/  @P4 STG.E.U16 desc[UR6][R30.64], R22 ;  /* 0x000000161e004986 */ /* 0x0005e2000c101506 */
[----:B------:R-:W-:-:S02]  /*209f0*/  ISETP.LT.AND P4, PT, R133, R2, !P0 ;  /* 0x000000028500720c */ /* 0x000fc40004781270 */
[-C--:B------:R-:W-:Y:S01]  /*20a00*/  ISETP.LT.AND P0, PT, R80, R2.reuse, !P0 ;  /* 0x000000025000720c */ /* 0x080fe20004701270 */
[----:B------:R-:W-:Y:S01]  /*20a10*/  IMAD.IADD R49, R49, 0x1, R0 ;  /* 0x0000000131317824 */ /* 0x000fe200078e0200 */
[-C--:B------:R-:W-:Y:S01]  /*20a20*/  ISETP.GE.AND P2, PT, R32, R3.reuse, PT ;  /* 0x000000032000720c */ /* 0x080fe20003f46270 */
[----:B------:R-:W-:Y:S01]  /*20a30*/  VIADD R32, R134, 0x1f ;  /* 0x0000001f86207836 */ /* 0x000fe20000000000 */
[----:B0-----:R-:W-:Y:S01]  /*20a40*/  PRMT R29, R26, 0x7632, R29 ;  /* 0x000076321a1d7816 */ /* 0x001fe2000000001d */
[----:B-1----:R-:W-:Y:S01]  /*20a50*/  IMAD.WIDE R20, R49, 0x2, R46 ;  /* 0x0000000231147825 */ /* 0x002fe200078e022e */
[-C--:B------:R-:W-:Y:S02]  /*20a60*/  ISETP.LT.AND P3, PT, R133, R2.reuse, !P2 ;  /* 0x000000028500720c */ /* 0x080fe40005761270 */
[-C--:B------:R-:W-:Y:S01]  /*20a70*/  ISETP.LT.AND P2, PT, R80, R2.reuse, !P2 ;  /* 0x000000025000720c */ /* 0x080fe20005741270 */
[----:B------:R-:W-:Y:S01]  /*20a80*/  VIADD R28, R134, 0x20 ;  /* 0x00000020861c7836 */ /* 0x000fe20000000000 */
[----:B--2---:R-:W-:Y:S01]  /*20a90*/  PRMT R31, R22, 0x7632, R31 ;  /* 0x00007632161f7816 */ /* 0x004fe2000000001f */
[C---:B------:R-:W-:Y:S01]  /*20aa0*/  IMAD.WIDE R24, R49.reuse, 0x2, R44 ;  /* 0x0000000231187825 */ /* 0x040fe200078e022c */
[-C--:B------:R-:W-:Y:S01]  /*20ab0*/  ISETP.GE.AND P6, PT, R32, R3.reuse, PT ;  /* 0x000000032000720c */ /* 0x080fe20003fc6270 */
[----:B------:R0:W-:Y:S02]  /*20ac0*/  @P4 STG.E.U16 desc[UR6][R20.64], R29 ;  /* 0x0000001d14004986 */ /* 0x0001e4000c101506 */
[----:B------:R-:W-:Y:S01]  /*20ad0*/  IMAD.IADD R33, R49, 0x1, R0 ;  /* 0x0000000131217824 */ /* 0x000fe200078e0200 */
[----:B------:R-:W-:Y:S01]  /*20ae0*/  ISETP.GE.AND P4, PT, R28, R3, PT ;  /* 0x000000031c00720c */ /* 0x000fe20003f86270 */
[----:B------:R1:W-:Y:S01]  /*20af0*/  @P0 STG.E.U16 desc[UR6][R24.64], R31 ;  /* 0x0000001f18000986 */ /* 0x0003e2000c101506 */
[----:B------:R-:W-:Y:S01]  /*20b00*/  ISETP.LT.AND P0, PT, R133, R2, !P6 ;  /* 0x000000028500720c */ /* 0x000fe20007701270 */
        /* <DEDUP_REMOVED lines=46> */
[----:B0-----:R-:W-:Y:S02]  /*20df0*/  VIADD R20, R134, 0x25 ;  /* 0x0000002586147836 */ /* 0x001fe40000000000 */
[----:B------:R-:W-:Y:S01]  /*20e00*/  IMAD.IADD R31, R29, 0x1, R0 ;  /* 0x000000011d1f7824 */ /* 0x000fe200078e0200 */
[----:B------:R0:W-:Y:S01]  /*20e10*/  @P0 STG.E.U16 desc[UR6][R26.64], R13 ;  /* 0x0000000d1a000986 */ /* 0x0001e2000c101506 */
[----:B--2---:R-:W-:Y:S02]  /*20e20*/  PRMT R23, R17, 0x7632, R23 ;  /* 0x0000763211177816 */ /* 0x004fe40000000017 */
[----:B------:R-:W-:Y:S02]  /*20e30*/  ISETP.LT.AND P4, PT, R80, R2, !P4 ;  /* 0x000000025000720c */ /* 0x000fe40006781270 */
[----:B-1----:R-:W-:Y:S01]  /*20e40*/  PRMT R25, R13, 0x7632, R25 ;  /* 0x000076320d197816 */ /* 0x002fe20000000019 */
[----:B------:R-:W-:Y:S01]  /*20e50*/  IMAD.WIDE R16, R29, 0x2, R46 ;  /* 0x000000021d107825 */ /* 0x000fe200078e022e */
[----:B------:R-:W-:-:S03]  /*20e60*/  ISETP.GE.AND P0, PT, R20, R3, PT ;  /* 0x000000031400720c */ /* 0x000fc60003f06270 */
        /* <DEDUP_REMOVED lines=15> */
[----:B--2---:R-:W-:Y:S02]  /*20f60*/  PRMT R21, R18, 0x7632, R21 ;  /* 0x0000763212157816 */ /* 0x004fe40000000015 */
[----:B------:R-:W-:Y:S01]  /*20f70*/  ISETP.LT.AND P3, PT, R80, R2, !P3 ;  /* 0x000000025000720c */ /* 0x000fe20005f61270 */
[C---:B------:R-:W-:Y:S01]  /*20f80*/  IMAD.WIDE R16, R31.reuse, 0x2, R44 ;  /* 0x000000021f107825 */ /* 0x040fe200078e022c */
[----:B------:R-:W-:Y:S02]  /*20f90*/  ISETP.GE.AND P2, PT, R24, R3, PT ;  /* 0x000000031800720c */ /* 0x000fe40003f46270 */
[----:B0-----:R-:W-:Y:S01]  /*20fa0*/  PRMT R23, R14, 0x7632, R23 ;  /* 0x000076320e177816 */ /* 0x001fe20000000017 */
[----:B------:R-:W-:Y:S01]  /*20fb0*/  IMAD.IADD R31, R31, 0x1, R0 ;  /* 0x000000011f1f7824 */ /* 0x000fe200078e0200 */
[----:B------:R0:W-:Y:S01]  /*20fc0*/  @P6 STG.E.U16 desc[UR6][R12.64], R21 ;  /* 0x000000150c006986 */ /* 0x0001e2000c101506 */
[----:B------:R-:W-:-:S03]  /*20fd0*/  VIADD R24, R134, 0x28 ;  /* 0x0000002886187836 */ /* 0x000fc60000000000 */
[----:B------:R1:W-:Y:S01]  /*20fe0*/  @P0 STG.E.U16 desc[UR6][R16.64], R23 ;  /* 0x0000001710000986 */ /* 0x0003e2000c101506 */
[-C--:B------:R-:W-:Y:S02]  /*20ff0*/  ISETP.LT.AND P0, PT, R133, R2.reuse, !P2 ;  /* 0x000000028500720c */ /* 0x080fe40005701270 */
[----:B------:R-:W-:Y:S01]  /*21000*/  ISETP.LT.AND P2, PT, R80, R2, !P2 ;  /* 0x000000025000720c */ /* 0x000fe20005741270 */
[----:B------:R-:W-:Y:S01]  /*21010*/  VIADD R14, R134, 0x29 ;  /* 0x00000029860e7836 */ /* 0x000fe20000000000 */
[----:B------:R-:W-:Y:S01]  /*21020*/  ISETP.GE.AND P6, PT, R24, R3, PT ;  /* 0x000000031800720c */ /* 0x000fe20003fc6270 */
[----:B0-----:R-:W-:-:S04]  /*21030*/  IMAD.WIDE R20, R31, 0x2, R46 ;  /* 0x000000021f147825 */ /* 0x001fc800078e022e */
[C---:B-1----:R-:W-:Y:S01]  /*21040*/  IMAD.WIDE R22, R31.reuse, 0x2, R44 ;  /* 0x000000021f167825 */ /* 0x042fe200078e022c */
[----:B------:R-:W-:Y:S03]  /*21050*/  @P4 STG.E.U16 desc[UR6][R20.64], R19 ;  /* 0x0000001314004986 */ /* 0x000fe6000c101506 */
[----:B------:R-:W-:Y:S01]  /*21060*/  IMAD.IADD R31, R31, 0x1, R0 ;  /* 0x000000011f1f7824 */ /* 0x000fe200078e0200 */
[----:B------:R0:W-:Y:S01]  /*21070*/  @P3 STG.E.U16 desc[UR6][R22.64], R15 ;  /* 0x0000000f16003986 */ /* 0x0001e2000c101506 */
[-C--:B------:R-:W-:Y:S02]  /*21080*/  ISETP.LT.AND P3, PT, R133, R2.reuse, !P6 ;  /* 0x000000028500720c */ /* 0x080fe40007761270 */
[----:B------:R-:W-:Y:S01]  /*21090*/  PRMT R24, R19, 0x7632, R24 ;  /* 0x0000763213187816 */ /* 0x000fe20000000018 */
[----:B------:R-:W-:Y:S01]  /*210a0*/  IMAD.WIDE R12, R31, 0x2, R46 ;  /* 0x000000021f0c7825 */ /* 0x000fe200078e022e */
[----:B------:R-:W-:-:S02]  /*210b0*/  ISETP.LT.AND P6, PT, R80, R2, !P6 ;  /* 0x000000025000720c */ /* 0x000fc400077c1270 */
[----:B------:R-:W-:Y:S01]  /*210c0*/  ISETP.GE.AND P4, PT, R14, R3, PT ;  /* 0x000000030e00720c */ /* 0x000fe20003f86270 */
[----:B------:R-:W-:Y:S01]  /*210d0*/  IMAD.WIDE R16, R31, 0x2, R44 ;  /* 0x000000021f107825 */ /* 0x000fe200078e022c */
[----:B0-----:R-:W-:-:S03]  /*210e0*/  PRMT R23, R15, 0x7632, R23 ;  /* 0x000076320f177816 */ /* 0x001fc60000000017 */
[----:B------:R-:W-:Y:S02]  /*210f0*/  VIADD R14, R134, 0x2a ;  /* 0x0000002a860e7836 */ /* 0x000fe40000000000 */
[----:B------:R-:W-:Y:S01]  /*21100*/  IMAD.IADD R31, R31, 0x1, R0 ;  /* 0x000000011f1f7824 */ /* 0x000fe200078e0200 */
[----:B------:R0:W-:Y:S02]  /*21110*/  @P0 STG.E.U16 desc[UR6][R12.64], R24 ;  /* 0x000000180c000986 */ /* 0x0001e4000c101506 */
[----:B------:R-:W-:Y:S01]  /*21120*/  ISETP.GE.AND P0, PT, R14, R3, PT ;  /* 0x000000030e00720c */ /* 0x000fe20003f06270 */
[----:B------:R-:W-:Y:S01]  /*21130*/  IMAD.WIDE R18, R31, 0x2, R46 ;  /* 0x000000021f127825 */ /* 0x000fe200078e022e */
[----:B------:R1:W-:Y:S01]  /*21140*/  @P2 STG.E.U16 desc[UR6][R16.64], R23 ;  /* 0x0000001710002986 */ /* 0x0003e2000c101506 */
[-C--:B------:R-:W-:Y:S02]  /*21150*/  ISETP.LT.AND P2, PT, R133, R2.reuse, !P4 ;  /* 0x000000028500720c */ /* 0x080fe40006741270 */
[----:B------:R-:W-:Y:S01]  /*21160*/  IMAD.WIDE R14, R31, 0x2, R44 ;  /* 0x000000021f0e7825 */ /* 0x000fe200078e022c */
[----:B------:R2:W-:Y:S01]  /*21170*/  @P3 STG.E.U16 desc[UR6][R18.64], R40 ;  /* 0x0000002812003986 */ /* 0x0005e2000c101506 */
[----:B------:R-:W-:-:S02]  /*21180*/  ISETP.LT.AND P4, PT, R80, R2, !P4 ;  /* 0x000000025000720c */ /* 0x000fc40006781270 */
[----:B------:R-:W-:Y:S01]  /*21190*/  IMAD.IADD R21, R31, 0x1, R0 ;  /* 0x000000011f157824 */ /* 0x000fe200078e0200 */
[----:B------:R-:W-:Y:S01]  /*211a0*/  @P6 STG.E.U16 desc[UR6][R14.64], R36 ;  /* 0x000000240e006986 */ /* 0x000fe2000c101506 */
[-C--:B------:R-:W-:Y:S02]  /*211b0*/  ISETP.LT.AND P6, PT, R133, R2.reuse, !P0 ;  /* 0x000000028500720c */ /* 0x080fe400047c1270 */
[C---:B0-----:R-:W-:Y:S01]  /*211c0*/  IMAD.WIDE R12, R21.reuse, 0x2, R46 ;  /* 0x00000002150c7825 */ /* 0x041fe200078e022e */
[----:B-1----:R-:W-:Y:S02]  /*211d0*/  PRMT R17, R40, 0x7632, R17 ;  /* 0x0000763228117816 */ /* 0x002fe40000000011 */
[----:B------:R-:W-:Y:S01]  /*211e0*/  ISETP.LT.AND P0, PT, R80, R2, !P0 ;  /* 0x000000025000720c */ /* 0x000fe20004701270 */
[C---:B------:R-:W-:Y:S02]  /*211f0*/  VIADD R20, R134.reuse, 0x2b ;  /* 0x0000002b86147836 */ /* 0x040fe40000000000 */
[----:B------:R-:W-:Y:S01]  /*21200*/  IMAD.IADD R23, R21, 0x1, R0 ;  /* 0x0000000115177824 */ /* 0x000fe200078e0200 */
[----:B------:R0:W-:Y:S01]  /*21210*/  @P2 STG.E.U16 desc[UR6][R12.64], R17 ;  /* 0x000000110c002986 */ /* 0x0001e2000c101506 */
[----:B------:R-:W-:Y:S01]  /*21220*/  VIADD R24, R134, 0x2c ;  /* 0x0000002c86187836 */ /* 0x000fe20000000000 */
[----:B------:R-:W-:Y:S01]  /*21230*/  ISETP.GE.AND P3, PT, R20, R3, PT ;  /* 0x000000031400720c */ /* 0x000fe20003f66270 */
[----:B--2---:R-:W-:-:S03]  /*21240*/  IMAD.WIDE R18, R23, 0x2, R46 ;  /* 0x0000000217127825 */ /* 0x004fc600078e022e */
[----:B------:R-:W-:Y:S02]  /*21250*/  ISETP.GE.AND P2, PT, R24, R3, PT ;  /* 0x000000031800720c */ /* 0x000fe40003f46270 */
[----:B0-----:R-:W-:Y:S01]  /*21260*/  PRMT R13, R36, 0x7632, R13 ;  /* 0x00007632240d7816 */ /* 0x001fe2000000000d */
[----:B------:R-:W-:-:S04]  /*21270*/  IMAD.WIDE R16, R21, 0x2, R44 ;  /* 0x0000000215107825 */ /* 0x000fc800078e022c */
[C---:B------:R-:W-:Y:S01]  /*21280*/  IMAD.WIDE R20, R23.reuse, 0x2, R44 ;  /* 0x0000000217147825 */ /* 0x040fe200078e022c */
[----:B------:R-:W-:Y:S04]  /*21290*/  @P4 STG.E.U16 desc[UR6][R16.64], R13 ;  /* 0x0000000d10004986 */ /* 0x000fe8000c101506 */
[----:B------:R-:W-:Y:S01]  /*212a0*/  @P6 STG.E.U16 desc[UR6][R18.64], R41 ;  /* 0x0000002912006986 */ /* 0x000fe2000c101506 */
[----:B------:R-:W-:-:S03]  /*212b0*/  IMAD.IADD R15, R23, 0x1, R0 ;  /* 0x00000001170f7824 */ /* 0x000fc600078e0200 */
[----:B------:R0:W-:Y:S01]  /*212c0*/  @P0 STG.E.U16 desc[UR6][R20.64], R37 ;  /* 0x0000002514000986 */ /* 0x0001e2000c101506 */
[CC--:B------:R-:W-:Y:S02]  /*212d0*/  ISETP.LT.AND P0, PT, R133.reuse, R2.reuse, !P3 ;  /* 0x000000028500720c */ /* 0x0c0fe40005f01270 */
[CC--:B------:R-:W-:Y:S02]  /*212e0*/  ISETP.LT.AND P3, PT, R80.reuse, R2.reuse, !P3 ;  /* 0x000000025000720c */ /* 0x0c0fe40005f61270 */
[-C--:B------:R-:W-:Y:S02]  /*212f0*/  ISETP.LT.AND P6, PT, R133, R2.reuse, !P2 ;  /* 0x000000028500720c */ /* 0x080fe400057c1270 */
[----:B------:R-:W-:Y:S01]  /*21300*/  ISETP.LT.AND P2, PT, R80, R2, !P2 ;  /* 0x000000025000720c */ /* 0x000fe20005741270 */
[----:B------:R-:W-:Y:S01]  /*21310*/  IMAD.IADD R23, R15, 0x1, R0 ;  /* 0x000000010f177824 */ /* 0x000fe200078e0200 */
[----:B------:R-:W-:Y:S01]  /*21320*/  PRMT R24, R37, 0x7632, R24 ;  /* 0x0000763225187816 */ /* 0x000fe20000000018 */
[----:B------:R-:W-:Y:S01]  /*21330*/  VIADD R22, R134, 0x2d ;  /* 0x0000002d86167836 */ /* 0x000fe20000000000 */
[----:B0-----:R-:W-:Y:S01]  /*21340*/  PRMT R21, R41, 0x7632, R21 ;  /* 0x0000763229157816 */ /* 0x001fe20000000015 */
[----:B------:R-:W-:-:S04]  /*21350*/  IMAD.WIDE R12, R15, 0x2, R46 ;  /* 0x000000020f0c7825 */ /* 0x000fc800078e022e */
[----:B------:R-:W-:Y:S01]  /*21360*/  IMAD.WIDE R14, R15, 0x2, R44 ;  /* 0x000000020f0e7825 */ /* 0x000fe200078e022c */
[----:B------:R-:W-:-:S03]  /*21370*/  ISETP.GE.AND P4, PT, R22, R3, PT ;  /* 0x000000031600720c */ /* 0x000fc60003f86270 */
[C---:B------:R-:W-:Y:S01]  /*21380*/  IMAD.WIDE R16, R23.reuse, 0x2, R46 ;  /* 0x0000000217107825 */ /* 0x040fe200078e022e */
[----:B------:R-:W-:Y:S03]  /*21390*/  @P0 STG.E.U16 desc[UR6][R12.64], R21 ;  /* 0x000000150c000986 */ /* 0x000fe6000c101506 */
[----:B------:R-:W-:Y:S01]  /*213a0*/  IMAD.WIDE R18, R23, 0x2, R44 ;  /* 0x0000000217127825 */ /* 0x000fe200078e022c */
[----:B------:R-:W-:Y:S04]  /*213b0*/  @P3 STG.E.U16 desc[UR6][R14.64], R24 ;  /* 0x000000180e003986 */ /* 0x000fe8000c101506 */
[----:B------:R0:W-:Y:S01]  /*213c0*/  @P6 STG.E.U16 desc[UR6][R16.64], R42 ;  /* 0x0000002a10006986 */ /* 0x0001e2000c101506 */
[----:B------:R-:W-:-:S03]  /*213d0*/  VIADD R22, R134, 0x2e ;  /* 0x0000002e86167836 */ /* 0x000fc60000000000 */
[----:B------:R1:W-:Y:S01]  /*213e0*/  @P2 STG.E.U16 desc[UR6][R18.64], R38 ;  /* 0x0000002612002986 */ /* 0x0003e2000c101506 */
[-C--:B------:R-:W-:Y:S02]  /*213f0*/  ISETP.LT.AND P2, PT, R133, R2.reuse, !P4 ;  /* 0x000000028500720c */ /* 0x080fe40006741270 */
[-C--:B------:R-:W-:Y:S01]  /*21400*/  ISETP.LT.AND P4, PT, R80, R2.reuse, !P4 ;  /* 0x000000025000720c */ /* 0x080fe20006781270 */
[----:B------:R-:W-:Y:S01]  /*21410*/  IMAD.IADD R23, R23, 0x1, R0 ;  /* 0x0000000117177824 */ /* 0x000fe200078e0200 */
[-C--:B------:R-:W-:Y:S01]  /*21420*/  ISETP.GE.AND P0, PT, R22, R3.reuse, PT ;  /* 0x000000031600720c */ /* 0x080fe20003f06270 */
[----:B------:R-:W-:Y:S01]  /*21430*/  VIADD R22, R134, 0x2f ;  /* 0x0000002f86167836 */ /* 0x000fe20000000000 */
[----:B0-----:R-:W-:Y:S01]  /*21440*/  PRMT R17, R42, 0x7632, R17 ;  /* 0x000076322a117816 */ /* 0x001fe20000000011 */
[----:B------:R-:W-:Y:S01]  /*21450*/  IMAD.WIDE R12, R23, 0x2, R46 ;  /* 0x00000002170c7825 */ /* 0x000fe200078e022e */
[-C--:B------:R-:W-:Y:S02]  /*21460*/  ISETP.LT.AND P3, PT, R133, R2.reuse, !P0 ;  /* 0x000000028500720c */ /* 0x080fe40004761270 */
[----:B-1----:R-:W-:Y:S01]  /*21470*/  PRMT R19, R38, 0x7632, R19 ;  /* 0x0000763226137816 */ /* 0x002fe20000000013 */
[C---:B------:R-:W-:Y:S01]  /*21480*/  IMAD.WIDE R14, R23.reuse, 0x2, R44 ;  /* 0x00000002170e7825 */ /* 0x040fe200078e022c */
[----:B------:R-:W-:Y:S01]  /*21490*/  ISETP.GE.AND P6, PT, R22, R3, PT ;  /* 0x000000031600720c */ /* 0x000fe20003fc6270 */
[----:B------:R0:W-:Y:S01]  /*214a0*/  @P2 STG.E.U16 desc[UR6][R12.64], R17 ;  /* 0x000000110c002986 */ /* 0x0001e2000c101506 */
[----:B------:R-:W-:Y:S01]  /*214b0*/  ISETP.LT.AND P0, PT, R80, R2, !P0 ;  /* 0x000000025000720c */ /* 0x000fe20004701270 */
[----:B------:R-:W-:-:S02]  /*214c0*/  IMAD.IADD R21, R23, 0x1, R0 ;  /* 0x0000000117157824 */ /* 0x000fc400078e0200 */
[----:B------:R-:W-:Y:S01]  /*214d0*/  VIADD R20, R134, 0x30 ;  /* 0x0000003086147836 */ /* 0x000fe20000000000 */
[----:B------:R1:W-:Y:S01]  /*214e0*/  @P4 STG.E.U16 desc[UR6][R14.64], R19 ;  /* 0x000000130e004986 */ /* 0x0003e2000c101506 */
[-C--:B------:R-:W-:Y:S02]  /*214f0*/  ISETP.LT.AND P4, PT, R133, R2.reuse, !P6 ;  /* 0x000000028500720c */ /* 0x080fe40007781270 */
[----:B------:R-:W-:Y:S02]  /*21500*/  ISETP.LT.AND P6, PT, R80, R2, !P6 ;  /* 0x000000025000720c */ /* 0x000fe400077c1270 */
[----:B------:R-:W-:Y:S01]  /*21510*/  ISETP.GE.AND P2, PT, R20, R3, PT ;  /* 0x000000031400720c */ /* 0x000fe20003f46270 */
[----:B0-----:R-:W-:-:S04]  /*21520*/  IMAD.WIDE R16, R21, 0x2, R46 ;  /* 0x0000000215107825 */ /* 0x001fc800078e022e */
[C---:B-1----:R-:W-:Y:S01]  /*21530*/  IMAD.WIDE R18, R21.reuse, 0x2, R44 ;  /* 0x0000000215127825 */ /* 0x042fe200078e022c */
[----:B------:R0:W-:Y:S03]  /*21540*/  @P3 STG.E.U16 desc[UR6][R16.64], R43 ;  /* 0x0000002b10003986 */ /* 0x0001e6000c101506 */
[----:B------:R-:W-:Y:S02]  /*21550*/  IMAD.IADD R21, R21, 0x1, R0 ;  /* 0x0000000115157824 */ /* 0x000fe400078e0200 */
[----:B------:R-:W-:Y:S01]  /*21560*/  VIADD R20, R134, 0x31 ;  /* 0x0000003186147836 */ /* 0x000fe20000000000 */
[----:B------:R-:W-:Y:S01]  /*21570*/  PRMT R22, R43, 0x7632, R22 ;  /* 0x000076322b167816 */ /* 0x000fe20000000016 */
[----:B------:R-:W-:Y:S01]  /*21580*/  IMAD.WIDE R12, R21, 0x2, R46 ;  /* 0x00000002150c7825 */ /* 0x000fe200078e022e */
[-C--:B------:R-:W-:Y:S01]  /*21590*/  ISETP.LT.AND P3, PT, R133, R2.reuse, !P2 ;  /* 0x000000028500720c */ /* 0x080fe20005761270 */
[----:B------:R1:W-:Y:S01]  /*215a0*/  @P0 STG.E.U16 desc[UR6][R18.64], R39 ;  /* 0x0000002712000986 */ /* 0x0003e2000c101506 */
[----:B------:R-:W-:Y:S01]  /*215b0*/  PRMT R24, R39, 0x7632, R24 ;  /* 0x0000763227187816 */ /* 0x000fe20000000018 */
[C---:B------:R-:W-:Y:S01]  /*215c0*/  IMAD.WIDE R14, R21.reuse, 0x2, R44 ;  /* 0x00000002150e7825 */ /* 0x040fe200078e022c */
[----:B------:R-:W-:Y:S01]  /*215d0*/  ISETP.GE.AND P0, PT, R20, R3, PT ;  /* 0x000000031400720c */ /* 0x000fe20003f06270 */
[----:B------:R-:W-:Y:S02]  /*215e0*/  @P4 STG.E.U16 desc[UR6][R12.64], R22 ;  /* 0x000000160c004986 */ /* 0x000fe4000c101506 */
[----:B------:R-:W-:Y:S01]  /*215f0*/  IMAD.IADD R23, R21, 0x1, R0 ;  /* 0x0000000115177824 */ /* 0x000fe200078e0200 */
[-C--:B------:R-:W-:Y:S01]  /*21600*/  ISETP.LT.AND P2, PT, R80, R2.reuse, !P2 ;  /* 0x000000025000720c */ /* 0x080fe20005741270 */
[----:B------:R-:W-:Y:S01]  /*21610*/  VIADD R20, R134, 0x32 ;  /* 0x0000003286147836 */ /* 0x000fe20000000000 */
[----:B------:R2:W-:Y:S01]  /*21620*/  @P6 STG.E.U16 desc[UR6][R14.64], R24 ;  /* 0x000000180e006986 */ /* 0x0005e2000c101506 */
[----:B------:R-:W-:Y:S01]  /*21630*/  ISETP.LT.AND P6, PT, R133, R2, !P0 ;  /* 0x000000028500720c */ /* 0x000fe200047c1270 */
[----:B0-----:R-:W-:-:S02]  /*21640*/  IMAD.WIDE R16, R23, 0x2, R46 ;  /* 0x0000000217107825 */ /* 0x001fc400078e022e */
[----:B------:R-:W-:Y:S02]  /*21650*/  ISETP.GE.AND P4, PT, R20, R3, PT ;  /* 0x000000031400720c */ /* 0x000fe40003f86270 */
[C---:B-1----:R-:W-:Y:S01]  /*21660*/  IMAD.WIDE R18, R23.reuse, 0x2, R44 ;  /* 0x0000000217127825 */ /* 0x042fe200078e022c */
[----:B------:R0:W-:Y:S01]  /*21670*/  @P3 STG.E.U16 desc[UR6][R16.64], R8 ;  /* 0x0000000810003986 */ /* 0x0001e2000c101506 */
[-C--:B------:R-:W-:Y:S02]  /*21680*/  ISETP.LT.AND P0, PT, R80, R2.reuse, !P0 ;  /* 0x000000025000720c */ /* 0x080fe40004701270 */
[----:B------:R-:W-:Y:S01]  /*21690*/  IMAD.IADD R23, R23, 0x1, R0 ;  /* 0x0000000117177824 */ /* 0x000fe200078e0200 */
[-C--:B------:R-:W-:Y:S02]  /*216a0*/  ISETP.LT.AND P3, PT, R133, R2.reuse, !P4 ;  /* 0x000000028500720c */ /* 0x080fe40006761270 */
[----:B--2---:R-:W-:Y:S01]  /*216b0*/  PRMT R15, R8, 0x7632, R15 ;  /* 0x00007632080f7816 */ /* 0x004fe2000000000f */
[C---:B------:R-:W-:Y:S01]  /*216c0*/  IMAD.WIDE R12, R23.reuse, 0x2, R46 ;  /* 0x00000002170c7825 */ /* 0x040fe200078e022e */
[----:B------:R-:W-:Y:S03]  /*216d0*/  @P2 STG.E.U16 desc[UR6][R18.64], R4 ;  /* 0x0000000412002986 */ /* 0x000fe6000c101506 */
[----:B------:R-:W-:Y:S01]  /*216e0*/  IMAD.IADD R21, R23, 0x1, R0 ;  /* 0x0000000117157824 */ /* 0x000fe200078e0200 */
[----:B------:R1:W-:Y:S01]  /*216f0*/  @P6 STG.E.U16 desc[UR6][R12.64], R15 ;  /* 0x0000000f0c006986 */ /* 0x0003e2000c101506 */
[----:B------:R-:W-:Y:S01]  /*21700*/  VIADD R20, R134, 0x33 ;  /* 0x0000003386147836 */ /* 0x000fe20000000000 */
[----:B------:R-:W-:Y:S01]  /*21710*/  ISETP.LT.AND P4, PT, R80, R2, !P4 ;  /* 0x000000025000720c */ /* 0x000fe20006781270 */
[----:B0-----:R-:W-:Y:S01]  /*21720*/  IMAD.WIDE R16, R21, 0x2, R46 ;  /* 0x0000000215107825 */ /* 0x001fe200078e022e */
[----:B------:R-:W-:-:S02]  /*21730*/  PRMT R22, R4, 0x7632, R22 ;  /* 0x0000763204167816 */ /* 0x000fc40000000016 */
[----:B------:R-:W-:Y:S01]  /*21740*/  ISETP.GE.AND P2, PT, R20, R3, PT ;  /* 0x000000031400720c */ /* 0x000fe20003f46270 */
[----:B------:R-:W-:Y:S02]  /*21750*/  VIADD R8, R134, 0x34 ;  /* 0x0000003486087836 */ /* 0x000fe40000000000 */
[----:B-1----:R-:W-:-:S05]  /*21760*/  IMAD.WIDE R14, R23, 0x2, R44 ;  /* 0x00000002170e7825 */ /* 0x002fca00078e022c */
[----:B------:R0:W-:Y:S01]  /*21770*/  @P0 STG.E.U16 desc[UR6][R14.64], R22 ;  /* 0x000000160e000986 */ /* 0x0001e2000c101506 */
[----:B------:R-:W-:-:S03]  /*21780*/  IMAD.WIDE R18, R21, 0x2, R44 ;  /* 0x0000000215127825 */ /* 0x000fc600078e022c */
[----:B------:R-:W-:Y:S01]  /*21790*/  @P3 STG.E.U16 desc[UR6][R16.64], R9 ;  /* 0x0000000910003986 */ /* 0x000fe2000c101506 */
[-C--:B------:R-:W-:Y:S02]  /*217a0*/  ISETP.LT.AND P3, PT, R133, R2.reuse, !P2 ;  /* 0x000000028500720c */ /* 0x080fe40005761270 */
[-C--:B------:R-:W-:Y:S01]  /*217b0*/  ISETP.LT.AND P2, PT, R80, R2.reuse, !P2 ;  /* 0x000000025000720c */ /* 0x080fe20005741270 */
[----:B------:R-:W-:Y:S01]  /*217c0*/  IMAD.IADD R13, R21, 0x1, R0 ;  /* 0x00000001150d7824 */ /* 0x000fe200078e0200 */
[----:B------:R-:W-:Y:S01]  /*217d0*/  ISETP.GE.AND P6, PT, R8, R3, PT ;  /* 0x000000030800720c */ /* 0x000fe20003fc6270 */
[----:B------:R1:W-:Y:S01]  /*217e0*/  @P4 STG.E.U16 desc[UR6][R18.64], R5 ;  /* 0x0000000512004986 */ /* 0x0003e2000c101506 */
[----:B------:R-:W-:Y:S02]  /*217f0*/  VIADD R4, R134, 0x35 ;  /* 0x0000003586047836 */ /* 0x000fe40000000000 */
[----:B------:R-:W-:Y:S01]  /*21800*/  ISETP.LT.AND P4, PT, R133, R2, !P6 ;  /* 0x000000028500720c */ /* 0x000fe20007781270 */
[----:B------:R-:W-:Y:S01]  /*21810*/  IMAD.WIDE R20, R13, 0x2, R46 ;  /* 0x000000020d147825 */ /* 0x000fe200078e022e */
[----:B------:R-:W-:-:S03]  /*21820*/  PRMT R23, R5, 0x7632, R23 ;  /* 0x0000763205177816 */ /* 0x000fc60000000017 */
[C---:B0-----:R-:W-:Y:S02]  /*21830*/  VIADD R14, R134.reuse, 0x36 ;  /* 0x00000036860e7836 */ /* 0x041fe40000000000 */
[----:B------:R-:W-:Y:S01]  /*21840*/  VIADD R12, R134, 0x37 ;  /* 0x00000037860c7836 */ /* 0x000fe20000000000 */
[----:B-1----:R-:W-:Y:S01]  /*21850*/  PRMT R19, R9, 0x7632, R19 ;  /* 0x0000763209137816 */ /* 0x002fe20000000013 */
[----:B------:R-:W-:Y:S01]  /*21860*/  IMAD.WIDE R8, R13, 0x2, R44 ;  /* 0x000000020d087825 */ /* 0x000fe200078e022c */
[----:B------:R-:W-:-:S03]  /*21870*/  ISETP.GE.AND P0, PT, R4, R3, PT ;  /* 0x000000030400720c */ /* 0x000fc60003f06270 */
[----:B------:R-:W-:Y:S01]  /*21880*/  IMAD.IADD R17, R13, 0x1, R0 ;  /* 0x000000010d117824 */ /* 0x000fe200078e0200 */
[----:B------:R0:W-:Y:S01]  /*21890*/  @P3 STG.E.U16 desc[UR6][R20.64], R19 ;  /* 0x0000001314003986 */ /* 0x0001e2000c101506 */
[----:B------:R-:W-:Y:S02]  /*218a0*/  ISETP.LT.AND P6, PT, R80, R2, !P6 ;  /* 0x000000025000720c */ /* 0x000fe400077c1270 */
[C---:B------:R-:W-:Y:S01]  /*218b0*/  IMAD.WIDE R4, R17.reuse, 0x2, R46 ;  /* 0x0000000211047825 */ /* 0x040fe200078e022e */
[----:B------:R1:W-:Y:S01]  /*218c0*/  @P2 STG.E.U16 desc[UR6][R8.64], R23 ;  /* 0x0000001708002986 */ /* 0x0003e2000c101506 */
[-C--:B------:R-:W-:Y:S02]  /*218d0*/  ISETP.GE.AND P3, PT, R14, R3.reuse, PT ;  /* 0x000000030e00720c */ /* 0x080fe40003f66270 */
[----:B------:R-:W-:Y:S02]  /*218e0*/  ISETP.GE.AND P2, PT, R12, R3, PT ;  /* 0x000000030c00720c */ /* 0x000fe40003f46270 */
[----:B------:R-:W2:Y:S01]  /*218f0*/  LDS.128 R12, [R48] ;  /* 0x00000000300c7984 */ /* 0x000ea20000000c00 */
[----:B0-----:R-:W-:-:S02]  /*21900*/  IMAD.IADD R21, R17, 0x1, R0 ;  /* 0x0000000111157824 */ /* 0x001fc400078e0200 */
[----:B-1----:R-:W-:Y:S02]  /*21910*/  IMAD.WIDE R22, R17, 0x2, R44 ;  /* 0x0000000211167825 */ /* 0x002fe400078e022c */
[----:B------:R-:W0:Y:S04]  /*21920*/  LDS.128 R16, [R48+0x1000] ;  /* 0x0010000030107984 */ /* 0x000e280000000c00 */
[----:B------:R1:W-:Y:S01]  /*21930*/  @P4 STG.E.U16 desc[UR6][R4.64], R10 ;  /* 0x0000000a04004986 */ /* 0x0003e2000c101506 */
[CC--:B------:R-:W-:Y:S02]  /*21940*/  ISETP.LT.AND P4, PT, R133.reuse, R2.reuse, !P0 ;  /* 0x000000028500720c */ /* 0x0c0fe40004781270 */
[-C--:B------:R-:W-:Y:S01]  /*21950*/  ISETP.LT.AND P0, PT, R80, R2.reuse, !P0 ;  /* 0x000000025000720c */ /* 0x080fe20004701270 */
[----:B------:R3:W-:Y:S01]  /*21960*/  @P6 STG.E.U16 desc[UR6][R22.64], R6 ;  /* 0x0000000616006986 */ /* 0x0007e2000c101506 */
[----:B------:R-:W-:Y:S01]  /*21970*/  ISETP.LT.AND P6, PT, R133, R2, !P3 ;  /* 0x000000028500720c */ /* 0x000fe20005fc1270 */
[----:B------:R-:W-:Y:S01]  /*21980*/  IMAD.WIDE R8, R21, 0x2, R46 ;  /* 0x0000000215087825 */ /* 0x000fe200078e022e */
[----:B------:R-:W-:-:S02]  /*21990*/  PRMT R24, R10, 0x7632, R24 ;  /* 0x000076320a187816 */ /* 0x000fc40000000018 */
[-C--:B------:R-:W-:Y:S01]  /*219a0*/  ISETP.LT.AND P3, PT, R80, R2.reuse, !P3 ;  /* 0x000000025000720c */ /* 0x080fe20005f61270 */
[----:B------:R-:W-:Y:S01]  /*219b0*/  VIADD R20, R134, 0x38 ;  /* 0x0000003886147836 */ /* 0x000fe20000000000 */
[----:B------:R-:W-:Y:S01]  /*219c0*/  PRMT R26, R6, 0x7632, R26 ;  /* 0x00007632061a7816 */ /* 0x000fe2000000001a */
[C---:B-1----:R-:W-:Y:S02]  /*219d0*/  IMAD.WIDE R4, R21.reuse, 0x2, R44 ;  /* 0x0000000215047825 */ /* 0x042fe400078e022c */
[----:B------:R1:W-:Y:S02]  /*219e0*/  @P4 STG.E.U16 desc[UR6][R8.64], R24 ;  /* 0x0000001808004986 */ /* 0x0003e4000c101506 */
[----:B------:R-:W-:Y:S01]  /*219f0*/  IMAD.IADD R25, R21, 0x1, R0 ;  /* 0x0000000115197824 */ /* 0x000fe200078e0200 */
[----:B------:R-:W-:Y:S01]  /*21a00*/  ISETP.GE.AND P4, PT, R20, R3, PT ;  /* 0x000000031400720c */ /* 0x000fe20003f86270 */
[----:B------:R4:W-:Y:S01]  /*21a10*/  @P0 STG.E.U16 desc[UR6][R4.64], R26 ;  /* 0x0000001a04000986 */ /* 0x0009e2000c101506 */
[-C--:B------:R-:W-:Y:S01]  /*21a20*/  ISETP.LT.AND P0, PT, R133, R2.reuse, !P2 ;  /* 0x000000028500720c */ /* 0x080fe20005701270 */
[----:B------:R-:W-:Y:S01]  /*21a30*/  IMAD.WIDE R20, R25, 0x2, R46 ;  /* 0x0000000219147825 */ /* 0x000fe200078e022e */
[----:B------:R-:W-:-:S03]  /*21a40*/  ISETP.LT.AND P2, PT, R80, R2, !P2 ;  /* 0x000000025000720c */ /* 0x000fc60005741270 */
[C---:B---3--:R-:W-:Y:S01]  /*21a50*/  IMAD.WIDE R22, R25.reuse, 0x2, R44 ;  /* 0x0000000219167825 */ /* 0x048fe200078e022c */
[----:B------:R-:W-:Y:S03]  /*21a60*/  @P6 STG.E.U16 desc[UR6][R20.64], R11 ;  /* 0x0000000b14006986 */ /* 0x000fe6000c101506 */
[----:B------:R-:W-:Y:S02]  /*21a70*/  VIADD R6, R134, 0x39 ;  /* 0x0000003986067836 */ /* 0x000fe40000000000 */
[----:B------:R-:W-:Y:S01]  /*21a80*/  IMAD.IADD R25, R25, 0x1, R0 ;  /* 0x0000000119197824 */ /* 0x000fe200078e0200 */
[----:B------:R3:W-:Y:S01]  /*21a90*/  @P3 STG.E.U16 desc[UR6][R22.64], R7 ;  /* 0x0000000716003986 */ /* 0x0007e2000c101506 */
[-C--:B------:R-:W-:Y:S02]  /*21aa0*/  ISETP.LT.AND P3, PT, R133, R2.reuse, !P4 ;  /* 0x000000028500720c */ /* 0x080fe40006761270 */
[----:B-1----:R-:W-:Y:S01]  /*21ab0*/  PRMT R24, R11, 0x7632, R24 ;  /* 0x000076320b187816 */ /* 0x002fe20000000018 */
[----:B----4-:R-:W-:Y:S01]  /*21ac0*/  IMAD.WIDE R4, R25, 0x2, R46 ;  /* 0x0000000219047825 */ /* 0x010fe200078e022e */
[----:B------:R-:W-:-:S02]  /*21ad0*/  ISETP.LT.AND P4, PT, R80, R2, !P4 ;  /* 0x000000025000720c */ /* 0x000fc40006781270 */
[----:B------:R-:W-:Y:S01]  /*21ae0*/  ISETP.GE.AND P6, PT, R6, R3, PT ;  /* 0x000000030600720c */ /* 0x000fe20003fc6270 */
[----:B------:R-:W-:Y:S01]  /*21af0*/  IMAD.WIDE R8, R25, 0x2, R44 ;  /* 0x0000000219087825 */ /* 0x000fe200078e022c */
[----:B---3--:R-:W-:-:S03]  /*21b00*/  PRMT R23, R7, 0x7632, R23 ;  /* 0x0000763207177816 */ /* 0x008fc60000000017 */
        /* <DEDUP_REMOVED lines=8> */
[----:B--2---:R2:W-:Y:S01]  /*21b90*/  @P3 STG.E.U16 desc[UR6][R10.64], R12 ;  /* 0x0000000c0a003986 */ /* 0x0045e2000c101506 */
[----:B------:R-:W-:-:S02]  /*21ba0*/  ISETP.LT.AND P6, PT, R80, R2, !P6 ;  /* 0x000000025000720c */ /* 0x000fc400077c1270 */
[----:B------:R-:W-:Y:S01]  /*21bb0*/  IMAD.IADD R21, R25, 0x1, R0 ;  /* 0x0000000119157824 */ /* 0x000fe200078e0200 */
[----:B0-----:R-:W-:Y:S01]  /*21bc0*/  @P4 STG.E.U16 desc[UR6][R6.64], R16 ;  /* 0x0000001006004986 */ /* 0x001fe2000c101506 */
[-C--:B------:R-:W-:Y:S02]  /*21bd0*/  ISETP.LT.AND P4, PT, R133, R2.reuse, !P0 ;  /* 0x000000028500720c */ /* 0x080fe40004781270 */
[C---:B-1----:R-:W-:Y:S01]  /*21be0*/  IMAD.WIDE R4, R21.reuse, 0x2, R46 ;  /* 0x0000000215047825 */ /* 0x042fe200078e022e */
[----:B---3--:R-:W-:Y:S02]  /*21bf0*/  PRMT R9, R12, 0x7632, R9 ;  /* 0x000076320c097816 */ /* 0x008fe40000000009 */
[----:B------:R-:W-:Y:S01]  /*21c00*/  ISETP.LT.AND P0, PT, R80, R2, !P0 ;  /* 0x000000025000720c */ /* 0x000fe20004701270 */
[----:B------:R-:W-:Y:S02]  /*21c10*/  VIADD R20, R134, 0x3b ;  /* 0x0000003b86147836 */ /* 0x000fe40000000000 */
[----:B------:R-:W-:Y:S01]  /*21c20*/  IMAD.IADD R23, R21, 0x1, R0 ;  /* 0x0000000115177824 */ /* 0x000fe200078e0200 */
[----:B------:R0:W-:Y:S02]  /*21c30*/  @P2 STG.E.U16 desc[UR6][R4.64], R9 ;  /* 0x0000000904002986 */ /* 0x0001e4000c101506 */
[----:B------:R-:W-:Y:S01]  /*21c40*/  ISETP.GE.AND P3, PT, R20, R3, PT ;  /* 0x000000031400720c */ /* 0x000fe20003f66270 */
[----:B--2---:R-:W-:-:S04]  /*21c50*/  IMAD.WIDE R10, R23, 0x2, R46 ;  /* 0x00000002170a7825 */ /* 0x004fc800078e022e */
[----:B------:R-:W-:Y:S01]  /*21c60*/  VIADD R22, R134, 0x3c ;  /* 0x0000003c86167836 */ /* 0x000fe20000000000 */
[----:B0-----:R-:W-:Y:S01]  /*21c70*/  PRMT R5, R16, 0x7632, R5 ;  /* 0x0000763210057816 */ /* 0x001fe20000000005 */
[----:B------:R-:W-:-:S04]  /*21c80*/  IMAD.WIDE R8, R21, 0x2, R44 ;  /* 0x0000000215087825 */ /* 0x000fc800078e022c */
[----:B------:R-:W-:Y:S01]  /*21c90*/  IMAD.WIDE R20, R23, 0x2, R44 ;  /* 0x0000000217147825 */ /* 0x000fe200078e022c */
[----:B------:R0:W-:Y:S01]  /*21ca0*/  @P6 STG.E.U16 desc[UR6][R8.64], R5 ;  /* 0x0000000508006986 */ /* 0x0001e2000c101506 */
[----:B------:R-:W-:-:S03]  /*21cb0*/  ISETP.GE.AND P2, PT, R22, R3, PT ;  /* 0x000000031600720c */ /* 0x000fc60003f46270 */
[----:B------:R-:W-:Y:S04]  /*21cc0*/  @P4 STG.E.U16 desc[UR6][R10.64], R13 ;  /* 0x0000000d0a004986 */ /* 0x000fe8000c101506 */
[----:B------:R1:W-:Y:S01]  /*21cd0*/  @P0 STG.E.U16 desc[UR6][R20.64], R17 ;  /* 0x0000001114000986 */ /* 0x0003e2000c101506 */
[-C--:B------:R-:W-:Y:S01]  /*21ce0*/  ISETP.LT.AND P0, PT, R133, R2.reuse, !P3 ;  /* 0x000000028500720c */ /* 0x080fe20005f01270 */
[----:B------:R-:W-:Y:S01]  /*21cf0*/  VIADD R12, R134, 0x3d ;  /* 0x0000003d860c7836 */ /* 0x000fe20000000000 */
[CC--:B------:R-:W-:Y:S01]  /*21d00*/  ISETP.LT.AND P3, PT, R80.reuse, R2.reuse, !P3 ;  /* 0x000000025000720c */ /* 0x0c0fe20005f61270 */
[--C-:B------:R-:W-:Y:S01]  /*21d10*/  IMAD.IADD R7, R23, 0x1, R0.reuse ;  /* 0x0000000117077824 */ /* 0x100fe200078e0200 */
[-C--:B------:R-:W-:Y:S02]  /*21d20*/  ISETP.LT.AND P4, PT, R133, R2.reuse, !P2 ;  /* 0x000000028500720c */ /* 0x080fe40005781270 */
[----:B------:R-:W-:Y:S01]  /*21d30*/  ISETP.LT.AND P2, PT, R80, R2, !P2 ;  /* 0x000000025000720c */ /* 0x000fe20005741270 */
[C---:B------:R-:W-:Y:S01]  /*21d40*/  IMAD.IADD R23, R7.reuse, 0x1, R0 ;  /* 0x0000000107177824 */ /* 0x040fe200078e0200 */
[----:B------:R-:W-:Y:S01]  /*21d50*/  ISETP.GE.AND P6, PT, R12, R3, PT ;  /* 0x000000030c00720c */ /* 0x000fe20003fc6270 */
[----:B0-----:R-:W-:Y:S01]  /*21d60*/  IMAD.WIDE R4, R7, 0x2, R46 ;  /* 0x0000000207047825 */ /* 0x001fe200078e022e */
[----:B------:R-:W-:-:S02]  /*21d70*/  PRMT R16, R13, 0x7632, R16 ;  /* 0x000076320d107816 */ /* 0x000fc40000000010 */
[----:B-1----:R-:W-:Y:S01]  /*21d80*/  PRMT R21, R17, 0x7632, R21 ;  /* 0x0000763211157816 */ /* 0x002fe20000000015 */
[----:B------:R-:W-:Y:S02]  /*21d90*/  VIADD R12, R134, 0x3e ;  /* 0x0000003e860c7836 */ /* 0x000fe40000000000 */
[----:B------:R-:W-:Y:S01]  /*21da0*/  IMAD.WIDE R6, R7, 0x2, R44 ;  /* 0x0000000207067825 */ /* 0x000fe200078e022c */
[----:B------:R-:W-:Y:S03]  /*21db0*/  @P0 STG.E.U16 desc[UR6][R4.64], R16 ;  /* 0x0000001004000986 */ /* 0x000fe6000c101506 */
[C---:B------:R-:W-:Y:S01]  /*21dc0*/  IMAD.WIDE R8, R23.reuse, 0x2, R46 ;  /* 0x0000000217087825 */ /* 0x040fe200078e022e */
[----:B------:R-:W-:Y:S01]  /*21dd0*/  ISETP.GE.AND P0, PT, R12, R3, PT ;  /* 0x000000030c00720c */ /* 0x000fe20003f06270 */
[----:B------:R-:W-:Y:S02]  /*21de0*/  @P3 STG.E.U16 desc[UR6][R6.64], R21 ;  /* 0x0000001506003986 */ /* 0x000fe4000c101506 */
[----:B------:R-:W-:Y:S01]  /*21df0*/  IMAD.WIDE R10, R23, 0x2, R44 ;  /* 0x00000002170a7825 */ /* 0x000fe200078e022c */
[-C--:B------:R-:W-:Y:S01]  /*21e00*/  ISETP.LT.AND P3, PT, R133, R2.reuse, !P6 ;  /* 0x000000028500720c */ /* 0x080fe20007761270 */
[----:B------:R0:W-:Y:S01]  /*21e10*/  @P4 STG.E.U16 desc[UR6][R8.64], R14 ;  /* 0x0000000e08004986 */ /* 0x0001e2000c101506 */
[CC--:B------:R-:W-:Y:S01]  /*21e20*/  ISETP.LT.AND P6, PT, R80.reuse, R2.reuse, !P6 ;  /* 0x000000025000720c */ /* 0x0c0fe200077c1270 */
[--C-:B------:R-:W-:Y:S01]  /*21e30*/  IMAD.IADD R23, R23, 0x1, R0.reuse ;  /* 0x0000000117177824 */ /* 0x100fe200078e0200 */
[-C--:B------:R-:W-:Y:S01]  /*21e40*/  ISETP.LT.AND P4, PT, R133, R2.reuse, !P0 ;  /* 0x000000028500720c */ /* 0x080fe20004781270 */
[----:B------:R1:W-:Y:S01]  /*21e50*/  @P2 STG.E.U16 desc[UR6][R10.64], R18 ;  /* 0x000000120a002986 */ /* 0x0003e2000c101506 */
[-C--:B------:R-:W-:Y:S01]  /*21e60*/  ISETP.LT.AND P0, PT, R80, R2.reuse, !P0 ;  /* 0x000000025000720c */ /* 0x080fe20004701270 */
[----:B------:R-:W-:Y:S01]  /*21e70*/  IMAD.IADD R13, R23, 0x1, R0 ;  /* 0x00000001170d7824 */ /* 0x000fe200078e0200 */
[----:B------:R-:W-:-:S02]  /*21e80*/  ISETP.LT.AND P2, PT, R133, R2, !P1 ;  /* 0x000000028500720c */ /* 0x000fc40004f41270 */
[----:B------:R-:W-:Y:S01]  /*21e90*/  ISETP.LT.AND P1, PT, R80, R2, !P1 ;  /* 0x000000025000720c */ /* 0x000fe20004f21270 */
[C---:B------:R-:W-:Y:S01]  /*21ea0*/  IMAD.WIDE R2, R23.reuse, 0x2, R46 ;  /* 0x0000000217027825 */ /* 0x040fe200078e022e */
[----:B------:R-:W-:Y:S02]  /*21eb0*/  PRMT R12, R14, 0x7632, R12 ;  /* 0x000076320e0c7816 */ /* 0x000fe4000000000c */
[----:B0-----:R-:W-:Y:S01]  /*21ec0*/  PRMT R14, R18, 0x7632, R14 ;  /* 0x00007632120e7816 */ /* 0x001fe2000000000e */
[----:B------:R-:W-:-:S04]  /*21ed0*/  IMAD.WIDE R4, R23, 0x2, R44 ;  /* 0x0000000217047825 */ /* 0x000fc800078e022c */
[C---:B-1----:R-:W-:Y:S02]  /*21ee0*/  IMAD.IADD R11, R13.reuse, 0x1, R0 ;  /* 0x000000010d0b7824 */ /* 0x042fe400078e0200 */
[----:B------:R-:W-:Y:S01]  /*21ef0*/  IMAD.WIDE R6, R13, 0x2, R46 ;  /* 0x000000020d067825 */ /* 0x000fe200078e022e */
[----:B------:R-:W-:Y:S01]  /*21f00*/  PRMT R23, R15, 0x7632, R23 ;  /* 0x000076320f177816 */ /* 0x000fe20000000017 */
[----:B------:R0:W-:Y:S02]  /*21f10*/  @P3 STG.E.U16 desc[UR6][R2.64], R12 ;  /* 0x0000000c02003986 */ /* 0x0001e4000c101506 */
[----:B------:R-:W-:Y:S01]  /*21f20*/  IMAD.WIDE R8, R13, 0x2, R44 ;  /* 0x000000020d087825 */ /* 0x000fe200078e022c */
[----:B------:R-:W-:Y:S01]  /*21f30*/  PRMT R22, R19, 0x7632, R22 ;  /* 0x0000763213167816 */ /* 0x000fe20000000016 */
[----:B------:R0:W-:Y:S02]  /*21f40*/  @P6 STG.E.U16 desc[UR6][R4.64], R14 ;  /* 0x0000000e04006986 */ /* 0x0001e4000c101506 */
[----:B------:R-:W-:-:S02]  /*21f50*/  IMAD.WIDE R46, R11, 0x2, R46 ;  /* 0x000000020b2e7825 */ /* 0x000fc400078e022e */
[----:B------:R0:W-:Y:S02]  /*21f60*/  @P4 STG.E.U16 desc[UR6][R6.64], R15 ;  /* 0x0000000f06004986 */ /* 0x0001e4000c101506 */
[----:B------:R-:W-:Y:S02]  /*21f70*/  IMAD.WIDE R44, R11, 0x2, R44 ;  /* 0x000000020b2c7825 */ /* 0x000fe400078e022c */
[----:B------:R0:W-:Y:S04]  /*21f80*/  @P0 STG.E.U16 desc[UR6][R8.64], R19 ;  /* 0x0000001308000986 */ /* 0x0001e8000c101506 */
[----:B------:R0:W-:Y:S04]  /*21f90*/  @P2 STG.E.U16 desc[UR6][R46.64], R23 ;  /* 0x000000172e002986 */ /* 0x0001e8000c101506 */
[----:B------:R0:W-:Y:S01]  /*21fa0*/  @P1 STG.E.U16 desc[UR6][R44.64], R22 ;  /* 0x000000162c001986 */ /* 0x0001e2000c101506 */
[----:B------:R-:W-:Y:S06]  /*21fb0*/  BAR.SYNC.DEFER_BLOCKING 0x0 ;  /* 0x0000000000007b1d */ /* 0x000fec0000010000 */
[----:B------:R-:W-:Y:S05]  /*21fc0*/  @P5 BRA `(.L_x_13) ;  /* 0x0000000000a05947 */ /* 0x000fea0003800000 */
[----:B0-----:R-:W0:Y:S01]  /*21fd0*/  S2R R3, SR_CgaCtaId ;  /* 0x0000000000037919 */ /* 0x001e220000008800 */
[----:B------:R-:W-:Y:S01]  /*21fe0*/  NOP ;  /* 0x0000000000007918 */ /* 0x000fe20000000000 */
[----:B------:R-:W-:Y:S01]  /*21ff0*/  MOV R0, 0x50 ;  /* 0x0000005000007802 */ /* 0x000fe20000000f00 */
[----:B------:R-:W-:-:S03]  /*22000*/  IMAD.MOV.U32 R7, RZ, RZ, 0x1 ;  /* 0x00000001ff077424 */ /* 0x000fc600078e00ff */
[----:B0-----:R-:W-:Y:S01]  /*22010*/  LEA R9, R3, R0, 0x18 ;  /* 0x0000000003097211 */ /* 0x001fe200078ec0ff */
[----:B------:R-:W-:Y:S02]  /*22020*/  IMAD.U32 R0, RZ, RZ, UR5 ;  /* 0x00000005ff007e24 */ /* 0x000fe4000f8e00ff */
[----:B------:R-:W-:Y:S02]  /*22030*/  IMAD.MOV.U32 R3, RZ, RZ, 0xff ;  /* 0x000000ffff037424 */ /* 0x000fe400078e00ff */
[----:B------:R-:W0:Y:S01]  /*22040*/  LDS R5, [R9] ;  /* 0x0000000009057984 */ /* 0x000e220000000800 */
[----:B------:R-:W-:-:S04]  /*22050*/  LOP3.LUT R0, R0, 0xffff, RZ, 0xc0, !PT ;  /* 0x0000ffff00007812 */ /* 0x000fc800078ec0ff */
[----:B------:R-:W-:-:S05]  /*22060*/  SHF.R.U32.HI R0, RZ, 0x5, R0 ;  /* 0x00000005ff007819 */ /* 0x000fca0000011600 */
[----:B------:R-:W-:Y:S01]  /*22070*/  VIADD R2, R0, 0x10 ;  /* 0x0000001000027836 */ /* 0x000fe20000000000 */
[----:B------:R-:W-:-:S04]  /*22080*/  SHF.L.U32 R0, R3, R0, RZ ;  /* 0x0000000003007219 */ /* 0x000fc800000006ff */
[----:B------:R-:W-:-:S04]  /*22090*/  SHF.L.U32 R3, R7, R2, RZ ;  /* 0x0000000207037219 */ /* 0x000fc800000006ff */
[----:B------:R-:W-:-:S04]  /*220a0*/  LOP3.LUT R0, R3, R0, RZ, 0xfc, !PT ;  /* 0x0000000003007212 */ /* 0x000fc800078efcff */
[C---:B------:R-:W-:Y:S02]  /*220b0*/  LOP3.LUT R2, R0.reuse, 0xffff, RZ, 0xc0, !PT ;  /* 0x0000ffff00027812 */ /* 0x040fe400078ec0ff */
[----:B0-----:R-:W-:-:S04]  /*220c0*/  LOP3.LUT R3, R0, 0xffff, R5, 0x80, !PT ;  /* 0x0000ffff00037812 */ /* 0x001fc800078e8005 */
[----:B------:R-:W-:-:S13]  /*220d0*/  ISETP.NE.AND P0, PT, R3, R2, PT ;  /* 0x000000020300720c */ /* 0x000fda0003f05270 */
[----:B------:R-:W-:Y:S05]  /*220e0*/  @P0 BRA `(.L_x_14) ;  /* 0x0000000000500947 */ /* 0x000fea0003800000 */
[----:B------:R-:W-:Y:S02]  /*220f0*/  SHF.R.U32.HI R5, RZ, 0x10, R5 ;  /* 0x00000010ff057819 */ /* 0x000fe40000011605 */
[----:B------:R-:W-:-:S04]  /*22100*/  SHF.R.U32.HI R2, RZ, 0x10, R0 ;  /* 0x00000010ff027819 */ /* 0x000fc80000011600 */
[----:B------:R-:W-:-:S04]  /*22110*/  LOP3.LUT R5, R5, R2, RZ, 0xc0, !PT ;  /* 0x0000000205057212 */ /* 0x000fc800078ec0ff */
[----:B------:R-:W-:-:S13]  /*22120*/  ISETP.NE.AND P0, PT, R5, R2, PT ;  /* 0x000000020500720c */ /* 0x000fda0003f05270 */
[----:B------:R-:W-:Y:S05]  /*22130*/  @P0 BRA `(.L_x_15) ;  /* 0x0000000000300947 */ /* 0x000fea0003800000 */
[----:B------:R-:W-:Y:S01]  /*22140*/  R2UR UR4, R0 ;  /* 0x00000000000472ca */ /* 0x000fe200000e0000 */
[----:B------:R-:W0:Y:S01]  /*22150*/  S2R R3, SR_LANEID ;  /* 0x0000000000037919 */ /* 0x000e220000000000 */
[----:B------:R-:W-:-:S06]  /*22160*/  VOTE.ANY R2, PT, PT ;  /* 0x0000000000027806 */ /* 0x000fcc00038e0100 */
[----:B------:R-:W0:Y:S05]  /*22170*/  FLO.U32 R2, R2 ;  /* 0x0000000200027300 */ /* 0x000e2a00000e0000 */
[----:B------:R-:W-:-:S06]  /*22180*/  ULOP3.LUT UR4, URZ, UR4, URZ, 0x33, !UPT ;  /* 0x00000004ff047292 */ /* 0x000fcc000f8e33ff */
[----:B------:R-:W-:-:S04]  /*22190*/  IMAD.U32 R4, RZ, RZ, UR4 ;  /* 0x00000004ff047e24 */ /* 0x000fc8000f8e00ff */
[----:B------:R-:W1:Y:S02]  /*221a0*/  REDUX UR5, R4 ;  /* 0x00000000040573c4 */ /* 0x000e640000000000 */
[----:B------:R2:W-:Y:S01]  /*221b0*/  UTCATOMSWS.AND URZ, UR4 ;  /* 0x0000000400ff79e3 */ /* 0x0005e20008000000 */
[----:B0-----:R-:W-:Y:S01]  /*221c0*/  ISETP.EQ.U32.AND P0, PT, R2, R3, PT ;  /* 0x000000030200720c */ /* 0x001fe20003f02070 */
[----:B-1----:R-:W-:-:S12]  /*221d0*/  IMAD.U32 R0, RZ, RZ, UR5 ;  /* 0x00000005ff007e24 */ /* 0x002fd8000f8e00ff */
[----:B------:R2:W-:Y:S01]  /*221e0*/  @P0 ATOMS.AND RZ, [R9], R0 ;  /* 0x0000000009ff038c */ /* 0x0005e20002800000 */
[----:B------:R-:W-:Y:S05]  /*221f0*/  BRA `(.L_x_13) ;  /* 0x0000000000147947 */ /* 0x000fea0003800000 */
.L_x_15:
[----:B------:R-:W-:-:S07]  /*22200*/  MOV R2, 0x22220 ;  /* 0x0002222000027802 */ /* 0x000fce0000000f00 */
[----:B------:R-:W-:Y:S05]  /*22210*/  CALL.REL.NOINC `($__internal_0_$__cuda_sm10x_tcgen05_guardrail_trap_col_being_dealloced_not_returned_by_alloc) ;  /* 0x0000000000387944 */ /* 0x000fea0003c00000 */
[----:B------:R-:W-:Y:S05]  /*22220*/  BRA `(.L_x_13) ;  /* 0x0000000000087947 */ /* 0x000fea0003800000 */
.L_x_14:
[----:B------:R-:W-:-:S07]  /*22230*/  MOV R2, 0x22250 ;  /* 0x0002225000027802 */ /* 0x000fce0000000f00 */
[----:B------:R-:W-:Y:S05]  /*22240*/  CALL.REL.NOINC `($__internal_2_$__cuda_sm10x_tcgen05_guardrail_trap_unallocated_columns_being_dealloced) ;  /* 0x0000000000447944 */ /* 0x000fea0003c00000 */
.L_x_13:
[----:B------:R-:W-:Y:S01]  /*22250*/  NOP ;  /* 0x0000000000007918 */ /* 0x000fe20000000000 */
[----:B--2---:R-:W-:Y:S05]  /*22260*/  EXIT ;  /* 0x000000000000794d */ /* 0x004fea0003800000 */
.L_x_8:
[----:B-----5:R1:W-:Y:S04]  /*22270*/  STL [R1+0xcb0], R0 ;  /* 0x000cb00001007387 */ /* 0x0203e80000100800 */
[----:B-1----:R-:W2:Y:S02]  /*22280*/  LDL R0, [R1+0x428] ;  /* 0x0004280001007983 */ /* 0x002ea40000100800 */
[----:B--2---:R1:W2:Y:S02]  /*22290*/  SYNCS.PHASECHK.TRANS64.TRYWAIT P0, [UR76], R0 ;  /* 0x00000000ff0075a7 */ /* 0x0042a4000800114c */
[----:B-1----:R1:W5:Y:S02]  /*222a0*/  LDL.LU R0, [R1+0xcb0] ;  /* 0x000cb00001007983 */ /* 0x0023640000300800 */
[----:B-12---:R-:W-:Y:S05]  /*222b0*/  @!P0 BRA `(.L_x_8) ;  /* 0xfffffffc00ec8947 */ /* 0x006fea000383ffff */
[----:B------:R-:W-:Y:S05]  /*222c0*/  BRA `(.L_x_16) ;  /* 0xfffffeac00fc7947 */ /* 0x000fea000383ffff */
.L_x_12:
[----:B------:R-:W3:Y:S02]  /*222d0*/  SYNCS.PHASECHK.TRANS64.TRYWAIT P0, [UR76], R0 ;  /* 0x00000000ff0075a7 */ /* 0x000ee4000800114c */
[----:B---3--:R-:W-:Y:S05]  /*222e0*/  @!P0 BRA `(.L_x_12) ;  /* 0xfffffffc00f88947 */ /* 0x008fea000383ffff */
[----:B------:R-:W-:Y:S05]  /*222f0*/  BRA `(.L_x_11) ;  /* 0xffffffc800fc7947 */ /* 0x000fea000383ffff */
        .weak           $__internal_0_$__cuda_sm10x_tcgen05_guardrail_trap_col_being_dealloced_not_returned_by_alloc
        .type           $__internal_0_$__cuda_sm10x_tcgen05_guardrail_trap_col_being_dealloced_not_returned_by_alloc,@function
        .size           $__internal_0_$__cuda_sm10x_tcgen05_guardrail_trap_col_being_dealloced_not_returned_by_alloc,($__internal_1_$__cuda_sm10x_tcgen05_guardrail_trap_phase_invalid_during_alloc - $__internal_0_$__cuda_sm10x_tcgen05_guardrail_trap_col_being_dealloced_not_returned_by_alloc)
$__internal_0_$__cuda_sm10x_tcgen05_guardrail_trap_col_being_dealloced_not_returned_by_alloc:
[----:B------:R-:W-:Y:S05]  /*22300*/  BPT.TRAP 0x1 ;  /* 0x000000040000795c */ /* 0x000fea0000300000 */
[----:B------:R-:W-:-:S04]  /*22310*/  IMAD.MOV.U32 R3, RZ, RZ, 0x0 ;  /* 0x00000000ff037424 */ /* 0x000fc800078e00ff */
[----:B------:R-:W-:Y:S05]  /*22320*/  RET.REL.NODEC R2 `(matmul_kernel) ;  /* 0xfffffddc02347950 */ /* 0x000fea0003c3ffff */
        .weak           $__internal_1_$__cuda_sm10x_tcgen05_guardrail_trap_phase_invalid_during_alloc
        .type           $__internal_1_$__cuda_sm10x_tcgen05_guardrail_trap_phase_invalid_during_alloc,@function
        .size           $__internal_1_$__cuda_sm10x_tcgen05_guardrail_trap_phase_invalid_during_alloc,($__internal_2_$__cuda_sm10x_tcgen05_guardrail_trap_unallocated_columns_being_dealloced - $__internal_1_$__cuda_sm10x_tcgen05_guardrail_trap_phase_invalid_during_alloc)
$__internal_1_$__cuda_sm10x_tcgen05_guardrail_trap_phase_invalid_during_alloc:
[----:B------:R-:W-:Y:S05]  /*22330*/  BPT.TRAP 0x1 ;  /* 0x000000040000795c */ /* 0x000fea0000300000 */
[----:B------:R-:W-:-:S04]  /*22340*/  IMAD.MOV.U32 R3, RZ, RZ, 0x0 ;  /* 0x00000000ff037424 */ /* 0x000fc800078e00ff */
[----:B------:R-:W-:Y:S05]  /*22350*/  RET.REL.NODEC R2 `(matmul_kernel) ;  /* 0xfffffddc02287950 */ /* 0x000fea0003c3ffff */
        .weak           $__internal_2_$__cuda_sm10x_tcgen05_guardrail_trap_unallocated_columns_being_dealloced
        .type           $__internal_2_$__cuda_sm10x_tcgen05_guardrail_trap_unallocated_columns_being_dealloced,@function
        .size           $__internal_2_$__cuda_sm10x_tcgen05_guardrail_trap_unallocated_columns_being_dealloced,(.L_x_20 - $__internal_2_$__cuda_sm10x_tcgen05_guardrail_trap_unallocated_columns_being_dealloced)
$__internal_2_$__cuda_sm10x_tcgen05_guardrail_trap_unallocated_columns_being_dealloced:
[----:B------:R-:W-:Y:S05]  /*22360*/  BPT.TRAP 0x1 ;  /* 0x000000040000795c */ /* 0x000fea0000300000 */
[----:B------:R-:W-:-:S04]  /*22370*/  IMAD.MOV.U32 R3, RZ, RZ, 0x0 ;  /* 0x00000000ff037424 */ /* 0x000fc800078e00ff */
[----:B------:R-:W-:Y:S05]  /*22380*/  RET.REL.NODEC R2 `(matmul_kernel) ;  /* 0xfffffddc021c7950 */ /* 0x000fea0003c3ffff */
.L_x_17:
[----:B------:R-:W-:-:S00]  /*22390*/  BRA `(.L_x_17) ;  /* 0xfffffffc00fc7947 */ /* 0x000fc0000383ffff */
[----:B------:R-:W-:-:S00]  /*223a0*/  NOP ;  /* 0x0000000000007918 */ /* 0x000fc00000000000 */
        /* <DEDUP_REMOVED lines=13> */
.L_x_20:


//--------------------- .nv.shared.matmul_kernel  --------------------------
	.section	.nv.shared.matmul_kernel,"aw",@nobits
	.sectionflags	@""
	.align	16
	.zero		1024


//--------------------- .nv.shared.reserved.0     --------------------------
	.section	.nv.shared.reserved.0,"aw",@nobits
	.align	8
	.weak		__nv_reservedSMEM_offset_0_alias
	.size		__nv_reservedSMEM_offset_0_alias, 0, 64
	.other		__nv_reservedSMEM_offset_0_alias,@"STO_CUDA_RESERVED_SHARED STV_DEFAULT"
__nv_reservedSMEM_offset_0_alias:
	.zero		0
.nv.shared.reserved.0:
	.zero		64
	.weak		__nv_reservedSMEM_allocation_phase
	.type		__nv_reservedSMEM_allocation_phase,@object
	.size		__nv_reservedSMEM_allocation_phase,(.L_0 - __nv_reservedSMEM_allocation_phase)
__nv_reservedSMEM_allocation_phase:
	.zero		1
.L_0:
	.zero		7
	.weak		__nv_reservedSMEM_devtool_atexit_pc
	.type		__nv_reservedSMEM_devtool_atexit_pc,@object
	.size		__nv_reservedSMEM_devtool_atexit_pc,(__nv_reservedSMEM_allocation_mask - __nv_reservedSMEM_devtool_atexit_pc)
__nv_reservedSMEM_devtool_atexit_pc:
	.zero		8
	.weak		__nv_reservedSMEM_allocation_mask
	.type		__nv_reservedSMEM_allocation_mask,@object
	.size		__nv_reservedSMEM_allocation_mask,(.L_2 - __nv_reservedSMEM_allocation_mask)
__nv_reservedSMEM_allocation_mask:
	.zero		4
.L_2:


//--------------------- .nv.constant0.matmul_kernel --------------------------
	.section	.nv.constant0.matmul_kernel,"a",@progbits
	.sectionflags	@""
	.align	4
.nv.constant0.matmul_kernel:
	.zero		976


//--------------------- SYMBOLS --------------------------

	.type		.nv.reservedSmem.offset0,@object
	.size		.nv.reservedSmem.offset0,0x4
	.type		.nv.reservedSmem.cap,@object
	.size		.nv.reservedSmem.cap,0x4
